	.target	sm_90a

	.elftype	@"ET_EXEC"


//--------------------- .note.nv.tkinfo           --------------------------
	.section	.note.nv.tkinfo,"",@"SHT_NOTE"
	.sectionflags	@"SHF_NOTE_NV_TKINFO"
	.tkinfo
        /*0018*/ 	.word	0x00000002
        /*0030*/ 	.string	""
        /*0030*/ 	.string	"ptxas"
        /*0030*/ 	.string	"Cuda compilation tools, release 13.0, V13.0.88"
        /*0030*/ 	.string	"Build cuda_13.0.r13.0/compiler.36424714_0"
        /*0030*/ 	.string	"-arch sm_90a -m 64 "



//--------------------- .note.nv.cuinfo           --------------------------
	.section	.note.nv.cuinfo,"",@"SHT_NOTE"
	.sectionflags	@"SHF_NOTE_NV_CUINFO"
        /*0018*/ 	.short	0x0002
        /*001a*/ 	.short	0x005a
        /*001c*/ 	.short	0x0082
	.zero		2


//--------------------- .nv.info                  --------------------------
	.section	.nv.info,"",@"SHT_CUDA_INFO"
	.align	4


	//----- nvinfo : EIATTR_REGCOUNT
	.align		4
        /*0000*/ 	.byte	0x04, 0x2f
        /*0002*/ 	.short	(.L_15 - .L_14)
	.align		4
.L_14:
        /*0004*/ 	.word	index@(_ZN7cutlass13device_kernelINS_4gemm6kernel13GemmUniversalINS1_17GroupProblemShapeIN4cute5tupleIJiiiEEEEENS1_10collective13CollectiveMmaINS1_39MainloopSm90ArrayTmaGmmaWarpSpecializedILi2ENS6_IJNS5_1CILi1EEESD_SD_EEENS1_40KernelPtrArrayTmaWarpSpecializedPingpongEEENS6_IJNSC_ILi256EEENSC_ILi128EEESI_EEENS_10bfloat16_tEPNS6_IJlSD_NSC_ILi0EEEEEESK_SN_NS5_8TiledMMAINS5_8MMA_AtomIJNS5_4SM904GMMA28MMA_64x128x16_F32BF16BF16_SSILNSR_5MajorE0ELST_0ELNSR_7ScaleInE1ELSU_1EEEEEENS5_6LayoutISE_NS6_IJSL_SL_SL_EEEEENS6_IJNS5_10UnderscoreES10_S10_EEEEENS5_13SM90_TMA_LOADENS5_14ComposedLayoutINS5_7SwizzleILi3ELi4ELi3EEENS5_18smem_ptr_flag_bitsILi16EEENSX_INS6_IJNSC_ILi8EEENSC_ILi64EEEEEENS6_IJS1A_SD_EEEEEEEvNS5_8identityES13_S1E_vS1F_EENS_8epilogue10collective18CollectiveEpilogueINS1H_30Sm90PtrArrayTmaWarpSpecializedILi4ELi2ELi16ELb1ELb0ELi2EEEJSJ_NS6_IJS1A_NSC_ILi32EEEEEENS_6half_tEPNS6_IJSD_lSL_EEES1O_S1Q_NS1H_6fusion15FusionCallbacksIS1L_NS1R_17LinearCombinationIS1O_fS1O_fLNS_15FloatRoundStyleE2EEESJ_S1N_JEEES13_NS14_IS16_S18_NSX_INS6_IJS1A_S19_EEENS6_IJSD_S1A_EEEEEEENS5_17SM75_U16x8_LDSM_TENS5_14SM90_TMA_STOREES20_NS5_17SM90_U16x8_STSM_TENS5_9Copy_AtomIJNS5_17SM90_U32x4_STSM_NES1O_EEEvEEEvvEEEEvNT_6ParamsE)
        /*0008*/ 	.word	0x000000a8


	//----- nvinfo : EIATTR_FRAME_SIZE
	.align		4
.L_15:
        /*000c*/ 	.byte	0x04, 0x11
        /*000e*/ 	.short	(.L_17 - .L_16)
	.align		4
.L_16:
        /*0010*/ 	.word	index@($__internal_0_$__cuda_sm20_div_u64)
        /*0014*/ 	.word	0x000008b0


	//----- nvinfo : EIATTR_FRAME_SIZE
	.align		4
.L_17:
        /*0018*/ 	.byte	0x04, 0x11
        /*001a*/ 	.short	(.L_19 - .L_18)
	.align		4
.L_18:
        /*001c*/ 	.word	index@(_ZN7cutlass13device_kernelINS_4gemm6kernel13GemmUniversalINS1_17GroupProblemShapeIN4cute5tupleIJiiiEEEEENS1_10collective13CollectiveMmaINS1_39MainloopSm90ArrayTmaGmmaWarpSpecializedILi2ENS6_IJNS5_1CILi1EEESD_SD_EEENS1_40KernelPtrArrayTmaWarpSpecializedPingpongEEENS6_IJNSC_ILi256EEENSC_ILi128EEESI_EEENS_10bfloat16_tEPNS6_IJlSD_NSC_ILi0EEEEEESK_SN_NS5_8TiledMMAINS5_8MMA_AtomIJNS5_4SM904GMMA28MMA_64x128x16_F32BF16BF16_SSILNSR_5MajorE0ELST_0ELNSR_7ScaleInE1ELSU_1EEEEEENS5_6LayoutISE_NS6_IJSL_SL_SL_EEEEENS6_IJNS5_10UnderscoreES10_S10_EEEEENS5_13SM90_TMA_LOADENS5_14ComposedLayoutINS5_7SwizzleILi3ELi4ELi3EEENS5_18smem_ptr_flag_bitsILi16EEENSX_INS6_IJNSC_ILi8EEENSC_ILi64EEEEEENS6_IJS1A_SD_EEEEEEEvNS5_8identityES13_S1E_vS1F_EENS_8epilogue10collective18CollectiveEpilogueINS1H_30Sm90PtrArrayTmaWarpSpecializedILi4ELi2ELi16ELb1ELb0ELi2EEEJSJ_NS6_IJS1A_NSC_ILi32EEEEEENS_6half_tEPNS6_IJSD_lSL_EEES1O_S1Q_NS1H_6fusion15FusionCallbacksIS1L_NS1R_17LinearCombinationIS1O_fS1O_fLNS_15FloatRoundStyleE2EEESJ_S1N_JEEES13_NS14_IS16_S18_NSX_INS6_IJS1A_S19_EEENS6_IJSD_S1A_EEEEEEENS5_17SM75_U16x8_LDSM_TENS5_14SM90_TMA_STOREES20_NS5_17SM90_U16x8_STSM_TENS5_9Copy_AtomIJNS5_17SM90_U32x4_STSM_NES1O_EEEvEEEvvEEEEvNT_6ParamsE)
        /*0020*/ 	.word	0x000008b0


	//----- nvinfo : EIATTR_MIN_STACK_SIZE
	.align		4
.L_19:
        /*0024*/ 	.byte	0x04, 0x12
        /*0026*/ 	.short	(.L_21 - .L_20)
	.align		4
.L_20:
        /*0028*/ 	.word	index@(_ZN7cutlass13device_kernelINS_4gemm6kernel13GemmUniversalINS1_17GroupProblemShapeIN4cute5tupleIJiiiEEEEENS1_10collective13CollectiveMmaINS1_39MainloopSm90ArrayTmaGmmaWarpSpecializedILi2ENS6_IJNS5_1CILi1EEESD_SD_EEENS1_40KernelPtrArrayTmaWarpSpecializedPingpongEEENS6_IJNSC_ILi256EEENSC_ILi128EEESI_EEENS_10bfloat16_tEPNS6_IJlSD_NSC_ILi0EEEEEESK_SN_NS5_8TiledMMAINS5_8MMA_AtomIJNS5_4SM904GMMA28MMA_64x128x16_F32BF16BF16_SSILNSR_5MajorE0ELST_0ELNSR_7ScaleInE1ELSU_1EEEEEENS5_6LayoutISE_NS6_IJSL_SL_SL_EEEEENS6_IJNS5_10UnderscoreES10_S10_EEEEENS5_13SM90_TMA_LOADENS5_14ComposedLayoutINS5_7SwizzleILi3ELi4ELi3EEENS5_18smem_ptr_flag_bitsILi16EEENSX_INS6_IJNSC_ILi8EEENSC_ILi64EEEEEENS6_IJS1A_SD_EEEEEEEvNS5_8identityES13_S1E_vS1F_EENS_8epilogue10collective18CollectiveEpilogueINS1H_30Sm90PtrArrayTmaWarpSpecializedILi4ELi2ELi16ELb1ELb0ELi2EEEJSJ_NS6_IJS1A_NSC_ILi32EEEEEENS_6half_tEPNS6_IJSD_lSL_EEES1O_S1Q_NS1H_6fusion15FusionCallbacksIS1L_NS1R_17LinearCombinationIS1O_fS1O_fLNS_15FloatRoundStyleE2EEESJ_S1N_JEEES13_NS14_IS16_S18_NSX_INS6_IJS1A_S19_EEENS6_IJSD_S1A_EEEEEEENS5_17SM75_U16x8_LDSM_TENS5_14SM90_TMA_STOREES20_NS5_17SM90_U16x8_STSM_TENS5_9Copy_AtomIJNS5_17SM90_U32x4_STSM_NES1O_EEEvEEEvvEEEEvNT_6ParamsE)
        /*002c*/ 	.word	0x000008b0
.L_21:


//--------------------- .nv.compat                --------------------------
	.section	.nv.compat,"",@"SHT_CUDA_COMPAT_INFO"
	.align	4
        /*0000*/ 	.byte	0x02, 0x09, 0x01, 0x00, 0x02, 0x02, 0x04, 0x00, 0x02, 0x05, 0x05, 0x00, 0x03, 0x07, 0x01, 0x01
        /*0010*/ 	.byte	0x02, 0x03, 0x03, 0x00, 0x02, 0x06, 0x01, 0x00, 0x04, 0x0b, 0x08, 0x00, 0x00, 0x00, 0x00, 0x00
        /*0020*/ 	.byte	0x00, 0x00, 0x00, 0x00


//--------------------- .nv.info._ZN7cutlass13device_kernelINS_4gemm6kernel13GemmUniversalINS1_17GroupProblemShapeIN4cute5tupleIJiiiEEEEENS1_10collective13CollectiveMmaINS1_39MainloopSm90ArrayTmaGmmaWarpSpecializedILi2ENS6_IJNS5_1CILi1EEESD_SD_EEENS1_40KernelPtrArrayTmaWarpSpecializedPingpongEEENS6_IJNSC_ILi256EEENSC_ILi128EEESI_EEENS_10bfloat16_tEPNS6_IJlSD_NSC_ILi0EEEEEESK_SN_NS5_8TiledMMAINS5_8MMA_AtomIJNS5_4SM904GMMA28MMA_64x128x16_F32BF16BF16_SSILNSR_5MajorE0ELST_0ELNSR_7ScaleInE1ELSU_1EEEEEENS5_6LayoutISE_NS6_IJSL_SL_SL_EEEEENS6_IJNS5_10UnderscoreES10_S10_EEEEENS5_13SM90_TMA_LOADENS5_14ComposedLayoutINS5_7SwizzleILi3ELi4ELi3EEENS5_18smem_ptr_flag_bitsILi16EEENSX_INS6_IJNSC_ILi8EEENSC_ILi64EEEEEENS6_IJS1A_SD_EEEEEEEvNS5_8identityES13_S1E_vS1F_EENS_8epilogue10collective18CollectiveEpilogueINS1H_30Sm90PtrArrayTmaWarpSpecializedILi4ELi2ELi16ELb1ELb0ELi2EEEJSJ_NS6_IJS1A_NSC_ILi32EEEEEENS_6half_tEPNS6_IJSD_lSL_EEES1O_S1Q_NS1H_6fusion15FusionCallbacksIS1L_NS1R_17LinearCombinationIS1O_fS1O_fLNS_15FloatRoundStyleE2EEESJ_S1N_JEEES13_NS14_IS16_S18_NSX_INS6_IJS1A_S19_EEENS6_IJSD_S1A_EEEEEEENS5_17SM75_U16x8_LDSM_TENS5_14SM90_TMA_STOREES20_NS5_17SM90_U16x8_STSM_TENS5_9Copy_AtomIJNS5_17SM90_U32x4_STSM_NES1O_EEEvEEEvvEEEEvNT_6ParamsE --------------------------
	.section	.nv.info._ZN7cutlass13device_kernelINS_4gemm6kernel13GemmUniversalINS1_17GroupProblemShapeIN4cute5tupleIJiiiEEEEENS1_10collective13CollectiveMmaINS1_39MainloopSm90ArrayTmaGmmaWarpSpecializedILi2ENS6_IJNS5_1CILi1EEESD_SD_EEENS1_40KernelPtrArrayTmaWarpSpecializedPingpongEEENS6_IJNSC_ILi256EEENSC_ILi128EEESI_EEENS_10bfloat16_tEPNS6_IJlSD_NSC_ILi0EEEEEESK_SN_NS5_8TiledMMAINS5_8MMA_AtomIJNS5_4SM904GMMA28MMA_64x128x16_F32BF16BF16_SSILNSR_5MajorE0ELST_0ELNSR_7ScaleInE1ELSU_1EEEEEENS5_6LayoutISE_NS6_IJSL_SL_SL_EEEEENS6_IJNS5_10UnderscoreES10_S10_EEEEENS5_13SM90_TMA_LOADENS5_14ComposedLayoutINS5_7SwizzleILi3ELi4ELi3EEENS5_18smem_ptr_flag_bitsILi16EEENSX_INS6_IJNSC_ILi8EEENSC_ILi64EEEEEENS6_IJS1A_SD_EEEEEEEvNS5_8identityES13_S1E_vS1F_EENS_8epilogue10collective18CollectiveEpilogueINS1H_30Sm90PtrArrayTmaWarpSpecializedILi4ELi2ELi16ELb1ELb0ELi2EEEJSJ_NS6_IJS1A_NSC_ILi32EEEEEENS_6half_tEPNS6_IJSD_lSL_EEES1O_S1Q_NS1H_6fusion15FusionCallbacksIS1L_NS1R_17LinearCombinationIS1O_fS1O_fLNS_15FloatRoundStyleE2EEESJ_S1N_JEEES13_NS14_IS16_S18_NSX_INS6_IJS1A_S19_EEENS6_IJSD_S1A_EEEEEEENS5_17SM75_U16x8_LDSM_TENS5_14SM90_TMA_STOREES20_NS5_17SM90_U16x8_STSM_TENS5_9Copy_AtomIJNS5_17SM90_U32x4_STSM_NES1O_EEEvEEEvvEEEEvNT_6ParamsE,"",@"SHT_CUDA_INFO"
	.sectionflags	@""
	.align	4


	//----- nvinfo : EIATTR_CUDA_API_VERSION
	.align		4
        /*0000*/ 	.byte	0x04, 0x37
        /*0002*/ 	.short	(.L_23 - .L_22)
.L_22:
        /*0004*/ 	.word	0x00000082


	//----- nvinfo : EIATTR_KPARAM_INFO
	.align		4
.L_23:
        /*0008*/ 	.byte	0x04, 0x17
        /*000a*/ 	.short	(.L_25 - .L_24)
.L_24:
        /*000c*/ 	.word	0x00000000
        /*0010*/ 	.short	0x0000
        /*0012*/ 	.short	0x0070
        /*0014*/ 	.byte	0x00, 0xf0, 0x01, 0x1c


	//----- nvinfo : EIATTR_SPARSE_MMA_MASK
	.align		4
.L_25:
        /*0018*/ 	.byte	0x03, 0x50
        /*001a*/ 	.short	0x0000


	//----- nvinfo : EIATTR_MAXREG_COUNT
	.align		4
        /*001c*/ 	.byte	0x03, 0x1b
        /*001e*/ 	.short	0x00a8


	//----- nvinfo : EIATTR_NUM_BARRIERS
	.align		4
        /*0020*/ 	.byte	0x02, 0x4c
        /*0022*/ 	.byte	0x02
	.zero		1


	//----- nvinfo : EIATTR_EXTERNS
	.align		4
        /*0024*/ 	.byte	0x04, 0x0f
        /*0026*/ 	.short	(.L_27 - .L_26)


	//   ....[0]....
	.align		4
.L_26:
        /*0028*/ 	.word	index@(__assertfail)


	//----- nvinfo : EIATTR_ANNOTATIONS
	.align		4
.L_27:
        /*002c*/ 	.byte	0x04, 0x55
        /*002e*/ 	.short	(.L_29 - .L_28)


	//   ....[0]....
.L_28:
        /*0030*/ 	.word	0x00000001
        /*0034*/ 	.byte	0xd0, 0x3a, 0x00, 0x00, 0x01, 0x00, 0x00, 0x00, 0x10, 0x3b, 0x00, 0x00, 0x01, 0x00, 0x00, 0x00
        /* <DEDUP_REMOVED lines=958> */
        /*3c24*/ 	.byte	0x10, 0x89, 0x01, 0x00, 0x01, 0x00, 0x00, 0x00, 0x60, 0x89, 0x01, 0x00


	//----- nvinfo : EIATTR_MERCURY_ISA_VERSION
	.align		4
.L_29:
        /*3c30*/ 	.byte	0x03, 0x5f
        /*3c32*/ 	.short	0x0101


	//----- nvinfo : EIATTR_INT_WARP_WIDE_INSTR_OFFSETS
	.align		4
        /*3c34*/ 	.byte	0x04, 0x31
        /*3c36*/ 	.short	(.L_31 - .L_30)


	//   ....[0]....
.L_30:
        /*3c38*/ 	.word	0x00001150


	//   ....[1]....
        /*3c3c*/ 	.word	0x00001160


	//   ....[2]....
        /*3c40*/ 	.word	0x000011e0


	//   ....[3]....
        /*3c44*/ 	.word	0x00001240


	//   ....[4]....
        /*3c48*/ 	.word	0x00001290


	//   ....[5]....
        /*3c4c*/ 	.word	0x000012c0


	//   ....[6]....
        /*3c50*/ 	.word	0x00001330


	//   ....[7]....
        /*3c54*/ 	.word	0x00001370


	//----- nvinfo : EIATTR_COOP_GROUP_MASK_REGIDS
	.align		4
.L_31:
        /*3c58*/ 	.byte	0x04, 0x29
        /*3c5a*/ 	.short	(.L_33 - .L_32)


	//   ....[0]....
.L_32:
        /*3c5c*/ 	.word	0xffffffff


	//   ....[1]....
        /*3c60*/ 	.word	0xffffffff


	//   ....[2]....
        /*3c64*/ 	.word	0xffffffff


	//   ....[3]....
        /*3c68*/ 	.word	0xffffffff


	//   ....[4]....
        /*3c6c*/ 	.word	0xffffffff


	//   ....[5]....
        /*3c70*/ 	.word	0xffffffff


	//   ....[6]....
        /*3c74*/ 	.word	0xffffffff


	//   ....[7]....
        /*3c78*/ 	.word	0xffffffff


	//   ....[8]....
        /*3c7c*/ 	.word	0xffffffff


	//   ....[9]....
        /*3c80*/ 	.word	0xffffffff


	//   ....[10]....
        /*3c84*/ 	.word	0xffffffff


	//   ....[11]....
        /*3c88*/ 	.word	0xffffffff


	//   ....[12]....
        /*3c8c*/ 	.word	0xffffffff


	//   ....[13]....
        /*3c90*/ 	.word	0xffffffff


	//   ....[14]....
        /*3c94*/ 	.word	0xffffffff


	//   ....[15]....
        /*3c98*/ 	.word	0xffffffff


	//   ....[16]....
        /*3c9c*/ 	.word	0xffffffff


	//   ....[17]....
        /*3ca0*/ 	.word	0xffffffff


	//   ....[18]....
        /*3ca4*/ 	.word	0xffffffff


	//   ....[19]....
        /*3ca8*/ 	.word	0xffffffff


	//   ....[20]....
        /*3cac*/ 	.word	0xffffffff


	//   ....[21]....
        /*3cb0*/ 	.word	0xffffffff


	//   ....[22]....
        /*3cb4*/ 	.word	0xffffffff


	//   ....[23]....
        /*3cb8*/ 	.word	0xffffffff


	//   ....[24]....
        /*3cbc*/ 	.word	0xffffffff


	//   ....[25]....
        /*3cc0*/ 	.word	0xffffffff


	//   ....[26]....
        /*3cc4*/ 	.word	0xffffffff


	//   ....[27]....
        /*3cc8*/ 	.word	0xffffffff


	//   ....[28]....
        /*3ccc*/ 	.word	0xffffffff


	//   ....[29]....
        /*3cd0*/ 	.word	0xffffffff


	//   ....[30]....
        /*3cd4*/ 	.word	0xffffffff


	//   ....[31]....
        /*3cd8*/ 	.word	0xffffffff


	//   ....[32]....
        /*3cdc*/ 	.word	0xffffffff


	//   ....[33]....
        /*3ce0*/ 	.word	0xffffffff


	//   ....[34]....
        /*3ce4*/ 	.word	0xffffffff


	//   ....[35]....
        /*3ce8*/ 	.word	0xffffffff


	//   ....[36]....
        /*3cec*/ 	.word	0xffffffff


	//   ....[37]....
        /*3cf0*/ 	.word	0xffffffff


	//   ....[38]....
        /*3cf4*/ 	.word	0xffffffff


	//   ....[39]....
        /*3cf8*/ 	.word	0xffffffff


	//   ....[40]....
        /*3cfc*/ 	.word	0xffffffff


	//   ....[41]....
        /*3d00*/ 	.word	0xffffffff


	//   ....[42]....
        /*3d04*/ 	.word	0xffffffff


	//   ....[43]....
        /*3d08*/ 	.word	0xffffffff


	//   ....[44]....
        /*3d0c*/ 	.word	0xffffffff


	//   ....[45]....
        /*3d10*/ 	.word	0xffffffff


	//   ....[46]....
        /*3d14*/ 	.word	0xffffffff


	//   ....[47]....
        /*3d18*/ 	.word	0xffffffff


	//   ....[48]....
        /*3d1c*/ 	.word	0xffffffff


	//   ....[49]....
        /*3d20*/ 	.word	0xffffffff


	//   ....[50]....
        /*3d24*/ 	.word	0xffffffff


	//   ....[51]....
        /*3d28*/ 	.word	0xffffffff


	//   ....[52]....
        /*3d2c*/ 	.word	0xffffffff


	//   ....[53]....
        /*3d30*/ 	.word	0xffffffff


	//   ....[54]....
        /*3d34*/ 	.word	0xffffffff


	//   ....[55]....
        /*3d38*/ 	.word	0xffffffff


	//   ....[56]....
        /*3d3c*/ 	.word	0xffffffff


	//   ....[57]....
        /*3d40*/ 	.word	0xffffffff


	//   ....[58]....
        /*3d44*/ 	.word	0xffffffff


	//   ....[59]....
        /*3d48*/ 	.word	0xffffffff


	//   ....[60]....
        /*3d4c*/ 	.word	0xffffffff


	//   ....[61]....
        /*3d50*/ 	.word	0xffffffff


	//   ....[62]....
        /*3d54*/ 	.word	0xffffffff


	//   ....[63]....
        /*3d58*/ 	.word	0xffffffff


	//   ....[64]....
        /*3d5c*/ 	.word	0xffffffff


	//   ....[65]....
        /*3d60*/ 	.word	0xffffffff


	//   ....[66]....
        /*3d64*/ 	.word	0xffffffff


	//   ....[67]....
        /*3d68*/ 	.word	0xffffffff


	//   ....[68]....
        /*3d6c*/ 	.word	0xffffffff


	//   ....[69]....
        /*3d70*/ 	.word	0xffffffff


	//   ....[70]....
        /*3d74*/ 	.word	0xffffffff


	//   ....[71]....
        /*3d78*/ 	.word	0xffffffff


	//   ....[72]....
        /*3d7c*/ 	.word	0xffffffff


	//   ....[73]....
        /*3d80*/ 	.word	0xffffffff


	//   ....[74]....
        /*3d84*/ 	.word	0xffffffff


	//   ....[75]....
        /*3d88*/ 	.word	0xffffffff


	//   ....[76]....
        /*3d8c*/ 	.word	0xffffffff


	//   ....[77]....
        /*3d90*/ 	.word	0xffffffff


	//   ....[78]....
        /*3d94*/ 	.word	0x0500000f


	//----- nvinfo : EIATTR_COOP_GROUP_INSTR_OFFSETS
	.align		4
.L_33:
        /*3d98*/ 	.byte	0x04, 0x28
        /*3d9a*/ 	.short	(.L_35 - .L_34)


	//   ....[0]....
.L_34:
        /*3d9c*/ 	.word	0x00000820


	//   ....[1]....
        /*3da0*/ 	.word	0x00000850


	//   ....[2]....
        /*3da4*/ 	.word	0x00000cf0


	//   ....[3]....
        /*3da8*/ 	.word	0x00000ea0


	//   ....[4]....
        /*3dac*/ 	.word	0x00001070


	//   ....[5]....
        /*3db0*/ 	.word	0x000010b0


	//   ....[6]....
        /*3db4*/ 	.word	0x00001a00


	//   ....[7]....
        /*3db8*/ 	.word	0x00001a30


	//   ....[8]....
        /*3dbc*/ 	.word	0x00001ab0


	//   ....[9]....
        /*3dc0*/ 	.word	0x00001ac0


	//   ....[10]....
        /*3dc4*/ 	.word	0x00001b00


	//   ....[11]....
        /*3dc8*/ 	.word	0x00001b20


	//   ....[12]....
        /*3dcc*/ 	.word	0x00001b60


	//   ....[13]....
        /*3dd0*/ 	.word	0x00001b80


	//   ....[14]....
        /*3dd4*/ 	.word	0x00001bc0


	//   ....[15]....
        /*3dd8*/ 	.word	0x00001be0


	//   ....[16]....
        /*3ddc*/ 	.word	0x00001c50


	//   ....[17]....
        /*3de0*/ 	.word	0x00001d80


	//   ....[18]....
        /*3de4*/ 	.word	0x00001e00


	//   ....[19]....
        /*3de8*/ 	.word	0x000023e0


	//   ....[20]....
        /*3dec*/ 	.word	0x000023f0


	//   ....[21]....
        /*3df0*/ 	.word	0x00002440


	//   ....[22]....
        /*3df4*/ 	.word	0x00002450


	//   ....[23]....
        /*3df8*/ 	.word	0x000024a0


	//   ....[24]....
        /*3dfc*/ 	.word	0x000024b0


	//   ....[25]....
        /*3e00*/ 	.word	0x00002500


	//   ....[26]....
        /*3e04*/ 	.word	0x00002510


	//   ....[27]....
        /*3e08*/ 	.word	0x00002560


	//   ....[28]....
        /*3e0c*/ 	.word	0x00002570


	//   ....[29]....
        /*3e10*/ 	.word	0x00002600


	//   ....[30]....
        /*3e14*/ 	.word	0x00002650


	//   ....[31]....
        /*3e18*/ 	.word	0x000026e0


	//   ....[32]....
        /*3e1c*/ 	.word	0x00002700


	//   ....[33]....
        /*3e20*/ 	.word	0x00002710


	//   ....[34]....
        /*3e24*/ 	.word	0x00002720


	//   ....[35]....
        /*3e28*/ 	.word	0x00002730


	//   ....[36]....
        /*3e2c*/ 	.word	0x00002740


	//   ....[37]....
        /*3e30*/ 	.word	0x00002fb0


	//   ....[38]....
        /*3e34*/ 	.word	0x00003250


	//   ....[39]....
        /*3e38*/ 	.word	0x000035c0


	//   ....[40]....
        /*3e3c*/ 	.word	0x00015eb0


	//   ....[41]....
        /*3e40*/ 	.word	0x00016310


	//   ....[42]....
        /*3e44*/ 	.word	0x000166b0


	//   ....[43]....
        /*3e48*/ 	.word	0x00018430


	//   ....[44]....
        /*3e4c*/ 	.word	0x00018b40


	//   ....[45]....
        /*3e50*/ 	.word	0x00019010


	//   ....[46]....
        /*3e54*/ 	.word	0x00019f10


	//   ....[47]....
        /*3e58*/ 	.word	0x0001ac20


	//   ....[48]....
        /*3e5c*/ 	.word	0x0001ac40


	//   ....[49]....
        /*3e60*/ 	.word	0x0001ac90


	//   ....[50]....
        /*3e64*/ 	.word	0x0001acb0


	//   ....[51]....
        /*3e68*/ 	.word	0x0001acf0


	//   ....[52]....
        /*3e6c*/ 	.word	0x0001ad20


	//   ....[53]....
        /*3e70*/ 	.word	0x0001ad60


	//   ....[54]....
        /*3e74*/ 	.word	0x0001ad90


	//   ....[55]....
        /*3e78*/ 	.word	0x0001add0


	//   ....[56]....
        /*3e7c*/ 	.word	0x0001ae00


	//   ....[57]....
        /*3e80*/ 	.word	0x0001ae90


	//   ....[58]....
        /*3e84*/ 	.word	0x0001afb0


	//   ....[59]....
        /*3e88*/ 	.word	0x0001afd0


	//   ....[60]....
        /*3e8c*/ 	.word	0x0001b630


	//   ....[61]....
        /*3e90*/ 	.word	0x0001b640


	//   ....[62]....
        /*3e94*/ 	.word	0x0001b690


	//   ....[63]....
        /*3e98*/ 	.word	0x0001b6a0


	//   ....[64]....
        /*3e9c*/ 	.word	0x0001b6f0


	//   ....[65]....
        /*3ea0*/ 	.word	0x0001b700


	//   ....[66]....
        /*3ea4*/ 	.word	0x0001b750


	//   ....[67]....
        /*3ea8*/ 	.word	0x0001b760


	//   ....[68]....
        /*3eac*/ 	.word	0x0001b7b0


	//   ....[69]....
        /*3eb0*/ 	.word	0x0001b7c0


	//   ....[70]....
        /*3eb4*/ 	.word	0x0001b850


	//   ....[71]....
        /*3eb8*/ 	.word	0x0001b8c0


	//   ....[72]....
        /*3ebc*/ 	.word	0x0001b950


	//   ....[73]....
        /*3ec0*/ 	.word	0x0001b970


	//   ....[74]....
        /*3ec4*/ 	.word	0x0001b980


	//   ....[75]....
        /*3ec8*/ 	.word	0x0001b990


	//   ....[76]....
        /*3ecc*/ 	.word	0x0001b9a0


	//   ....[77]....
        /*3ed0*/ 	.word	0x0001b9b0


	//   ....[78]....
        /*3ed4*/ 	.word	0x0001d880


	//----- nvinfo : EIATTR_REG_RECONFIG
	.align		4
.L_35:
        /*3ed8*/ 	.byte	0x01, 0x54
	.zero		2


	//----- nvinfo : EIATTR_SYSCALL_OFFSETS
	.align		4
        /*3edc*/ 	.byte	0x04, 0x46
        /*3ede*/ 	.short	(.L_37 - .L_36)


	//   ....[0]....
.L_36:
        /*3ee0*/ 	.word	0x0000f700


	//   ....[1]....
        /*3ee4*/ 	.word	0x0000f7f0


	//----- nvinfo : EIATTR_MBARRIER_INSTR_OFFSETS
	.align		4
.L_37:
        /*3ee8*/ 	.byte	0x04, 0x39
        /*3eea*/ 	.short	(.L_39 - .L_38)


	//   ....[0]....
.L_38:
        /*3eec*/ 	.word	0x00000bd0
        /*3ef0*/ 	.word	0x000000ff
        /*3ef4*/ 	.word	0x00034400
        /*3ef8*/ 	.short	0x0100
        /*3efa*/ 	.byte	0x06
	.zero		1


	//   ....[1]....
        /*3efc*/ 	.word	0x00000be0
        /*3f00*/ 	.word	0x000000ff
        /*3f04*/ 	.word	0x00034440
        /*3f08*/ 	.short	0x0100
        /*3f0a*/ 	.byte	0x06
	.zero		1


	//   ....[2]....
        /*3f0c*/ 	.word	0x00000bf0
        /*3f10*/ 	.word	0x000000ff
        /*3f14*/ 	.word	0x00034408
        /*3f18*/ 	.short	0x0100
        /*3f1a*/ 	.byte	0x06
	.zero		1


	//   ....[3]....
        /*3f1c*/ 	.word	0x00000c00
        /*3f20*/ 	.word	0x000000ff
        /*3f24*/ 	.word	0x00034448
        /*3f28*/ 	.short	0x0100
        /*3f2a*/ 	.byte	0x06
	.zero		1


	//   ....[4]....
        /*3f2c*/ 	.word	0x00000c10
        /*3f30*/ 	.word	0x000000ff
        /*3f34*/ 	.word	0x00034410
        /*3f38*/ 	.short	0x0100
        /*3f3a*/ 	.byte	0x06
	.zero		1


	//   ....[5]....
        /*3f3c*/ 	.word	0x00000c20
        /*3f40*/ 	.word	0x000000ff
        /*3f44*/ 	.word	0x00034450
        /*3f48*/ 	.short	0x0100
        /*3f4a*/ 	.byte	0x06
	.zero		1


	//   ....[6]....
        /*3f4c*/ 	.word	0x00000c30
        /*3f50*/ 	.word	0x000000ff
        /*3f54*/ 	.word	0x00034418
        /*3f58*/ 	.short	0x0100
        /*3f5a*/ 	.byte	0x06
	.zero		1


	//   ....[7]....
        /*3f5c*/ 	.word	0x00000c40
        /*3f60*/ 	.word	0x000000ff
        /*3f64*/ 	.word	0x00034458
        /*3f68*/ 	.short	0x0100
        /*3f6a*/ 	.byte	0x06
	.zero		1


	//   ....[8]....
        /*3f6c*/ 	.word	0x00000c50
        /*3f70*/ 	.word	0x000000ff
        /*3f74*/ 	.word	0x00034420
        /*3f78*/ 	.short	0x0100
        /*3f7a*/ 	.byte	0x06
	.zero		1


	//   ....[9]....
        /*3f7c*/ 	.word	0x00000c60
        /*3f80*/ 	.word	0x000000ff
        /*3f84*/ 	.word	0x00034460
        /*3f88*/ 	.short	0x0100
        /*3f8a*/ 	.byte	0x06
	.zero		1


	//   ....[10]....
        /*3f8c*/ 	.word	0x00000c70
        /*3f90*/ 	.word	0x000000ff
        /*3f94*/ 	.word	0x00034428
        /*3f98*/ 	.short	0x0100
        /*3f9a*/ 	.byte	0x06
	.zero		1


	//   ....[11]....
        /*3f9c*/ 	.word	0x00000c80
        /*3fa0*/ 	.word	0x000000ff
        /*3fa4*/ 	.word	0x00034468
        /*3fa8*/ 	.short	0x0100
        /*3faa*/ 	.byte	0x06
	.zero		1


	//   ....[12]....
        /*3fac*/ 	.word	0x00000c90
        /*3fb0*/ 	.word	0x000000ff
        /*3fb4*/ 	.word	0x00034430
        /*3fb8*/ 	.short	0x0100
        /*3fba*/ 	.byte	0x06
	.zero		1


	//   ....[13]....
        /*3fbc*/ 	.word	0x00000ca0
        /*3fc0*/ 	.word	0x000000ff
        /*3fc4*/ 	.word	0x00034470
        /*3fc8*/ 	.short	0x0100
        /*3fca*/ 	.byte	0x06
	.zero		1


	//   ....[14]....
        /*3fcc*/ 	.word	0x00000cb0
        /*3fd0*/ 	.word	0x000000ff
        /*3fd4*/ 	.word	0x00034438
        /*3fd8*/ 	.short	0x0100
        /*3fda*/ 	.byte	0x06
	.zero		1


	//   ....[15]....
        /*3fdc*/ 	.word	0x00000cc0
        /*3fe0*/ 	.word	0x000000ff
        /*3fe4*/ 	.word	0x00034478
        /*3fe8*/ 	.short	0x0100
        /*3fea*/ 	.byte	0x06
	.zero		1


	//   ....[16]....
        /*3fec*/ 	.word	0x00000e50
        /*3ff0*/ 	.word	0x000000ff
        /*3ff4*/ 	.word	0x00034480
        /*3ff8*/ 	.short	0x0100
        /*3ffa*/ 	.byte	0x06
	.zero		1


	//   ....[17]....
        /*3ffc*/ 	.word	0x00000e60
        /*4000*/ 	.word	0x000000ff
        /*4004*/ 	.word	0x00034490
        /*4008*/ 	.short	0x0100
        /*400a*/ 	.byte	0x06
	.zero		1


	//   ....[18]....
        /*400c*/ 	.word	0x00000e70
        /*4010*/ 	.word	0x000000ff
        /*4014*/ 	.word	0x00034488
        /*4018*/ 	.short	0x0100
        /*401a*/ 	.byte	0x06
	.zero		1


	//   ....[19]....
        /*401c*/ 	.word	0x00000e80
        /*4020*/ 	.word	0x000000ff
        /*4024*/ 	.word	0x00034498
        /*4028*/ 	.short	0x0100
        /*402a*/ 	.byte	0x06
	.zero		1


	//   ....[20]....
        /*402c*/ 	.word	0x00000fe0
        /*4030*/ 	.word	0x000000ff
        /*4034*/ 	.word	0x000344a0
        /*4038*/ 	.short	0x0100
        /*403a*/ 	.byte	0x06
	.zero		1


	//   ....[21]....
        /*403c*/ 	.word	0x00000ff0
        /*4040*/ 	.word	0x000000ff
        /*4044*/ 	.word	0x000344c0
        /*4048*/ 	.short	0x0100
        /*404a*/ 	.byte	0x06
	.zero		1


	//   ....[22]....
        /*404c*/ 	.word	0x00001000
        /*4050*/ 	.word	0x000000ff
        /*4054*/ 	.word	0x000344a8
        /*4058*/ 	.short	0x0100
        /*405a*/ 	.byte	0x06
	.zero		1


	//   ....[23]....
        /*405c*/ 	.word	0x00001010
        /*4060*/ 	.word	0x000000ff
        /*4064*/ 	.word	0x000344c8
        /*4068*/ 	.short	0x0100
        /*406a*/ 	.byte	0x06
	.zero		1


	//   ....[24]....
        /*406c*/ 	.word	0x00001020
        /*4070*/ 	.word	0x000000ff
        /*4074*/ 	.word	0x000344b0
        /*4078*/ 	.short	0x0100
        /*407a*/ 	.byte	0x06
	.zero		1


	//   ....[25]....
        /*407c*/ 	.word	0x00001030
        /*4080*/ 	.word	0x000000ff
        /*4084*/ 	.word	0x000344d0
        /*4088*/ 	.short	0x0100
        /*408a*/ 	.byte	0x06
	.zero		1


	//   ....[26]....
        /*408c*/ 	.word	0x00001040
        /*4090*/ 	.word	0x000000ff
        /*4094*/ 	.word	0x000344b8
        /*4098*/ 	.short	0x0100
        /*409a*/ 	.byte	0x06
	.zero		1


	//   ....[27]....
        /*409c*/ 	.word	0x00001050
        /*40a0*/ 	.word	0x000000ff
        /*40a4*/ 	.word	0x000344d8
        /*40a8*/ 	.short	0x0100
        /*40aa*/ 	.byte	0x06
	.zero		1


	//   ....[28]....
        /*40ac*/ 	.word	0x00001270
        /*40b0*/ 	.word	0x000000ff
        /*40b4*/ 	.word	0x000344e0
        /*40b8*/ 	.short	0x0100
        /*40ba*/ 	.byte	0x06
	.zero		1


	//   ....[29]....
        /*40bc*/ 	.word	0x000012b0
        /*40c0*/ 	.word	0x000000ff
        /*40c4*/ 	.word	0x000344e8
        /*40c8*/ 	.short	0x0100
        /*40ca*/ 	.byte	0x06
	.zero		1


	//   ....[30]....
        /*40cc*/ 	.word	0x00001320
        /*40d0*/ 	.word	0x000000ff
        /*40d4*/ 	.word	0x000344f0
        /*40d8*/ 	.short	0x0100
        /*40da*/ 	.byte	0x0b
	.zero		1


	//   ....[31]....
        /*40dc*/ 	.word	0x00001360
        /*40e0*/ 	.word	0x000000ff
        /*40e4*/ 	.word	0x000344f8
        /*40e8*/ 	.short	0x0100
        /*40ea*/ 	.byte	0x0b
	.zero		1


	//   ....[32]....
        /*40ec*/ 	.word	0x00001380
        /*40f0*/ 	.word	0x000000ff
        /*40f4*/ 	.word	0x00034500
        /*40f8*/ 	.short	0x0100
        /*40fa*/ 	.byte	0x0b
	.zero		1


	//   ....[33]....
        /*40fc*/ 	.word	0x00001390
        /*4100*/ 	.word	0x000000ff
        /*4104*/ 	.word	0x00034508
        /*4108*/ 	.short	0x0100
        /*410a*/ 	.byte	0x0b
	.zero		1


	//   ....[34]....
        /*410c*/ 	.word	0x00002d10
        /*4110*/ 	.word	0x000000ff
        /*4114*/ 	.word	0x00034400
        /*4118*/ 	.short	0x010a
        /*411a*/ 	.byte	0x0b
	.zero		1


	//   ....[35]....
        /*411c*/ 	.word	0x00002df0
        /*4120*/ 	.word	0x000000ff
        /*4124*/ 	.word	0x00000000
        /*4128*/ 	.short	0x0101
        /*412a*/ 	.byte	0x0b
	.zero		1


	//   ....[36]....
        /*412c*/ 	.word	0x00003a50
        /*4130*/ 	.word	0x00000006
        /*4134*/ 	.word	0x00000000
        /*4138*/ 	.short	0x010a
        /*413a*/ 	.byte	0x32
	.zero		1


	//   ....[37]....
        /*413c*/ 	.word	0x00004590
        /*4140*/ 	.word	0x000000ff
        /*4144*/ 	.word	0x00034480
        /*4148*/ 	.short	0x010a
        /*414a*/ 	.byte	0x04
	.zero		1


	//   ....[38]....
        /*414c*/ 	.word	0x000045d0
        /*4150*/ 	.word	0x000000ff
        /*4154*/ 	.word	0x00034480
        /*4158*/ 	.short	0x010a
        /*415a*/ 	.byte	0x04
	.zero		1


	//   ....[39]....
        /*415c*/ 	.word	0x00009970
        /*4160*/ 	.word	0x000000ff
        /*4164*/ 	.word	0x00034480
        /*4168*/ 	.short	0x010a
        /*416a*/ 	.byte	0x07
	.zero		1


	//   ....[40]....
        /*416c*/ 	.word	0x000099b0
        /*4170*/ 	.word	0x000000ff
        /*4174*/ 	.word	0x00034480
        /*4178*/ 	.short	0x010a
        /*417a*/ 	.byte	0x07
	.zero		1


	//   ....[41]....
        /*417c*/ 	.word	0x0000f210
        /*4180*/ 	.word	0x000000ff
        /*4184*/ 	.word	0x00000000
        /*4188*/ 	.short	0x0101
        /*418a*/ 	.byte	0x07
	.zero		1


	//   ....[42]....
        /*418c*/ 	.word	0x0000f310
        /*4190*/ 	.word	0x00000000
        /*4194*/ 	.word	0x00000000
        /*4198*/ 	.short	0x0101
        /*419a*/ 	.byte	0x31
	.zero		1


	//   ....[43]....
        /*419c*/ 	.word	0x0000f3e0
        /*41a0*/ 	.word	0x000000ff
        /*41a4*/ 	.word	0x00000000
        /*41a8*/ 	.short	0x0101
        /*41aa*/ 	.byte	0x10
	.zero		1


	//   ....[44]....
        /*41ac*/ 	.word	0x0000f430
        /*41b0*/ 	.word	0x00000006
        /*41b4*/ 	.word	0x00000010
        /*41b8*/ 	.short	0x010a
        /*41ba*/ 	.byte	0x32
	.zero		1


	//   ....[45]....
        /*41bc*/ 	.word	0x0000fb90
        /*41c0*/ 	.word	0x000000ff
        /*41c4*/ 	.word	0x000344a0
        /*41c8*/ 	.short	0x010a
        /*41ca*/ 	.byte	0x2f
	.zero		1


	//   ....[46]....
        /*41cc*/ 	.word	0x00010270
        /*41d0*/ 	.word	0x000000ff
        /*41d4*/ 	.word	0x000344a8
        /*41d8*/ 	.short	0x010a
        /*41da*/ 	.byte	0x2f
	.zero		1


	//   ....[47]....
        /*41dc*/ 	.word	0x000107c0
        /*41e0*/ 	.word	0x000000ff
        /*41e4*/ 	.word	0x00000000
        /*41e8*/ 	.short	0x0101
        /*41ea*/ 	.byte	0x07
	.zero		1


	//   ....[48]....
        /*41ec*/ 	.word	0x000107f0
        /*41f0*/ 	.word	0x000000ff
        /*41f4*/ 	.word	0x000344b0
        /*41f8*/ 	.short	0x010a
        /*41fa*/ 	.byte	0x2f
	.zero		1


	//   ....[49]....
        /*41fc*/ 	.word	0x00010d40
        /*4200*/ 	.word	0x000000ff
        /*4204*/ 	.word	0x00000000
        /*4208*/ 	.short	0x0101
        /*420a*/ 	.byte	0x08
	.zero		1


	//   ....[50]....
        /*420c*/ 	.word	0x00010d70
        /*4210*/ 	.word	0x000000ff
        /*4214*/ 	.word	0x000344b8
        /*4218*/ 	.short	0x010a
        /*421a*/ 	.byte	0x2f
	.zero		1


	//   ....[51]....
        /*421c*/ 	.word	0x000112c0
        /*4220*/ 	.word	0x000000ff
        /*4224*/ 	.word	0x00000000
        /*4228*/ 	.short	0x0101
        /*422a*/ 	.byte	0x09
	.zero		1


	//   ....[52]....
        /*422c*/ 	.word	0x00011310
        /*4230*/ 	.word	0x000000ff
        /*4234*/ 	.word	0x000344a0
        /*4238*/ 	.short	0x010a
        /*423a*/ 	.byte	0x2f
	.zero		1


	//   ....[53]....
        /*423c*/ 	.word	0x00011960
        /*4240*/ 	.word	0x000000ff
        /*4244*/ 	.word	0x00000000
        /*4248*/ 	.short	0x0101
        /*424a*/ 	.byte	0x0a
	.zero		1


	//   ....[54]....
        /*424c*/ 	.word	0x00011990
        /*4250*/ 	.word	0x000000ff
        /*4254*/ 	.word	0x000344a8
        /*4258*/ 	.short	0x010a
        /*425a*/ 	.byte	0x2f
	.zero		1


	//   ....[55]....
        /*425c*/ 	.word	0x00011ec0
        /*4260*/ 	.word	0x000000ff
        /*4264*/ 	.word	0x00000000
        /*4268*/ 	.short	0x0101
        /*426a*/ 	.byte	0x07
	.zero		1


	//   ....[56]....
        /*426c*/ 	.word	0x00011ef0
        /*4270*/ 	.word	0x000000ff
        /*4274*/ 	.word	0x000344b0
        /*4278*/ 	.short	0x010a
        /*427a*/ 	.byte	0x2f
	.zero		1


	//   ....[57]....
        /*427c*/ 	.word	0x00012420
        /*4280*/ 	.word	0x000000ff
        /*4284*/ 	.word	0x00000000
        /*4288*/ 	.short	0x0101
        /*428a*/ 	.byte	0x08
	.zero		1


	//   ....[58]....
        /*428c*/ 	.word	0x00012450
        /*4290*/ 	.word	0x000000ff
        /*4294*/ 	.word	0x000344b8
        /*4298*/ 	.short	0x010a
        /*429a*/ 	.byte	0x2f
	.zero		1


	//   ....[59]....
        /*429c*/ 	.word	0x00012980
        /*42a0*/ 	.word	0x000000ff
        /*42a4*/ 	.word	0x00000000
        /*42a8*/ 	.short	0x0101
        /*42aa*/ 	.byte	0x09
	.zero		1


	//   ....[60]....
        /*42ac*/ 	.word	0x000129b0
        /*42b0*/ 	.word	0x000000ff
        /*42b4*/ 	.word	0x000344a0
        /*42b8*/ 	.short	0x010a
        /*42ba*/ 	.byte	0x2f
	.zero		1


	//   ....[61]....
        /*42bc*/ 	.word	0x00012fe0
        /*42c0*/ 	.word	0x000000ff
        /*42c4*/ 	.word	0x00000000
        /*42c8*/ 	.short	0x0101
        /*42ca*/ 	.byte	0x0a
	.zero		1


	//   ....[62]....
        /*42cc*/ 	.word	0x00013010
        /*42d0*/ 	.word	0x000000ff
        /*42d4*/ 	.word	0x000344a8
        /*42d8*/ 	.short	0x010a
        /*42da*/ 	.byte	0x2f
	.zero		1


	//   ....[63]....
        /*42dc*/ 	.word	0x00013540
        /*42e0*/ 	.word	0x000000ff
        /*42e4*/ 	.word	0x00000000
        /*42e8*/ 	.short	0x0101
        /*42ea*/ 	.byte	0x07
	.zero		1


	//   ....[64]....
        /*42ec*/ 	.word	0x00013570
        /*42f0*/ 	.word	0x000000ff
        /*42f4*/ 	.word	0x000344b0
        /*42f8*/ 	.short	0x010a
        /*42fa*/ 	.byte	0x2f
	.zero		1


	//   ....[65]....
        /*42fc*/ 	.word	0x00013aa0
        /*4300*/ 	.word	0x000000ff
        /*4304*/ 	.word	0x00000000
        /*4308*/ 	.short	0x0101
        /*430a*/ 	.byte	0x08
	.zero		1


	//   ....[66]....
        /*430c*/ 	.word	0x00013ad0
        /*4310*/ 	.word	0x000000ff
        /*4314*/ 	.word	0x000344b8
        /*4318*/ 	.short	0x010a
        /*431a*/ 	.byte	0x2f
	.zero		1


	//   ....[67]....
        /*431c*/ 	.word	0x00014000
        /*4320*/ 	.word	0x000000ff
        /*4324*/ 	.word	0x00000000
        /*4328*/ 	.short	0x0101
        /*432a*/ 	.byte	0x09
	.zero		1


	//   ....[68]....
        /*432c*/ 	.word	0x00014030
        /*4330*/ 	.word	0x000000ff
        /*4334*/ 	.word	0x000344a0
        /*4338*/ 	.short	0x010a
        /*433a*/ 	.byte	0x2f
	.zero		1


	//   ....[69]....
        /*433c*/ 	.word	0x00014660
        /*4340*/ 	.word	0x000000ff
        /*4344*/ 	.word	0x00000000
        /*4348*/ 	.short	0x0101
        /*434a*/ 	.byte	0x0a
	.zero		1


	//   ....[70]....
        /*434c*/ 	.word	0x00014690
        /*4350*/ 	.word	0x000000ff
        /*4354*/ 	.word	0x000344a8
        /*4358*/ 	.short	0x010a
        /*435a*/ 	.byte	0x2f
	.zero		1


	//   ....[71]....
        /*435c*/ 	.word	0x00014bc0
        /*4360*/ 	.word	0x000000ff
        /*4364*/ 	.word	0x00000000
        /*4368*/ 	.short	0x0101
        /*436a*/ 	.byte	0x07
	.zero		1


	//   ....[72]....
        /*436c*/ 	.word	0x00014bf0
        /*4370*/ 	.word	0x000000ff
        /*4374*/ 	.word	0x000344b0
        /*4378*/ 	.short	0x010a
        /*437a*/ 	.byte	0x2f
	.zero		1


	//   ....[73]....
        /*437c*/ 	.word	0x00015120
        /*4380*/ 	.word	0x000000ff
        /*4384*/ 	.word	0x00000000
        /*4388*/ 	.short	0x0101
        /*438a*/ 	.byte	0x08
	.zero		1


	//   ....[74]....
        /*438c*/ 	.word	0x00015150
        /*4390*/ 	.word	0x000000ff
        /*4394*/ 	.word	0x000344b8
        /*4398*/ 	.short	0x010a
        /*439a*/ 	.byte	0x2f
	.zero		1


	//   ....[75]....
        /*439c*/ 	.word	0x00015690
        /*43a0*/ 	.word	0x000000ff
        /*43a4*/ 	.word	0x00000000
        /*43a8*/ 	.short	0x0101
        /*43aa*/ 	.byte	0x09
	.zero		1


	//   ....[76]....
        /*43ac*/ 	.word	0x00015710
        /*43b0*/ 	.word	0x000000ff
        /*43b4*/ 	.word	0x00034400
        /*43b8*/ 	.short	0x010a
        /*43ba*/ 	.byte	0x04
	.zero		1


	//   ....[77]....
        /*43bc*/ 	.word	0x00015830
        /*43c0*/ 	.word	0x000000ff
        /*43c4*/ 	.word	0x00000000
        /*43c8*/ 	.short	0x0101
        /*43ca*/ 	.byte	0x04
	.zero		1


	//   ....[78]....
        /*43cc*/ 	.word	0x000159f0
        /*43d0*/ 	.word	0x000000ff
        /*43d4*/ 	.word	0x00034400
        /*43d8*/ 	.short	0x010a
        /*43da*/ 	.byte	0x04
	.zero		1


	//   ....[79]....
        /*43dc*/ 	.word	0x00015b10
        /*43e0*/ 	.word	0x000000ff
        /*43e4*/ 	.word	0x00000000
        /*43e8*/ 	.short	0x0101
        /*43ea*/ 	.byte	0x04
	.zero		1


	//   ....[80]....
        /*43ec*/ 	.word	0x00015fa0
        /*43f0*/ 	.word	0x000000ff
        /*43f4*/ 	.word	0x00000000
        /*43f8*/ 	.short	0x0101
        /*43fa*/ 	.byte	0x0a
	.zero		1


	//   ....[81]....
        /*43fc*/ 	.word	0x00015fd0
        /*4400*/ 	.word	0x00000000
        /*4404*/ 	.word	0x00000000
        /*4408*/ 	.short	0x0101
        /*440a*/ 	.byte	0x31
	.zero		1


	//   ....[82]....
        /*440c*/ 	.word	0x000167b0
        /*4410*/ 	.word	0x000000ff
        /*4414*/ 	.word	0x000344e8
        /*4418*/ 	.short	0x010a
        /*441a*/ 	.byte	0x06
	.zero		1


	//   ....[83]....
        /*441c*/ 	.word	0x000168d0
        /*4420*/ 	.word	0x000000ff
        /*4424*/ 	.word	0x00034400
        /*4428*/ 	.short	0x010a
        /*442a*/ 	.byte	0x07
	.zero		1


	//   ....[84]....
        /*442c*/ 	.word	0x000169f0
        /*4430*/ 	.word	0x000000ff
        /*4434*/ 	.word	0x00000000
        /*4438*/ 	.short	0x0101
        /*443a*/ 	.byte	0x07
	.zero		1


	//   ....[85]....
        /*443c*/ 	.word	0x00016be0
        /*4440*/ 	.word	0x000000ff
        /*4444*/ 	.word	0x000344c0
        /*4448*/ 	.short	0x010a
        /*444a*/ 	.byte	0x06
	.zero		1


	//   ....[86]....
        /*444c*/ 	.word	0x00016ca0
        /*4450*/ 	.word	0x000000ff
        /*4454*/ 	.word	0x000344a0
        /*4458*/ 	.short	0x010b
        /*445a*/ 	.byte	0x06
	.zero		1


	//   ....[87]....
        /*445c*/ 	.word	0x00016d00
        /*4460*/ 	.word	0x000000ff
        /*4464*/ 	.word	0x00000000
        /*4468*/ 	.short	0x0101
        /*446a*/ 	.byte	0x0f
	.zero		1


	//   ....[88]....
        /*446c*/ 	.word	0x00016d30
        /*4470*/ 	.word	0x000000ff
        /*4474*/ 	.word	0x000344c8
        /*4478*/ 	.short	0x010a
        /*447a*/ 	.byte	0x06
	.zero		1


	//   ....[89]....
        /*447c*/ 	.word	0x00016e10
        /*4480*/ 	.word	0x000000ff
        /*4484*/ 	.word	0x000344a8
        /*4488*/ 	.short	0x010b
        /*448a*/ 	.byte	0x06
	.zero		1


	//   ....[90]....
        /*448c*/ 	.word	0x00016e70
        /*4490*/ 	.word	0x000000ff
        /*4494*/ 	.word	0x00000000
        /*4498*/ 	.short	0x0101
        /*449a*/ 	.byte	0x07
	.zero		1


	//   ....[91]....
        /*449c*/ 	.word	0x00016ea0
        /*44a0*/ 	.word	0x000000ff
        /*44a4*/ 	.word	0x000344d0
        /*44a8*/ 	.short	0x010a
        /*44aa*/ 	.byte	0x06
	.zero		1


	//   ....[92]....
        /*44ac*/ 	.word	0x00016f80
        /*44b0*/ 	.word	0x000000ff
        /*44b4*/ 	.word	0x000344b0
        /*44b8*/ 	.short	0x010b
        /*44ba*/ 	.byte	0x06
	.zero		1


	//   ....[93]....
        /*44bc*/ 	.word	0x00016fe0
        /*44c0*/ 	.word	0x000000ff
        /*44c4*/ 	.word	0x00000000
        /*44c8*/ 	.short	0x0101
        /*44ca*/ 	.byte	0x0e
	.zero		1


	//   ....[94]....
        /*44cc*/ 	.word	0x00017010
        /*44d0*/ 	.word	0x000000ff
        /*44d4*/ 	.word	0x000344d8
        /*44d8*/ 	.short	0x010a
        /*44da*/ 	.byte	0x06
	.zero		1


	//   ....[95]....
        /*44dc*/ 	.word	0x000170f0
        /*44e0*/ 	.word	0x000000ff
        /*44e4*/ 	.word	0x000344b8
        /*44e8*/ 	.short	0x010b
        /*44ea*/ 	.byte	0x06
	.zero		1


	//   ....[96]....
        /*44ec*/ 	.word	0x00017160
        /*44f0*/ 	.word	0x000000ff
        /*44f4*/ 	.word	0x00000000
        /*44f8*/ 	.short	0x0101
        /*44fa*/ 	.byte	0x24
	.zero		1


	//   ....[97]....
        /*44fc*/ 	.word	0x000171a0
        /*4500*/ 	.word	0x000000ff
        /*4504*/ 	.word	0x000344c0
        /*4508*/ 	.short	0x010a
        /*450a*/ 	.byte	0x06
	.zero		1


	//   ....[98]....
        /*450c*/ 	.word	0x00017260
        /*4510*/ 	.word	0x000000ff
        /*4514*/ 	.word	0x000344a0
        /*4518*/ 	.short	0x010b
        /*451a*/ 	.byte	0x06
	.zero		1


	//   ....[99]....
        /*451c*/ 	.word	0x000172a0
        /*4520*/ 	.word	0x000000ff
        /*4524*/ 	.word	0x00000000
        /*4528*/ 	.short	0x0101
        /*452a*/ 	.byte	0x0f
	.zero		1


	//   ....[100]....
        /*452c*/ 	.word	0x000172d0
        /*4530*/ 	.word	0x000000ff
        /*4534*/ 	.word	0x000344c8
        /*4538*/ 	.short	0x010a
        /*453a*/ 	.byte	0x06
	.zero		1


	//   ....[101]....
        /*453c*/ 	.word	0x000173a0
        /*4540*/ 	.word	0x000000ff
        /*4544*/ 	.word	0x000344a8
        /*4548*/ 	.short	0x010b
        /*454a*/ 	.byte	0x06
	.zero		1


	//   ....[102]....
        /*454c*/ 	.word	0x000173e0
        /*4550*/ 	.word	0x000000ff
        /*4554*/ 	.word	0x00000000
        /*4558*/ 	.short	0x0101
        /*455a*/ 	.byte	0x07
	.zero		1


	//   ....[103]....
        /*455c*/ 	.word	0x00017410
        /*4560*/ 	.word	0x000000ff
        /*4564*/ 	.word	0x000344d0
        /*4568*/ 	.short	0x010a
        /*456a*/ 	.byte	0x06
	.zero		1


	//   ....[104]....
        /*456c*/ 	.word	0x000174e0
        /*4570*/ 	.word	0x000000ff
        /*4574*/ 	.word	0x000344b0
        /*4578*/ 	.short	0x010b
        /*457a*/ 	.byte	0x06
	.zero		1


	//   ....[105]....
        /*457c*/ 	.word	0x00017520
        /*4580*/ 	.word	0x000000ff
        /*4584*/ 	.word	0x00000000
        /*4588*/ 	.short	0x0101
        /*458a*/ 	.byte	0x0e
	.zero		1


	//   ....[106]....
        /*458c*/ 	.word	0x00017550
        /*4590*/ 	.word	0x000000ff
        /*4594*/ 	.word	0x000344d8
        /*4598*/ 	.short	0x010a
        /*459a*/ 	.byte	0x06
	.zero		1


	//   ....[107]....
        /*459c*/ 	.word	0x00017620
        /*45a0*/ 	.word	0x000000ff
        /*45a4*/ 	.word	0x000344b8
        /*45a8*/ 	.short	0x010b
        /*45aa*/ 	.byte	0x06
	.zero		1


	//   ....[108]....
        /*45ac*/ 	.word	0x00017660
        /*45b0*/ 	.word	0x000000ff
        /*45b4*/ 	.word	0x00000000
        /*45b8*/ 	.short	0x0101
        /*45ba*/ 	.byte	0x24
	.zero		1


	//   ....[109]....
        /*45bc*/ 	.word	0x000176a0
        /*45c0*/ 	.word	0x000000ff
        /*45c4*/ 	.word	0x000344c0
        /*45c8*/ 	.short	0x010a
        /*45ca*/ 	.byte	0x06
	.zero		1


	//   ....[110]....
        /*45cc*/ 	.word	0x00017760
        /*45d0*/ 	.word	0x000000ff
        /*45d4*/ 	.word	0x000344a0
        /*45d8*/ 	.short	0x010b
        /*45da*/ 	.byte	0x06
	.zero		1


	//   ....[111]....
        /*45dc*/ 	.word	0x000177a0
        /*45e0*/ 	.word	0x000000ff
        /*45e4*/ 	.word	0x00000000
        /*45e8*/ 	.short	0x0101
        /*45ea*/ 	.byte	0x0f
	.zero		1


	//   ....[112]....
        /*45ec*/ 	.word	0x000177d0
        /*45f0*/ 	.word	0x000000ff
        /*45f4*/ 	.word	0x000344c8
        /*45f8*/ 	.short	0x010a
        /*45fa*/ 	.byte	0x06
	.zero		1


	//   ....[113]....
        /*45fc*/ 	.word	0x000178a0
        /*4600*/ 	.word	0x000000ff
        /*4604*/ 	.word	0x000344a8
        /*4608*/ 	.short	0x010b
        /*460a*/ 	.byte	0x06
	.zero		1


	//   ....[114]....
        /*460c*/ 	.word	0x000178e0
        /*4610*/ 	.word	0x000000ff
        /*4614*/ 	.word	0x00000000
        /*4618*/ 	.short	0x0101
        /*461a*/ 	.byte	0x07
	.zero		1


	//   ....[115]....
        /*461c*/ 	.word	0x00017910
        /*4620*/ 	.word	0x000000ff
        /*4624*/ 	.word	0x000344d0
        /*4628*/ 	.short	0x010a
        /*462a*/ 	.byte	0x06
	.zero		1


	//   ....[116]....
        /*462c*/ 	.word	0x000179e0
        /*4630*/ 	.word	0x000000ff
        /*4634*/ 	.word	0x000344b0
        /*4638*/ 	.short	0x010b
        /*463a*/ 	.byte	0x06
	.zero		1


	//   ....[117]....
        /*463c*/ 	.word	0x00017a20
        /*4640*/ 	.word	0x000000ff
        /*4644*/ 	.word	0x00000000
        /*4648*/ 	.short	0x0101
        /*464a*/ 	.byte	0x0e
	.zero		1


	//   ....[118]....
        /*464c*/ 	.word	0x00017a50
        /*4650*/ 	.word	0x000000ff
        /*4654*/ 	.word	0x000344d8
        /*4658*/ 	.short	0x010a
        /*465a*/ 	.byte	0x06
	.zero		1


	//   ....[119]....
        /*465c*/ 	.word	0x00017b20
        /*4660*/ 	.word	0x000000ff
        /*4664*/ 	.word	0x000344b8
        /*4668*/ 	.short	0x010b
        /*466a*/ 	.byte	0x06
	.zero		1


	//   ....[120]....
        /*466c*/ 	.word	0x00017b60
        /*4670*/ 	.word	0x000000ff
        /*4674*/ 	.word	0x00000000
        /*4678*/ 	.short	0x0101
        /*467a*/ 	.byte	0x24
	.zero		1


	//   ....[121]....
        /*467c*/ 	.word	0x00017ba0
        /*4680*/ 	.word	0x000000ff
        /*4684*/ 	.word	0x000344c0
        /*4688*/ 	.short	0x010a
        /*468a*/ 	.byte	0x06
	.zero		1


	//   ....[122]....
        /*468c*/ 	.word	0x00017c60
        /*4690*/ 	.word	0x000000ff
        /*4694*/ 	.word	0x000344a0
        /*4698*/ 	.short	0x010b
        /*469a*/ 	.byte	0x06
	.zero		1


	//   ....[123]....
        /*469c*/ 	.word	0x00017ca0
        /*46a0*/ 	.word	0x000000ff
        /*46a4*/ 	.word	0x00000000
        /*46a8*/ 	.short	0x0101
        /*46aa*/ 	.byte	0x0f
	.zero		1


	//   ....[124]....
        /*46ac*/ 	.word	0x00017cd0
        /*46b0*/ 	.word	0x000000ff
        /*46b4*/ 	.word	0x000344c8
        /*46b8*/ 	.short	0x010a
        /*46ba*/ 	.byte	0x06
	.zero		1


	//   ....[125]....
        /*46bc*/ 	.word	0x00017db0
        /*46c0*/ 	.word	0x000000ff
        /*46c4*/ 	.word	0x000344a8
        /*46c8*/ 	.short	0x010b
        /*46ca*/ 	.byte	0x06
	.zero		1


	//   ....[126]....
        /*46cc*/ 	.word	0x00017df0
        /*46d0*/ 	.word	0x000000ff
        /*46d4*/ 	.word	0x00000000
        /*46d8*/ 	.short	0x0101
        /*46da*/ 	.byte	0x07
	.zero		1


	//   ....[127]....
        /*46dc*/ 	.word	0x00017e20
        /*46e0*/ 	.word	0x000000ff
        /*46e4*/ 	.word	0x000344d0
        /*46e8*/ 	.short	0x010a
        /*46ea*/ 	.byte	0x06
	.zero		1


	//   ....[128]....
        /*46ec*/ 	.word	0x00017f00
        /*46f0*/ 	.word	0x000000ff
        /*46f4*/ 	.word	0x000344b0
        /*46f8*/ 	.short	0x010b
        /*46fa*/ 	.byte	0x06
	.zero		1


	//   ....[129]....
        /*46fc*/ 	.word	0x00017f40
        /*4700*/ 	.word	0x000000ff
        /*4704*/ 	.word	0x00000000
        /*4708*/ 	.short	0x0101
        /*470a*/ 	.byte	0x0e
	.zero		1


	//   ....[130]....
        /*470c*/ 	.word	0x00017f70
        /*4710*/ 	.word	0x000000ff
        /*4714*/ 	.word	0x000344d8
        /*4718*/ 	.short	0x010a
        /*471a*/ 	.byte	0x06
	.zero		1


	//   ....[131]....
        /*471c*/ 	.word	0x00018050
        /*4720*/ 	.word	0x000000ff
        /*4724*/ 	.word	0x000344b8
        /*4728*/ 	.short	0x010b
        /*472a*/ 	.byte	0x06
	.zero		1


	//   ....[132]....
        /*472c*/ 	.word	0x000180a0
        /*4730*/ 	.word	0x000000ff
        /*4734*/ 	.word	0x00000000
        /*4738*/ 	.short	0x0101
        /*473a*/ 	.byte	0x24
	.zero		1


	//   ....[133]....
        /*473c*/ 	.word	0x000185f0
        /*4740*/ 	.word	0x000000ff
        /*4744*/ 	.word	0x000344c0
        /*4748*/ 	.short	0x010a
        /*474a*/ 	.byte	0x06
	.zero		1


	//   ....[134]....
        /*474c*/ 	.word	0x00018630
        /*4750*/ 	.word	0x000000ff
        /*4754*/ 	.word	0x000344c8
        /*4758*/ 	.short	0x010a
        /*475a*/ 	.byte	0x06
	.zero		1


	//   ....[135]....
        /*475c*/ 	.word	0x00018670
        /*4760*/ 	.word	0x000000ff
        /*4764*/ 	.word	0x000344d0
        /*4768*/ 	.short	0x010a
        /*476a*/ 	.byte	0x06
	.zero		1


	//   ....[136]....
        /*476c*/ 	.word	0x000186e0
        /*4770*/ 	.word	0x00000003
        /*4774*/ 	.word	0x000344d8
        /*4778*/ 	.short	0x010a
        /*477a*/ 	.byte	0x3f
	.zero		1


	//   ....[137]....
        /*477c*/ 	.word	0x00019400
        /*4780*/ 	.word	0x00000008
        /*4784*/ 	.word	0x00034490
        /*4788*/ 	.short	0x010a
        /*478a*/ 	.byte	0x3f
	.zero		1


	//   ....[138]....
        /*478c*/ 	.word	0x00019720
        /*4790*/ 	.word	0x000000ff
        /*4794*/ 	.word	0x000344e8
        /*4798*/ 	.short	0x0101
        /*479a*/ 	.byte	0x16
	.zero		1


	//   ....[139]....
        /*479c*/ 	.word	0x00019820
        /*47a0*/ 	.word	0x00000003
        /*47a4*/ 	.word	0x00034400
        /*47a8*/ 	.short	0x010a
        /*47aa*/ 	.byte	0x3f
	.zero		1


	//   ....[140]....
        /*47ac*/ 	.word	0x00019960
        /*47b0*/ 	.word	0x00000002
        /*47b4*/ 	.word	0x00000000
        /*47b8*/ 	.short	0x0101
        /*47ba*/ 	.byte	0x3f
	.zero		1


	//   ....[141]....
        /*47bc*/ 	.word	0x0001a1a0
        /*47c0*/ 	.word	0x00000007
        /*47c4*/ 	.word	0x00000000
        /*47c8*/ 	.short	0x010a
        /*47ca*/ 	.byte	0x3f
	.zero		1


	//   ....[142]....
        /*47cc*/ 	.word	0x0001a220
        /*47d0*/ 	.word	0x00000003
        /*47d4*/ 	.word	0x00000000
        /*47d8*/ 	.short	0x010a
        /*47da*/ 	.byte	0x3f
	.zero		1


	//   ....[143]....
        /*47dc*/ 	.word	0x0001bea0
        /*47e0*/ 	.word	0x0000000c
        /*47e4*/ 	.word	0x00034440
        /*47e8*/ 	.short	0x010a
        /*47ea*/ 	.byte	0x3f
	.zero		1


	//   ....[144]....
        /*47ec*/ 	.word	0x0001bfc0
        /*47f0*/ 	.word	0x0000000c
        /*47f4*/ 	.word	0x00034400
        /*47f8*/ 	.short	0x0101
        /*47fa*/ 	.byte	0x3f
	.zero		1


	//   ....[145]....
        /*47fc*/ 	.word	0x0001c090
        /*4800*/ 	.word	0x00000003
        /*4804*/ 	.word	0x00034440
        /*4808*/ 	.short	0x010a
        /*480a*/ 	.byte	0x3f
	.zero		1


	//   ....[146]....
        /*480c*/ 	.word	0x0001c140
        /*4810*/ 	.word	0x00000003
        /*4814*/ 	.word	0x00034440
        /*4818*/ 	.short	0x010a
        /*481a*/ 	.byte	0x3f
	.zero		1


	//   ....[147]....
        /*481c*/ 	.word	0x0001c1f0
        /*4820*/ 	.word	0x00000003
        /*4824*/ 	.word	0x00034440
        /*4828*/ 	.short	0x010a
        /*482a*/ 	.byte	0x3f
	.zero		1


	//   ....[148]....
        /*482c*/ 	.word	0x0001c2a0
        /*4830*/ 	.word	0x00000003
        /*4834*/ 	.word	0x00034440
        /*4838*/ 	.short	0x010a
        /*483a*/ 	.byte	0x3f
	.zero		1


	//   ....[149]....
        /*483c*/ 	.word	0x0001c350
        /*4840*/ 	.word	0x00000003
        /*4844*/ 	.word	0x00034440
        /*4848*/ 	.short	0x010a
        /*484a*/ 	.byte	0x3f
	.zero		1


	//   ....[150]....
        /*484c*/ 	.word	0x0001c400
        /*4850*/ 	.word	0x00000003
        /*4854*/ 	.word	0x00034440
        /*4858*/ 	.short	0x010a
        /*485a*/ 	.byte	0x3f
	.zero		1


	//   ....[151]....
        /*485c*/ 	.word	0x0001c4b0
        /*4860*/ 	.word	0x00000003
        /*4864*/ 	.word	0x00034440
        /*4868*/ 	.short	0x010a
        /*486a*/ 	.byte	0x3f
	.zero		1


	//   ....[152]....
        /*486c*/ 	.word	0x0001c560
        /*4870*/ 	.word	0x00000003
        /*4874*/ 	.word	0x00034440
        /*4878*/ 	.short	0x010a
        /*487a*/ 	.byte	0x3f
	.zero		1


	//   ....[153]....
        /*487c*/ 	.word	0x0001c5c0
        /*4880*/ 	.word	0x0000000c
        /*4884*/ 	.word	0x00034400
        /*4888*/ 	.short	0x010a
        /*488a*/ 	.byte	0x3f
	.zero		1


	//   ....[154]....
        /*488c*/ 	.word	0x0001c630
        /*4890*/ 	.word	0x00000000
        /*4894*/ 	.word	0x00000000
        /*4898*/ 	.short	0x010a
        /*489a*/ 	.byte	0x3f
	.zero		1


	//   ....[155]....
        /*489c*/ 	.word	0x0001c690
        /*48a0*/ 	.word	0x00000003
        /*48a4*/ 	.word	0x00034480
        /*48a8*/ 	.short	0x010a
        /*48aa*/ 	.byte	0x3f
	.zero		1


	//   ....[156]....
        /*48ac*/ 	.word	0x0001c6f0
        /*48b0*/ 	.word	0x00000007
        /*48b4*/ 	.word	0x00034480
        /*48b8*/ 	.short	0x010a
        /*48ba*/ 	.byte	0x3f
	.zero		1


	//   ....[157]....
        /*48bc*/ 	.word	0x0001c760
        /*48c0*/ 	.word	0x00000002
        /*48c4*/ 	.word	0x00000010
        /*48c8*/ 	.short	0x010a
        /*48ca*/ 	.byte	0x3f
	.zero		1


	//   ....[158]....
        /*48cc*/ 	.word	0x0001c820
        /*48d0*/ 	.word	0x00000003
        /*48d4*/ 	.word	0x000344a0
        /*48d8*/ 	.short	0x010a
        /*48da*/ 	.byte	0x3f
	.zero		1


	//   ....[159]....
        /*48dc*/ 	.word	0x0001c880
        /*48e0*/ 	.word	0x0000000c
        /*48e4*/ 	.word	0x000344a8
        /*48e8*/ 	.short	0x010a
        /*48ea*/ 	.byte	0x3f
	.zero		1


	//   ....[160]....
        /*48ec*/ 	.word	0x0001c8e0
        /*48f0*/ 	.word	0x0000000c
        /*48f4*/ 	.word	0x000344b0
        /*48f8*/ 	.short	0x010a
        /*48fa*/ 	.byte	0x3f
	.zero		1


	//   ....[161]....
        /*48fc*/ 	.word	0x0001c940
        /*4900*/ 	.word	0x0000000d
        /*4904*/ 	.word	0x000344b8
        /*4908*/ 	.short	0x010a
        /*490a*/ 	.byte	0x3f
	.zero		1


	//   ....[162]....
        /*490c*/ 	.word	0x0001c9a0
        /*4910*/ 	.word	0x0000000d
        /*4914*/ 	.word	0x000344a0
        /*4918*/ 	.short	0x010a
        /*491a*/ 	.byte	0x3f
	.zero		1


	//   ....[163]....
        /*491c*/ 	.word	0x0001ca00
        /*4920*/ 	.word	0x0000000d
        /*4924*/ 	.word	0x000344a8
        /*4928*/ 	.short	0x010a
        /*492a*/ 	.byte	0x3f
	.zero		1


	//   ....[164]....
        /*492c*/ 	.word	0x0001ca60
        /*4930*/ 	.word	0x0000000d
        /*4934*/ 	.word	0x000344b0
        /*4938*/ 	.short	0x010a
        /*493a*/ 	.byte	0x3f
	.zero		1


	//   ....[165]....
        /*493c*/ 	.word	0x0001cac0
        /*4940*/ 	.word	0x0000000d
        /*4944*/ 	.word	0x000344b8
        /*4948*/ 	.short	0x010a
        /*494a*/ 	.byte	0x3f
	.zero		1


	//   ....[166]....
        /*494c*/ 	.word	0x0001cb20
        /*4950*/ 	.word	0x0000000d
        /*4954*/ 	.word	0x000344a0
        /*4958*/ 	.short	0x010a
        /*495a*/ 	.byte	0x3f
	.zero		1


	//   ....[167]....
        /*495c*/ 	.word	0x0001cb80
        /*4960*/ 	.word	0x0000000d
        /*4964*/ 	.word	0x000344a8
        /*4968*/ 	.short	0x010a
        /*496a*/ 	.byte	0x3f
	.zero		1


	//   ....[168]....
        /*496c*/ 	.word	0x0001cbe0
        /*4970*/ 	.word	0x0000000d
        /*4974*/ 	.word	0x000344b0
        /*4978*/ 	.short	0x010a
        /*497a*/ 	.byte	0x3f
	.zero		1


	//   ....[169]....
        /*497c*/ 	.word	0x0001cc40
        /*4980*/ 	.word	0x0000000d
        /*4984*/ 	.word	0x000344b8
        /*4988*/ 	.short	0x010a
        /*498a*/ 	.byte	0x3f
	.zero		1


	//   ....[170]....
        /*498c*/ 	.word	0x0001cca0
        /*4990*/ 	.word	0x0000000d
        /*4994*/ 	.word	0x000344a0
        /*4998*/ 	.short	0x010a
        /*499a*/ 	.byte	0x3f
	.zero		1


	//   ....[171]....
        /*499c*/ 	.word	0x0001cd00
        /*49a0*/ 	.word	0x0000000d
        /*49a4*/ 	.word	0x000344a8
        /*49a8*/ 	.short	0x010a
        /*49aa*/ 	.byte	0x3f
	.zero		1


	//   ....[172]....
        /*49ac*/ 	.word	0x0001cd60
        /*49b0*/ 	.word	0x0000000d
        /*49b4*/ 	.word	0x000344b0
        /*49b8*/ 	.short	0x010a
        /*49ba*/ 	.byte	0x3f
	.zero		1


	//   ....[173]....
        /*49bc*/ 	.word	0x0001cdc0
        /*49c0*/ 	.word	0x0000000d
        /*49c4*/ 	.word	0x000344b8
        /*49c8*/ 	.short	0x010a
        /*49ca*/ 	.byte	0x3f
	.zero		1


	//   ....[174]....
        /*49cc*/ 	.word	0x0001ce20
        /*49d0*/ 	.word	0x00000003
        /*49d4*/ 	.word	0x00034400
        /*49d8*/ 	.short	0x010a
        /*49da*/ 	.byte	0x3f
	.zero		1


	//   ....[175]....
        /*49dc*/ 	.word	0x0001ce80
        /*49e0*/ 	.word	0x00000003
        /*49e4*/ 	.word	0x00034400
        /*49e8*/ 	.short	0x010a
        /*49ea*/ 	.byte	0x3f
	.zero		1


	//   ....[176]....
        /*49ec*/ 	.word	0x0001cee0
        /*49f0*/ 	.word	0x00000003
        /*49f4*/ 	.word	0x000344e8
        /*49f8*/ 	.short	0x010a
        /*49fa*/ 	.byte	0x3f
	.zero		1


	//   ....[177]....
        /*49fc*/ 	.word	0x0001cf40
        /*4a00*/ 	.word	0x00000006
        /*4a04*/ 	.word	0x00034400
        /*4a08*/ 	.short	0x010a
        /*4a0a*/ 	.byte	0x3f
	.zero		1


	//   ....[178]....
        /*4a0c*/ 	.word	0x0001cfa0
        /*4a10*/ 	.word	0x00000003
        /*4a14*/ 	.word	0x000344c0
        /*4a18*/ 	.short	0x010a
        /*4a1a*/ 	.byte	0x3f
	.zero		1


	//   ....[179]....
        /*4a1c*/ 	.word	0x0001d000
        /*4a20*/ 	.word	0x00000003
        /*4a24*/ 	.word	0x000344c8
        /*4a28*/ 	.short	0x010a
        /*4a2a*/ 	.byte	0x3f
	.zero		1


	//   ....[180]....
        /*4a2c*/ 	.word	0x0001d060
        /*4a30*/ 	.word	0x00000003
        /*4a34*/ 	.word	0x000344d0
        /*4a38*/ 	.short	0x010a
        /*4a3a*/ 	.byte	0x3f
	.zero		1


	//   ....[181]....
        /*4a3c*/ 	.word	0x0001d0c0
        /*4a40*/ 	.word	0x00000003
        /*4a44*/ 	.word	0x000344d8
        /*4a48*/ 	.short	0x010a
        /*4a4a*/ 	.byte	0x3f
	.zero		1


	//   ....[182]....
        /*4a4c*/ 	.word	0x0001d120
        /*4a50*/ 	.word	0x00000003
        /*4a54*/ 	.word	0x000344c0
        /*4a58*/ 	.short	0x010a
        /*4a5a*/ 	.byte	0x3f
	.zero		1


	//   ....[183]....
        /*4a5c*/ 	.word	0x0001d180
        /*4a60*/ 	.word	0x00000003
        /*4a64*/ 	.word	0x000344c8
        /*4a68*/ 	.short	0x010a
        /*4a6a*/ 	.byte	0x3f
	.zero		1


	//   ....[184]....
        /*4a6c*/ 	.word	0x0001d1e0
        /*4a70*/ 	.word	0x00000003
        /*4a74*/ 	.word	0x000344d0
        /*4a78*/ 	.short	0x010a
        /*4a7a*/ 	.byte	0x3f
	.zero		1


	//   ....[185]....
        /*4a7c*/ 	.word	0x0001d240
        /*4a80*/ 	.word	0x00000003
        /*4a84*/ 	.word	0x000344d8
        /*4a88*/ 	.short	0x010a
        /*4a8a*/ 	.byte	0x3f
	.zero		1


	//   ....[186]....
        /*4a8c*/ 	.word	0x0001d2a0
        /*4a90*/ 	.word	0x00000003
        /*4a94*/ 	.word	0x000344c0
        /*4a98*/ 	.short	0x010a
        /*4a9a*/ 	.byte	0x3f
	.zero		1


	//   ....[187]....
        /*4a9c*/ 	.word	0x0001d300
        /*4aa0*/ 	.word	0x00000003
        /*4aa4*/ 	.word	0x000344c8
        /*4aa8*/ 	.short	0x010a
        /*4aaa*/ 	.byte	0x3f
	.zero		1


	//   ....[188]....
        /*4aac*/ 	.word	0x0001d360
        /*4ab0*/ 	.word	0x00000003
        /*4ab4*/ 	.word	0x000344d0
        /*4ab8*/ 	.short	0x010a
        /*4aba*/ 	.byte	0x3f
	.zero		1


	//   ....[189]....
        /*4abc*/ 	.word	0x0001d3c0
        /*4ac0*/ 	.word	0x00000003
        /*4ac4*/ 	.word	0x000344d8
        /*4ac8*/ 	.short	0x010a
        /*4aca*/ 	.byte	0x3f
	.zero		1


	//   ....[190]....
        /*4acc*/ 	.word	0x0001d420
        /*4ad0*/ 	.word	0x00000003
        /*4ad4*/ 	.word	0x000344c0
        /*4ad8*/ 	.short	0x010a
        /*4ada*/ 	.byte	0x3f
	.zero		1


	//   ....[191]....
        /*4adc*/ 	.word	0x0001d480
        /*4ae0*/ 	.word	0x00000003
        /*4ae4*/ 	.word	0x000344c8
        /*4ae8*/ 	.short	0x010a
        /*4aea*/ 	.byte	0x3f
	.zero		1


	//   ....[192]....
        /*4aec*/ 	.word	0x0001d4e0
        /*4af0*/ 	.word	0x00000003
        /*4af4*/ 	.word	0x000344d0
        /*4af8*/ 	.short	0x010a
        /*4afa*/ 	.byte	0x3f
	.zero		1


	//   ....[193]....
        /*4afc*/ 	.word	0x0001d540
        /*4b00*/ 	.word	0x00000003
        /*4b04*/ 	.word	0x000344d8
        /*4b08*/ 	.short	0x010a
        /*4b0a*/ 	.byte	0x3f
	.zero		1


	//   ....[194]....
        /*4b0c*/ 	.word	0x0001d5a0
        /*4b10*/ 	.word	0x00000003
        /*4b14*/ 	.word	0x000344c0
        /*4b18*/ 	.short	0x010a
        /*4b1a*/ 	.byte	0x3f
	.zero		1


	//   ....[195]....
        /*4b1c*/ 	.word	0x0001d600
        /*4b20*/ 	.word	0x00000003
        /*4b24*/ 	.word	0x000344c8
        /*4b28*/ 	.short	0x010a
        /*4b2a*/ 	.byte	0x3f
	.zero		1


	//   ....[196]....
        /*4b2c*/ 	.word	0x0001d660
        /*4b30*/ 	.word	0x00000003
        /*4b34*/ 	.word	0x000344d0
        /*4b38*/ 	.short	0x010a
        /*4b3a*/ 	.byte	0x3f
	.zero		1


	//   ....[197]....
        /*4b3c*/ 	.word	0x0001d730
        /*4b40*/ 	.word	0x00000008
        /*4b44*/ 	.word	0x00034490
        /*4b48*/ 	.short	0x010a
        /*4b4a*/ 	.byte	0x3f
	.zero		1


	//   ....[198]....
        /*4b4c*/ 	.word	0x0001d780
        /*4b50*/ 	.word	0x00000003
        /*4b54*/ 	.word	0x00034400
        /*4b58*/ 	.short	0x010a
        /*4b5a*/ 	.byte	0x3f
	.zero		1


	//   ....[199]....
        /*4b5c*/ 	.word	0x0001d990
        /*4b60*/ 	.word	0x00000007
        /*4b64*/ 	.word	0x00000000
        /*4b68*/ 	.short	0x010a
        /*4b6a*/ 	.byte	0x3f
	.zero		1


	//   ....[200]....
        /*4b6c*/ 	.word	0x0001d9e0
        /*4b70*/ 	.word	0x0000000c
        /*4b74*/ 	.word	0x00034440
        /*4b78*/ 	.short	0x010a
        /*4b7a*/ 	.byte	0x3f
	.zero		1


	//   ....[201]....
        /*4b7c*/ 	.word	0x0001da30
        /*4b80*/ 	.word	0x00000003
        /*4b84*/ 	.word	0x00034440
        /*4b88*/ 	.short	0x010a
        /*4b8a*/ 	.byte	0x3f
	.zero		1


	//   ....[202]....
        /*4b8c*/ 	.word	0x0001da80
        /*4b90*/ 	.word	0x00000003
        /*4b94*/ 	.word	0x00034440
        /*4b98*/ 	.short	0x010a
        /*4b9a*/ 	.byte	0x3f
	.zero		1


	//   ....[203]....
        /*4b9c*/ 	.word	0x0001dad0
        /*4ba0*/ 	.word	0x00000003
        /*4ba4*/ 	.word	0x00034440
        /*4ba8*/ 	.short	0x010a
        /*4baa*/ 	.byte	0x3f
	.zero		1


	//   ....[204]....
        /*4bac*/ 	.word	0x0001db20
        /*4bb0*/ 	.word	0x00000003
        /*4bb4*/ 	.word	0x00034440
        /*4bb8*/ 	.short	0x010a
        /*4bba*/ 	.byte	0x3f
	.zero		1


	//   ....[205]....
        /*4bbc*/ 	.word	0x0001db70
        /*4bc0*/ 	.word	0x00000003
        /*4bc4*/ 	.word	0x00034440
        /*4bc8*/ 	.short	0x010a
        /*4bca*/ 	.byte	0x3f
	.zero		1


	//   ....[206]....
        /*4bcc*/ 	.word	0x0001dbc0
        /*4bd0*/ 	.word	0x00000003
        /*4bd4*/ 	.word	0x00034440
        /*4bd8*/ 	.short	0x010a
        /*4bda*/ 	.byte	0x3f
	.zero		1


	//   ....[207]....
        /*4bdc*/ 	.word	0x0001dc10
        /*4be0*/ 	.word	0x00000003
        /*4be4*/ 	.word	0x00034440
        /*4be8*/ 	.short	0x010a
        /*4bea*/ 	.byte	0x3f
	.zero		1


	//----- nvinfo : EIATTR_NUM_MBARRIERS
	.align		4
.L_39:
        /*4bec*/ 	.byte	0x03, 0x38
        /*4bee*/ 	.short	0x0022


	//----- nvinfo : EIATTR_EXIT_INSTR_OFFSETS
	.align		4
        /*4bf0*/ 	.byte	0x04, 0x1c
        /*4bf2*/ 	.short	(.L_41 - .L_40)


	//   ....[0]....
.L_40:
        /*4bf4*/ 	.word	0x00002bd0


	//   ....[1]....
        /*4bf8*/ 	.word	0x00002e00


	//   ....[2]....
        /*4bfc*/ 	.word	0x00002f60


	//   ....[3]....
        /*4c00*/ 	.word	0x00015ff0


	//   ....[4]....
        /*4c04*/ 	.word	0x00016090


	//   ....[5]....
        /*4c08*/ 	.word	0x00018730


	//   ....[6]....
        /*4c0c*/ 	.word	0x0001a270


	//   ....[7]....
        /*4c10*/ 	.word	0x0001c590


	//----- nvinfo : EIATTR_MAX_THREADS
	.align		4
.L_41:
        /*4c14*/ 	.byte	0x04, 0x05
        /*4c16*/ 	.short	(.L_43 - .L_42)
.L_42:
        /*4c18*/ 	.word	0x00000180
        /*4c1c*/ 	.word	0x00000001
        /*4c20*/ 	.word	0x00000001


	//----- nvinfo : EIATTR_CRS_STACK_SIZE
	.align		4
.L_43:
        /*4c24*/ 	.byte	0x04, 0x1e
        /*4c26*/ 	.short	(.L_45 - .L_44)
.L_44:
        /*4c28*/ 	.word	0x00000000


	//----- nvinfo : EIATTR_CBANK_PARAM_SIZE
	.align		4
.L_45:
        /*4c2c*/ 	.byte	0x03, 0x19
        /*4c2e*/ 	.short	0x0770


	//----- nvinfo : EIATTR_PARAM_CBANK
	.align		4
        /*4c30*/ 	.byte	0x04, 0x0a
        /*4c32*/ 	.short	(.L_47 - .L_46)
	.align		4
.L_46:
        /*4c34*/ 	.word	index@(.nv.constant0._ZN7cutlass13device_kernelINS_4gemm6kernel13GemmUniversalINS1_17GroupProblemShapeIN4cute5tupleIJiiiEEEEENS1_10collective13CollectiveMmaINS1_39MainloopSm90ArrayTmaGmmaWarpSpecializedILi2ENS6_IJNS5_1CILi1EEESD_SD_EEENS1_40KernelPtrArrayTmaWarpSpecializedPingpongEEENS6_IJNSC_ILi256EEENSC_ILi128EEESI_EEENS_10bfloat16_tEPNS6_IJlSD_NSC_ILi0EEEEEESK_SN_NS5_8TiledMMAINS5_8MMA_AtomIJNS5_4SM904GMMA28MMA_64x128x16_F32BF16BF16_SSILNSR_5MajorE0ELST_0ELNSR_7ScaleInE1ELSU_1EEEEEENS5_6LayoutISE_NS6_IJSL_SL_SL_EEEEENS6_IJNS5_10UnderscoreES10_S10_EEEEENS5_13SM90_TMA_LOADENS5_14ComposedLayoutINS5_7SwizzleILi3ELi4ELi3EEENS5_18smem_ptr_flag_bitsILi16EEENSX_INS6_IJNSC_ILi8EEENSC_ILi64EEEEEENS6_IJS1A_SD_EEEEEEEvNS5_8identityES13_S1E_vS1F_EENS_8epilogue10collective18CollectiveEpilogueINS1H_30Sm90PtrArrayTmaWarpSpecializedILi4ELi2ELi16ELb1ELb0ELi2EEEJSJ_NS6_IJS1A_NSC_ILi32EEEEEENS_6half_tEPNS6_IJSD_lSL_EEES1O_S1Q_NS1H_6fusion15FusionCallbacksIS1L_NS1R_17LinearCombinationIS1O_fS1O_fLNS_15FloatRoundStyleE2EEESJ_S1N_JEEES13_NS14_IS16_S18_NSX_INS6_IJS1A_S19_EEENS6_IJSD_S1A_EEEEEEENS5_17SM75_U16x8_LDSM_TENS5_14SM90_TMA_STOREES20_NS5_17SM90_U16x8_STSM_TENS5_9Copy_AtomIJNS5_17SM90_U32x4_STSM_NES1O_EEEvEEEvvEEEEvNT_6ParamsE)
        /*4c38*/ 	.short	0x0210
        /*4c3a*/ 	.short	0x0770


	//----- nvinfo : EIATTR_SW_WAR
	.align		4
.L_47:
        /*4c3c*/ 	.byte	0x04, 0x36
        /*4c3e*/ 	.short	(.L_49 - .L_48)
.L_48:
        /*4c40*/ 	.word	0x00000008
.L_49:


//--------------------- .nv.callgraph             --------------------------
	.section	.nv.callgraph,"",@"SHT_CUDA_CALLGRAPH"
	.align	4
	.sectionentsize	8
	.align		4
        /*0000*/ 	.word	0x00000000
	.align		4
        /*0004*/ 	.word	0xffffffff
	.align		4
        /*0008*/ 	.word	index@(_ZN7cutlass13device_kernelINS_4gemm6kernel13GemmUniversalINS1_17GroupProblemShapeIN4cute5tupleIJiiiEEEEENS1_10collective13CollectiveMmaINS1_39MainloopSm90ArrayTmaGmmaWarpSpecializedILi2ENS6_IJNS5_1CILi1EEESD_SD_EEENS1_40KernelPtrArrayTmaWarpSpecializedPingpongEEENS6_IJNSC_ILi256EEENSC_ILi128EEESI_EEENS_10bfloat16_tEPNS6_IJlSD_NSC_ILi0EEEEEESK_SN_NS5_8TiledMMAINS5_8MMA_AtomIJNS5_4SM904GMMA28MMA_64x128x16_F32BF16BF16_SSILNSR_5MajorE0ELST_0ELNSR_7ScaleInE1ELSU_1EEEEEENS5_6LayoutISE_NS6_IJSL_SL_SL_EEEEENS6_IJNS5_10UnderscoreES10_S10_EEEEENS5_13SM90_TMA_LOADENS5_14ComposedLayoutINS5_7SwizzleILi3ELi4ELi3EEENS5_18smem_ptr_flag_bitsILi16EEENSX_INS6_IJNSC_ILi8EEENSC_ILi64EEEEEENS6_IJS1A_SD_EEEEEEEvNS5_8identityES13_S1E_vS1F_EENS_8epilogue10collective18CollectiveEpilogueINS1H_30Sm90PtrArrayTmaWarpSpecializedILi4ELi2ELi16ELb1ELb0ELi2EEEJSJ_NS6_IJS1A_NSC_ILi32EEEEEENS_6half_tEPNS6_IJSD_lSL_EEES1O_S1Q_NS1H_6fusion15FusionCallbacksIS1L_NS1R_17LinearCombinationIS1O_fS1O_fLNS_15FloatRoundStyleE2EEESJ_S1N_JEEES13_NS14_IS16_S18_NSX_INS6_IJS1A_S19_EEENS6_IJSD_S1A_EEEEEEENS5_17SM75_U16x8_LDSM_TENS5_14SM90_TMA_STOREES20_NS5_17SM90_U16x8_STSM_TENS5_9Copy_AtomIJNS5_17SM90_U32x4_STSM_NES1O_EEEvEEEvvEEEEvNT_6ParamsE)
	.align		4
        /*000c*/ 	.word	index@(__assertfail)
	.align		4
        /*0010*/ 	.word	0x00000000
	.align		4
        /*0014*/ 	.word	0xfffffffe
	.align		4
        /*0018*/ 	.word	0x00000000
	.align		4
        /*001c*/ 	.word	0xfffffffd
	.align		4
        /*0020*/ 	.word	0x00000000
	.align		4
        /*0024*/ 	.word	0xfffffffc


//--------------------- .nv.constant4             --------------------------
	.section	.nv.constant4,"a",@progbits
	.align	8
	.align		8
.nv.constant4:
        /*0000*/ 	.dword	__assertfail
	.align		8
        /*0008*/ 	.dword	__unnamed_1
	.align		8
        /*0010*/ 	.dword	_ZN39_INTERNAL_f8c615b0_4_k_cu_541d23c3_28194cuda3std3__45__cpo5beginE
	.align		8
        /*0018*/ 	.dword	_ZN39_INTERNAL_f8c615b0_4_k_cu_541d23c3_28194cuda3std3__45__cpo3endE
	.align		8
        /*0020*/ 	.dword	_ZN39_INTERNAL_f8c615b0_4_k_cu_541d23c3_28194cuda3std3__45__cpo6cbeginE
	.align		8
        /*0028*/ 	.dword	_ZN39_INTERNAL_f8c615b0_4_k_cu_541d23c3_28194cuda3std3__45__cpo4cendE
	.align		8
        /*0030*/ 	.dword	_ZN39_INTERNAL_f8c615b0_4_k_cu_541d23c3_28194cuda3std3__441_GLOBAL__N__f8c615b0_4_k_cu_541d23c3_28196ignoreE
	.align		8
        /*0038*/ 	.dword	_ZN39_INTERNAL_f8c615b0_4_k_cu_541d23c3_28194cuda3std3__419piecewise_constructE
	.align		8
        /*0040*/ 	.dword	_ZN39_INTERNAL_f8c615b0_4_k_cu_541d23c3_28194cuda3std3__48in_placeE
	.align		8
        /*0048*/ 	.dword	_ZN39_INTERNAL_f8c615b0_4_k_cu_541d23c3_28194cuda3std6ranges3__45__cpo4swapE
	.align		8
        /*0050*/ 	.dword	_ZN39_INTERNAL_f8c615b0_4_k_cu_541d23c3_28194cuda3std6ranges3__45__cpo9iter_moveE
	.align		8
        /*0058*/ 	.dword	_ZN39_INTERNAL_f8c615b0_4_k_cu_541d23c3_28194cute7productE
	.align		8
        /*0060*/ 	.dword	_ZN39_INTERNAL_f8c615b0_4_k_cu_541d23c3_28194cute1_E
	.align		8
        /*0068*/ 	.dword	$str$24
	.align		8
        /*0070*/ 	.dword	$str$25


//--------------------- .text._ZN7cutlass13device_kernelINS_4gemm6kernel13GemmUniversalINS1_17GroupProblemShapeIN4cute5tupleIJiiiEEEEENS1_10collective13CollectiveMmaINS1_39MainloopSm90ArrayTmaGmmaWarpSpecializedILi2ENS6_IJNS5_1CILi1EEESD_SD_EEENS1_40KernelPtrArrayTmaWarpSpecializedPingpongEEENS6_IJNSC_ILi256EEENSC_ILi128EEESI_EEENS_10bfloat16_tEPNS6_IJlSD_NSC_ILi0EEEEEESK_SN_NS5_8TiledMMAINS5_8MMA_AtomIJNS5_4SM904GMMA28MMA_64x128x16_F32BF16BF16_SSILNSR_5MajorE0ELST_0ELNSR_7ScaleInE1ELSU_1EEEEEENS5_6LayoutISE_NS6_IJSL_SL_SL_EEEEENS6_IJNS5_10UnderscoreES10_S10_EEEEENS5_13SM90_TMA_LOADENS5_14ComposedLayoutINS5_7SwizzleILi3ELi4ELi3EEENS5_18smem_ptr_flag_bitsILi16EEENSX_INS6_IJNSC_ILi8EEENSC_ILi64EEEEEENS6_IJS1A_SD_EEEEEEEvNS5_8identityES13_S1E_vS1F_EENS_8epilogue10collective18CollectiveEpilogueINS1H_30Sm90PtrArrayTmaWarpSpecializedILi4ELi2ELi16ELb1ELb0ELi2EEEJSJ_NS6_IJS1A_NSC_ILi32EEEEEENS_6half_tEPNS6_IJSD_lSL_EEES1O_S1Q_NS1H_6fusion15FusionCallbacksIS1L_NS1R_17LinearCombinationIS1O_fS1O_fLNS_15FloatRoundStyleE2EEESJ_S1N_JEEES13_NS14_IS16_S18_NSX_INS6_IJS1A_S19_EEENS6_IJSD_S1A_EEEEEEENS5_17SM75_U16x8_LDSM_TENS5_14SM90_TMA_STOREES20_NS5_17SM90_U16x8_STSM_TENS5_9Copy_AtomIJNS5_17SM90_U32x4_STSM_NES1O_EEEvEEEvvEEEEvNT_6ParamsE --------------------------
	.section	.text._ZN7cutlass13device_kernelINS_4gemm6kernel13GemmUniversalINS1_17GroupProblemShapeIN4cute5tupleIJiiiEEEEENS1_10collective13CollectiveMmaINS1_39MainloopSm90ArrayTmaGmmaWarpSpecializedILi2ENS6_IJNS5_1CILi1EEESD_SD_EEENS1_40KernelPtrArrayTmaWarpSpecializedPingpongEEENS6_IJNSC_ILi256EEENSC_ILi128EEESI_EEENS_10bfloat16_tEPNS6_IJlSD_NSC_ILi0EEEEEESK_SN_NS5_8TiledMMAINS5_8MMA_AtomIJNS5_4SM904GMMA28MMA_64x128x16_F32BF16BF16_SSILNSR_5MajorE0ELST_0ELNSR_7ScaleInE1ELSU_1EEEEEENS5_6LayoutISE_NS6_IJSL_SL_SL_EEEEENS6_IJNS5_10UnderscoreES10_S10_EEEEENS5_13SM90_TMA_LOADENS5_14ComposedLayoutINS5_7SwizzleILi3ELi4ELi3EEENS5_18smem_ptr_flag_bitsILi16EEENSX_INS6_IJNSC_ILi8EEENSC_ILi64EEEEEENS6_IJS1A_SD_EEEEEEEvNS5_8identityES13_S1E_vS1F_EENS_8epilogue10collective18CollectiveEpilogueINS1H_30Sm90PtrArrayTmaWarpSpecializedILi4ELi2ELi16ELb1ELb0ELi2EEEJSJ_NS6_IJS1A_NSC_ILi32EEEEEENS_6half_tEPNS6_IJSD_lSL_EEES1O_S1Q_NS1H_6fusion15FusionCallbacksIS1L_NS1R_17LinearCombinationIS1O_fS1O_fLNS_15FloatRoundStyleE2EEESJ_S1N_JEEES13_NS14_IS16_S18_NSX_INS6_IJS1A_S19_EEENS6_IJSD_S1A_EEEEEEENS5_17SM75_U16x8_LDSM_TENS5_14SM90_TMA_STOREES20_NS5_17SM90_U16x8_STSM_TENS5_9Copy_AtomIJNS5_17SM90_U32x4_STSM_NES1O_EEEvEEEvvEEEEvNT_6ParamsE,"ax",@progbits
	.align	128
.text._ZN7cutlass13device_kernelINS_4gemm6kernel13GemmUniversalINS1_17GroupProblemShapeIN4cute5tupleIJiiiEEEEENS1_10collective13CollectiveMmaINS1_39MainloopSm90ArrayTmaGmmaWarpSpecializedILi2ENS6_IJNS5_1CILi1EEESD_SD_EEENS1_40KernelPtrArrayTmaWarpSpecializedPingpongEEENS6_IJNSC_ILi256EEENSC_ILi128EEESI_EEENS_10bfloat16_tEPNS6_IJlSD_NSC_ILi0EEEEEESK_SN_NS5_8TiledMMAINS5_8MMA_AtomIJNS5_4SM904GMMA28MMA_64x128x16_F32BF16BF16_SSILNSR_5MajorE0ELST_0ELNSR_7ScaleInE1ELSU_1EEEEEENS5_6LayoutISE_NS6_IJSL_SL_SL_EEEEENS6_IJNS5_10UnderscoreES10_S10_EEEEENS5_13SM90_TMA_LOADENS5_14ComposedLayoutINS5_7SwizzleILi3ELi4ELi3EEENS5_18smem_ptr_flag_bitsILi16EEENSX_INS6_IJNSC_ILi8EEENSC_ILi64EEEEEENS6_IJS1A_SD_EEEEEEEvNS5_8identityES13_S1E_vS1F_EENS_8epilogue10collective18CollectiveEpilogueINS1H_30Sm90PtrArrayTmaWarpSpecializedILi4ELi2ELi16ELb1ELb0ELi2EEEJSJ_NS6_IJS1A_NSC_ILi32EEEEEENS_6half_tEPNS6_IJSD_lSL_EEES1O_S1Q_NS1H_6fusion15FusionCallbacksIS1L_NS1R_17LinearCombinationIS1O_fS1O_fLNS_15FloatRoundStyleE2EEESJ_S1N_JEEES13_NS14_IS16_S18_NSX_INS6_IJS1A_S19_EEENS6_IJSD_S1A_EEEEEEENS5_17SM75_U16x8_LDSM_TENS5_14SM90_TMA_STOREES20_NS5_17SM90_U16x8_STSM_TENS5_9Copy_AtomIJNS5_17SM90_U32x4_STSM_NES1O_EEEvEEEvvEEEEvNT_6ParamsE:
        .type           _ZN7cutlass13device_kernelINS_4gemm6kernel13GemmUniversalINS1_17GroupProblemShapeIN4cute5tupleIJiiiEEEEENS1_10collective13CollectiveMmaINS1_39MainloopSm90ArrayTmaGmmaWarpSpecializedILi2ENS6_IJNS5_1CILi1EEESD_SD_EEENS1_40KernelPtrArrayTmaWarpSpecializedPingpongEEENS6_IJNSC_ILi256EEENSC_ILi128EEESI_EEENS_10bfloat16_tEPNS6_IJlSD_NSC_ILi0EEEEEESK_SN_NS5_8TiledMMAINS5_8MMA_AtomIJNS5_4SM904GMMA28MMA_64x128x16_F32BF16BF16_SSILNSR_5MajorE0ELST_0ELNSR_7ScaleInE1ELSU_1EEEEEENS5_6LayoutISE_NS6_IJSL_SL_SL_EEEEENS6_IJNS5_10UnderscoreES10_S10_EEEEENS5_13SM90_TMA_LOADENS5_14ComposedLayoutINS5_7SwizzleILi3ELi4ELi3EEENS5_18smem_ptr_flag_bitsILi16EEENSX_INS6_IJNSC_ILi8EEENSC_ILi64EEEEEENS6_IJS1A_SD_EEEEEEEvNS5_8identityES13_S1E_vS1F_EENS_8epilogue10collective18CollectiveEpilogueINS1H_30Sm90PtrArrayTmaWarpSpecializedILi4ELi2ELi16ELb1ELb0ELi2EEEJSJ_NS6_IJS1A_NSC_ILi32EEEEEENS_6half_tEPNS6_IJSD_lSL_EEES1O_S1Q_NS1H_6fusion15FusionCallbacksIS1L_NS1R_17LinearCombinationIS1O_fS1O_fLNS_15FloatRoundStyleE2EEESJ_S1N_JEEES13_NS14_IS16_S18_NSX_INS6_IJS1A_S19_EEENS6_IJSD_S1A_EEEEEEENS5_17SM75_U16x8_LDSM_TENS5_14SM90_TMA_STOREES20_NS5_17SM90_U16x8_STSM_TENS5_9Copy_AtomIJNS5_17SM90_U32x4_STSM_NES1O_EEEvEEEvvEEEEvNT_6ParamsE,@function
        .size           _ZN7cutlass13device_kernelINS_4gemm6kernel13GemmUniversalINS1_17GroupProblemShapeIN4cute5tupleIJiiiEEEEENS1_10collective13CollectiveMmaINS1_39MainloopSm90ArrayTmaGmmaWarpSpecializedILi2ENS6_IJNS5_1CILi1EEESD_SD_EEENS1_40KernelPtrArrayTmaWarpSpecializedPingpongEEENS6_IJNSC_ILi256EEENSC_ILi128EEESI_EEENS_10bfloat16_tEPNS6_IJlSD_NSC_ILi0EEEEEESK_SN_NS5_8TiledMMAINS5_8MMA_AtomIJNS5_4SM904GMMA28MMA_64x128x16_F32BF16BF16_SSILNSR_5MajorE0ELST_0ELNSR_7ScaleInE1ELSU_1EEEEEENS5_6LayoutISE_NS6_IJSL_SL_SL_EEEEENS6_IJNS5_10UnderscoreES10_S10_EEEEENS5_13SM90_TMA_LOADENS5_14ComposedLayoutINS5_7SwizzleILi3ELi4ELi3EEENS5_18smem_ptr_flag_bitsILi16EEENSX_INS6_IJNSC_ILi8EEENSC_ILi64EEEEEENS6_IJS1A_SD_EEEEEEEvNS5_8identityES13_S1E_vS1F_EENS_8epilogue10collective18CollectiveEpilogueINS1H_30Sm90PtrArrayTmaWarpSpecializedILi4ELi2ELi16ELb1ELb0ELi2EEEJSJ_NS6_IJS1A_NSC_ILi32EEEEEENS_6half_tEPNS6_IJSD_lSL_EEES1O_S1Q_NS1H_6fusion15FusionCallbacksIS1L_NS1R_17LinearCombinationIS1O_fS1O_fLNS_15FloatRoundStyleE2EEESJ_S1N_JEEES13_NS14_IS16_S18_NSX_INS6_IJS1A_S19_EEENS6_IJSD_S1A_EEEEEEENS5_17SM75_U16x8_LDSM_TENS5_14SM90_TMA_STOREES20_NS5_17SM90_U16x8_STSM_TENS5_9Copy_AtomIJNS5_17SM90_U32x4_STSM_NES1O_EEEvEEEvvEEEEvNT_6ParamsE,(.L_x_425 - _ZN7cutlass13device_kernelINS_4gemm6kernel13GemmUniversalINS1_17GroupProblemShapeIN4cute5tupleIJiiiEEEEENS1_10collective13CollectiveMmaINS1_39MainloopSm90ArrayTmaGmmaWarpSpecializedILi2ENS6_IJNS5_1CILi1EEESD_SD_EEENS1_40KernelPtrArrayTmaWarpSpecializedPingpongEEENS6_IJNSC_ILi256EEENSC_ILi128EEESI_EEENS_10bfloat16_tEPNS6_IJlSD_NSC_ILi0EEEEEESK_SN_NS5_8TiledMMAINS5_8MMA_AtomIJNS5_4SM904GMMA28MMA_64x128x16_F32BF16BF16_SSILNSR_5MajorE0ELST_0ELNSR_7ScaleInE1ELSU_1EEEEEENS5_6LayoutISE_NS6_IJSL_SL_SL_EEEEENS6_IJNS5_10UnderscoreES10_S10_EEEEENS5_13SM90_TMA_LOADENS5_14ComposedLayoutINS5_7SwizzleILi3ELi4ELi3EEENS5_18smem_ptr_flag_bitsILi16EEENSX_INS6_IJNSC_ILi8EEENSC_ILi64EEEEEENS6_IJS1A_SD_EEEEEEEvNS5_8identityES13_S1E_vS1F_EENS_8epilogue10collective18CollectiveEpilogueINS1H_30Sm90PtrArrayTmaWarpSpecializedILi4ELi2ELi16ELb1ELb0ELi2EEEJSJ_NS6_IJS1A_NSC_ILi32EEEEEENS_6half_tEPNS6_IJSD_lSL_EEES1O_S1Q_NS1H_6fusion15FusionCallbacksIS1L_NS1R_17LinearCombinationIS1O_fS1O_fLNS_15FloatRoundStyleE2EEESJ_S1N_JEEES13_NS14_IS16_S18_NSX_INS6_IJS1A_S19_EEENS6_IJSD_S1A_EEEEEEENS5_17SM75_U16x8_LDSM_TENS5_14SM90_TMA_STOREES20_NS5_17SM90_U16x8_STSM_TENS5_9Copy_AtomIJNS5_17SM90_U32x4_STSM_NES1O_EEEvEEEvvEEEEvNT_6ParamsE)
        .other          _ZN7cutlass13device_kernelINS_4gemm6kernel13GemmUniversalINS1_17GroupProblemShapeIN4cute5tupleIJiiiEEEEENS1_10collective13CollectiveMmaINS1_39MainloopSm90ArrayTmaGmmaWarpSpecializedILi2ENS6_IJNS5_1CILi1EEESD_SD_EEENS1_40KernelPtrArrayTmaWarpSpecializedPingpongEEENS6_IJNSC_ILi256EEENSC_ILi128EEESI_EEENS_10bfloat16_tEPNS6_IJlSD_NSC_ILi0EEEEEESK_SN_NS5_8TiledMMAINS5_8MMA_AtomIJNS5_4SM904GMMA28MMA_64x128x16_F32BF16BF16_SSILNSR_5MajorE0ELST_0ELNSR_7ScaleInE1ELSU_1EEEEEENS5_6LayoutISE_NS6_IJSL_SL_SL_EEEEENS6_IJNS5_10UnderscoreES10_S10_EEEEENS5_13SM90_TMA_LOADENS5_14ComposedLayoutINS5_7SwizzleILi3ELi4ELi3EEENS5_18smem_ptr_flag_bitsILi16EEENSX_INS6_IJNSC_ILi8EEENSC_ILi64EEEEEENS6_IJS1A_SD_EEEEEEEvNS5_8identityES13_S1E_vS1F_EENS_8epilogue10collective18CollectiveEpilogueINS1H_30Sm90PtrArrayTmaWarpSpecializedILi4ELi2ELi16ELb1ELb0ELi2EEEJSJ_NS6_IJS1A_NSC_ILi32EEEEEENS_6half_tEPNS6_IJSD_lSL_EEES1O_S1Q_NS1H_6fusion15FusionCallbacksIS1L_NS1R_17LinearCombinationIS1O_fS1O_fLNS_15FloatRoundStyleE2EEESJ_S1N_JEEES13_NS14_IS16_S18_NSX_INS6_IJS1A_S19_EEENS6_IJSD_S1A_EEEEEEENS5_17SM75_U16x8_LDSM_TENS5_14SM90_TMA_STOREES20_NS5_17SM90_U16x8_STSM_TENS5_9Copy_AtomIJNS5_17SM90_U32x4_STSM_NES1O_EEEvEEEvvEEEEvNT_6ParamsE,@"STO_CUDA_ENTRY STV_DEFAULT"
_ZN7cutlass13device_kernelINS_4gemm6kernel13GemmUniversalINS1_17GroupProblemShapeIN4cute5tupleIJiiiEEEEENS1_10collective13CollectiveMmaINS1_39MainloopSm90ArrayTmaGmmaWarpSpecializedILi2ENS6_IJNS5_1CILi1EEESD_SD_EEENS1_40KernelPtrArrayTmaWarpSpecializedPingpongEEENS6_IJNSC_ILi256EEENSC_ILi128EEESI_EEENS_10bfloat16_tEPNS6_IJlSD_NSC_ILi0EEEEEESK_SN_NS5_8TiledMMAINS5_8MMA_AtomIJNS5_4SM904GMMA28MMA_64x128x16_F32BF16BF16_SSILNSR_5MajorE0ELST_0ELNSR_7ScaleInE1ELSU_1EEEEEENS5_6LayoutISE_NS6_IJSL_SL_SL_EEEEENS6_IJNS5_10UnderscoreES10_S10_EEEEENS5_13SM90_TMA_LOADENS5_14ComposedLayoutINS5_7SwizzleILi3ELi4ELi3EEENS5_18smem_ptr_flag_bitsILi16EEENSX_INS6_IJNSC_ILi8EEENSC_ILi64EEEEEENS6_IJS1A_SD_EEEEEEEvNS5_8identityES13_S1E_vS1F_EENS_8epilogue10collective18CollectiveEpilogueINS1H_30Sm90PtrArrayTmaWarpSpecializedILi4ELi2ELi16ELb1ELb0ELi2EEEJSJ_NS6_IJS1A_NSC_ILi32EEEEEENS_6half_tEPNS6_IJSD_lSL_EEES1O_S1Q_NS1H_6fusion15FusionCallbacksIS1L_NS1R_17LinearCombinationIS1O_fS1O_fLNS_15FloatRoundStyleE2EEESJ_S1N_JEEES13_NS14_IS16_S18_NSX_INS6_IJS1A_S19_EEENS6_IJSD_S1A_EEEEEEENS5_17SM75_U16x8_LDSM_TENS5_14SM90_TMA_STOREES20_NS5_17SM90_U16x8_STSM_TENS5_9Copy_AtomIJNS5_17SM90_U32x4_STSM_NES1O_EEEvEEEvvEEEEvNT_6ParamsE:
[----:B------:R-:W1:Y:S02]  /*0000*/  LDC R1, c[0x0][0x28] ;  /* 0x00000a00ff017b82 */ /* 0x000e640000000800 */
[----:B-1----:R-:W-:-:S06]  /*0010*/  VIADD R1, R1, 0xfffff750 ;  /* 0xfffff75001017836 */ /* 0x002fcc0000000000 */
[----:B------:R-:W1:Y:S01]  /*0020*/  LDC.64 R6, c[0x0][0x918] ;  /* 0x00024600ff067b82 */ /* 0x000e620000000a00 */
[----:B------:R-:W-:Y:S01]  /*0030*/  ULDC.64 UR38, c[0x0][0x208] ;  /* 0x0000820000267ab9 */ /* 0x000fe20000000a00 */
[----:B------:R-:W2:Y:S01]  /*0040*/  S2R R21, SR_TID.X ;  /* 0x0000000000157919 */ /* 0x000ea20000002100 */
[----:B------:R-:W-:Y:S01]  /*0050*/  ULDC UR4, c[0x0][0x910] ;  /* 0x0002440000047ab9 */ /* 0x000fe20000000800 */
[----:B------:R-:W-:Y:S01]  /*0060*/  ULDC.64 UR20, c[0x0][0x8d0] ;  /* 0x0002340000147ab9 */ /* 0x000fe20000000a00 */
[----:B------:R-:W-:Y:S01]  /*0070*/  ULDC.64 UR14, c[0x0][0x8c8] ;  /* 0x00023200000e7ab9 */ /* 0x000fe20000000a00 */
[----:B------:R-:W-:Y:S01]  /*0080*/  ULDC UR5, c[0x0][0x908] ;  /* 0x0002420000057ab9 */ /* 0x000fe20000000800 */
[----:B------:R-:W-:Y:S01]  /*0090*/  MOV R8, RZ ;  /* 0x000000ff00087202 */ /* 0x000fe20000000f00 */
[----:B------:R-:W-:Y:S01]  /*00a0*/  S2UR UR52, SR_CTAID.X ;  /* 0x00000000003479c3 */ /* 0x000fe20000002500 */
[----:B------:R-:W-:Y:S01]  /*00b0*/  IMAD.MOV.U32 R0, RZ, RZ, RZ ;  /* 0x000000ffff007224 */ /* 0x000fe200078e00ff */
[----:B------:R-:W-:Y:S01]  /*00c0*/  ULDC.64 UR22, c[0x0][0x8e8] ;  /* 0x00023a0000167ab9 */ /* 0x000fe20000000a00 */
[----:B------:R-:W-:Y:S01]  /*00d0*/  ULDC.64 UR16, c[0x0][0x8e0] ;  /* 0x0002380000107ab9 */ /* 0x000fe20000000a00 */
[----:B-1----:R-:W3:Y:S01]  /*00e0*/  LDG.E R9, desc[UR38][R6.64] ;  /* 0x0000002606097981 */ /* 0x002ee2000c1e1900 */
[----:B------:R-:W-:-:S03]  /*00f0*/  IMAD.U32 R3, RZ, RZ, UR4 ;  /* 0x00000004ff037e24 */ /* 0x000fc6000f8e00ff */
[----:B------:R-:W4:Y:S01]  /*0100*/  LDG.E R2, desc[UR38][R6.64+0x4] ;  /* 0x0000042606027981 */ /* 0x000f22000c1e1900 */
[----:B--2---:R-:W-:-:S04]  /*0110*/  LOP3.LUT R20, R21, 0x1f, RZ, 0xc0, !PT ;  /* 0x0000001f15147812 */ /* 0x004fc800078ec0ff */
[----:B------:R-:W-:Y:S01]  /*0120*/  ISETP.GE.AND P0, PT, R20, R3, PT ;  /* 0x000000031400720c */ /* 0x000fe20003f06270 */
[----:B------:R-:W-:-:S04]  /*0130*/  UISETP.NE.U32.AND UP0, UPT, UR20, URZ, UPT ;  /* 0x0000003f1400728c */ /* 0x000fc8000bf05070 */
[----:B------:R-:W-:-:S08]  /*0140*/  UISETP.NE.AND.EX UP0, UPT, UR21, URZ, UPT, UP0 ;  /* 0x0000003f1500728c */ /* 0x000fd0000bf05300 */
[----:B------:R-:W1:Y:S03]  /*0150*/  @!P0 LDC.64 R4, c[0x0][0x918] ;  /* 0x00024600ff048b82 */ /* 0x000e660000000a00 */
[----:B------:R-:W-:-:S05]  /*0160*/  @UP0 ULDC UR24, c[0x0][0x8dc] ;  /* 0x0002370000180ab9 */ /* 0x000fca0000000800 */
[----:B------:R-:W2:Y:S01]  /*0170*/  S2UR UR4, SR_CTAID.Y ;  /* 0x00000000000479c3 */ /* 0x000ea20000002600 */
[----:B------:R-:W-:Y:S01]  /*0180*/  UISETP.NE.AND UP3, UPT, UR5, 0x1, UPT ;  /* 0x000000010500788c */ /* 0x000fe2000bf65270 */
[----:B------:R-:W-:Y:S01]  /*0190*/  UMOV UR53, URZ ;  /* 0x0000003f00357c82 */ /* 0x000fe20008000000 */
[----:B-1----:R-:W-:-:S09]  /*01a0*/  @!P0 IMAD.WIDE.U32 R4, R20, 0xc, R4 ;  /* 0x0000000c14048825 */ /* 0x002fd200078e0004 */
[----:B------:R-:W-:Y:S01]  /*01b0*/  @UP3 ULDC UR8, c[0x0][0x10] ;  /* 0x0000040000083ab9 */ /* 0x000fe20000000800 */
[----:B------:R-:W-:Y:S01]  /*01c0*/  @UP3 UMOV UR5, URZ ;  /* 0x0000003f00053c82 */ /* 0x000fe20008000000 */
[----:B------:R1:W5:Y:S04]  /*01d0*/  @!P0 LDG.E R8, desc[UR38][R4.64] ;  /* 0x0000002604088981 */ /* 0x000368000c1e1900 */
[----:B------:R1:W5:Y:S01]  /*01e0*/  @!P0 LDG.E R0, desc[UR38][R4.64+0x4] ;  /* 0x0000042604008981 */ /* 0x000362000c1e1900 */
[----:B------:R-:W-:Y:S01]  /*01f0*/  ISETP.NE.U32.AND P0, PT, RZ, UR22, PT ;  /* 0x00000016ff007c0c */ /* 0x000fe2000bf05070 */
[----:B--2---:R-:W-:-:S03]  /*0200*/  @UP3 UIMAD.WIDE.U32 UR8, UR52, UR8, UR4 ;  /* 0x00000008340832a5 */ /* 0x004fc6000f8e0004 */
[----:B------:R-:W-:Y:S01]  /*0210*/  ISETP.NE.AND.EX P0, PT, RZ, UR23, PT, P0 ;  /* 0x00000017ff007c0c */ /* 0x000fe2000bf05300 */
[----:B------:R-:W-:Y:S01]  /*0220*/  @UP3 UMOV UR7, URZ ;  /* 0x0000003f00073c82 */ /* 0x000fe20008000000 */
[----:B------:R-:W-:Y:S01]  /*0230*/  @!UP3 ULDC UR5, c[0x0][0xc] ;  /* 0x000003000005bab9 */ /* 0x000fe20000000800 */
[----:B------:R-:W-:Y:S02]  /*0240*/  @UP3 UIADD3 UR7, UR9, UR7, URZ ;  /* 0x0000000709073290 */ /* 0x000fe4000fffe03f */
[----:B------:R-:W-:-:S07]  /*0250*/  @!UP3 UIMAD.WIDE.U32 UR4, UR5, UR4, UR52 ;  /* 0x000000040504b2a5 */ /* 0x000fce000f8e0034 */
[----:B------:R-:W-:Y:S01]  /*0260*/  @!UP3 UMOV UR7, UR5 ;  /* 0x000000050007bc82 */ /* 0x000fe20008000000 */
[----:B------:R-:W-:Y:S01]  /*0270*/  @!UP3 UMOV UR8, UR4 ;  /* 0x000000040008bc82 */ /* 0x000fe20008000000 */
[----:B---3--:R-:W-:-:S13]  /*0280*/  R2UR UR11, R9 ;  /* 0x00000000090b72ca */ /* 0x008fda00000e0000 */
[----:B------:R-:W-:-:S04]  /*0290*/  UIADD3 UR6, UP1, UR11, UR14, URZ ;  /* 0x0000000e0b067290 */ /* 0x000fc8000ff3e03f */
[----:B------:R-:W-:Y:S02]  /*02a0*/  ULEA.HI.X.SX32 UR11, UR11, UR15, 0x1, UP1 ;  /* 0x0000000f0b0b7291 */ /* 0x000fe400088f0e3f */
[----:B------:R-:W-:-:S04]  /*02b0*/  UIADD3 UR6, UP1, UR6, -0x1, URZ ;  /* 0xffffffff06067890 */ /* 0x000fc8000ff3e03f */
[----:B------:R-:W-:Y:S02]  /*02c0*/  UIADD3.X UR11, UR11, -0x1, URZ, UP1, !UPT ;  /* 0xffffffff0b0b7890 */ /* 0x000fe40008ffe43f */
[----:B------:R-:W-:Y:S01]  /*02d0*/  @UP0 UIADD3 UR24, UP1, UR6, UR24, URZ ;  /* 0x0000001806180290 */ /* 0x000fe2000ff3e03f */
[----:B----4-:R-:W-:-:S03]  /*02e0*/  R2UR UR27, R2 ;  /* 0x00000000021b72ca */ /* 0x010fc600000e0000 */
[----:B------:R-:W-:-:S04]  /*02f0*/  @UP0 UIADD3.X UR26, URZ, UR11, URZ, UP1, !UPT ;  /* 0x0000000b3f1a0290 */ /* 0x000fc80008ffe43f */
[----:B------:R-:W-:-:S04]  /*0300*/  @UP0 UIMAD.WIDE.U32 UR12, UR26, UR20, URZ ;  /* 0x000000141a0c02a5 */ /* 0x000fc8000f8e003f */
[----:B------:R-:W-:Y:S02]  /*0310*/  @UP0 UIMAD.WIDE.U32 UR18, UP1, UR24, UR21, UR12 ;  /* 0x00000015181202a5 */ /* 0x000fe4000f82000c */
[----:B------:R-:W-:Y:S02]  /*0320*/  @UP0 UIMAD.WIDE.U32 UR12, UR24, UR20, URZ ;  /* 0x00000014180c02a5 */ /* 0x000fe4000f8e003f */
[----:B------:R-:W-:Y:S02]  /*0330*/  @UP0 UIADD3.X UR25, URZ, URZ, URZ, UP1, !UPT ;  /* 0x0000003f3f190290 */ /* 0x000fe40008ffe43f */
[----:B------:R-:W-:Y:S01]  /*0340*/  @UP0 UIADD3 URZ, UP1, UR13, UR18, URZ ;  /* 0x000000120d3f0290 */ /* 0x000fe2000ff3e03f */
[----:B------:R-:W-:Y:S01]  /*0350*/  @UP0 UMOV UR24, UR19 ;  /* 0x0000001300180c82 */ /* 0x000fe20008000000 */
[----:B------:R-:W-:Y:S02]  /*0360*/  UIADD3 UR10, UP2, UR27, UR16, URZ ;  /* 0x000000101b0a7290 */ /* 0x000fe4000ff5e03f */
[----:B------:R-:W-:-:S02]  /*0370*/  @UP0 UIMAD.WIDE.U32.X UR12, UR26, UR21, UR24, UP1 ;  /* 0x000000151a0c02a5 */ /* 0x000fc400088e0418 */
[----:B------:R-:W-:Y:S02]  /*0380*/  ULEA.HI.X.SX32 UR9, UR27, UR17, 0x1, UP2 ;  /* 0x000000111b097291 */ /* 0x000fe400090f0e3f */
[----:B------:R-:W-:-:S03]  /*0390*/  UIADD3 UR19, UP1, UR10, -0x1, URZ ;  /* 0xffffffff0a137890 */ /* 0x000fc6000ff3e03f */
[----:B------:R-:W-:Y:S01]  /*03a0*/  @UP0 UMOV UR6, UR12 ;  /* 0x0000000c00060c82 */ /* 0x000fe20008000000 */
[----:B------:R-:W-:Y:S01]  /*03b0*/  UIADD3.X UR5, UR9, -0x1, URZ, UP1, !UPT ;  /* 0xffffffff09057890 */ /* 0x000fe20008ffe43f */
[----:B------:R-:W-:Y:S01]  /*03c0*/  @UP0 UMOV UR11, UR13 ;  /* 0x0000000d000b0c82 */ /* 0x000fe20008000000 */
[----:B-1----:R-:W-:Y:S10]  /*03d0*/  @!P0 BRA `(.L_x_0) ;  /* 0x00000000002c8947 */ /* 0x002ff40003800000 */
[----:B------:R-:W-:Y:S02]  /*03e0*/  ULDC UR9, c[0x0][0x8f4] ;  /* 0x00023d0000097ab9 */ /* 0x000fe40000000800 */
[----:B------:R-:W-:-:S04]  /*03f0*/  UIADD3 UR9, UP1, UR19, UR9, URZ ;  /* 0x0000000913097290 */ /* 0x000fc8000ff3e03f */
[----:B------:R-:W-:-:S04]  /*0400*/  UIADD3.X UR10, URZ, UR5, URZ, UP1, !UPT ;  /* 0x000000053f0a7290 */ /* 0x000fc80008ffe43f */
[----:B------:R-:W-:-:S04]  /*0410*/  UIMAD.WIDE.U32 UR4, UR10, UR22, URZ ;  /* 0x000000160a0472a5 */ /* 0x000fc8000f8e003f */
[----:B------:R-:W-:Y:S02]  /*0420*/  UIMAD.WIDE.U32 UR12, UP1, UR9, UR23, UR4 ;  /* 0x00000017090c72a5 */ /* 0x000fe4000f820004 */
[----:B------:R-:W-:Y:S02]  /*0430*/  UIMAD.WIDE.U32 UR4, UR9, UR22, URZ ;  /* 0x00000016090472a5 */ /* 0x000fe4000f8e003f */
[----:B------:R-:W-:Y:S02]  /*0440*/  UIADD3.X UR19, URZ, URZ, URZ, UP1, !UPT ;  /* 0x0000003f3f137290 */ /* 0x000fe40008ffe43f */
[----:B------:R-:W-:Y:S01]  /*0450*/  UIADD3 URZ, UP1, UR5, UR12, URZ ;  /* 0x0000000c053f7290 */ /* 0x000fe2000ff3e03f */
[----:B------:R-:W-:-:S03]  /*0460*/  UMOV UR18, UR13 ;  /* 0x0000000d00127c82 */ /* 0x000fc60008000000 */
[----:B------:R-:W-:-:S07]  /*0470*/  UIMAD.WIDE.U32.X UR4, UR10, UR23, UR18, UP1 ;  /* 0x000000170a0472a5 */ /* 0x000fce00088e0412 */
[----:B------:R-:W-:-:S05]  /*0480*/  UMOV UR19, UR4 ;  /* 0x0000000400137c82 */ /* 0x000fca0008000000 */
.L_x_0:
[----:B------:R-:W-:Y:S01]  /*0490*/  ULDC UR9, c[0x0][0x934] ;  /* 0x00024d0000097ab9 */ /* 0x000fe20000000800 */
[----:B------:R-:W-:Y:S01]  /*04a0*/  ULDC UR10, c[0x0][0x904] ;  /* 0x00024100000a7ab9 */ /* 0x000fe20000000800 */
[----:B------:R-:W-:Y:S01]  /*04b0*/  ULDC UR4, c[0x0][0x938] ;  /* 0x00024e0000047ab9 */ /* 0x000fe20000000800 */
[----:B------:R-:W-:Y:S02]  /*04c0*/  USHF.L.U32 UR9, UR9, UR10, URZ ;  /* 0x0000000a09097299 */ /* 0x000fe4000800063f */
[----:B------:R-:W-:Y:S01]  /*04d0*/  USHF.L.U32 UR10, UR4, UR10, URZ ;  /* 0x0000000a040a7299 */ /* 0x000fe2000800063f */
[----:B------:R-:W-:Y:S01]  /*04e0*/  ULDC UR18, c[0x0][0x8d8] ;  /* 0x0002360000127ab9 */ /* 0x000fe20000000800 */
[----:B------:R-:W-:Y:S02]  /*04f0*/  ULDC UR29, c[0x0][0x8f0] ;  /* 0x00023c00001d7ab9 */ /* 0x000fe40000000800 */
[----:B------:R-:W-:Y:S01]  /*0500*/  IMAD.U32 R10, RZ, RZ, UR9 ;  /* 0x00000009ff0a7e24 */ /* 0x000fe2000f8e00ff */
[----:B------:R-:W-:Y:S01]  /*0510*/  USHF.R.U64 UR11, UR6, UR18, UR11 ;  /* 0x00000012060b7299 */ /* 0x000fe2000800120b */
[----:B------:R-:W-:Y:S01]  /*0520*/  MOV R9, UR10 ;  /* 0x0000000a00097c02 */ /* 0x000fe20008000f00 */
[----:B------:R-:W-:-:S02]  /*0530*/  USHF.R.U64 UR6, UR19, UR29, UR5 ;  /* 0x0000001d13067299 */ /* 0x000fc40008001205 */
[----:B------:R-:W-:Y:S01]  /*0540*/  IABS R2, R10 ;  /* 0x0000000a00027213 */ /* 0x000fe20000000000 */
[----:B------:R-:W-:Y:S01]  /*0550*/  UIADD3 UR11, UR11, -0x1, UR9 ;  /* 0xffffffff0b0b7890 */ /* 0x000fe2000fffe009 */
[----:B------:R-:W-:Y:S01]  /*0560*/  IABS R4, R9 ;  /* 0x0000000900047213 */ /* 0x000fe20000000000 */
[----:B------:R-:W-:Y:S01]  /*0570*/  UIADD3 UR6, UR6, -0x1, UR10 ;  /* 0xffffffff06067890 */ /* 0x000fe2000fffe00a */
[----:B------:R-:W-:Y:S01]  /*0580*/  R2UR UR27, R2 ;  /* 0x00000000021b72ca */ /* 0x000fe200000e0000 */
[----:B------:R-:W-:Y:S01]  /*0590*/  UMOV UR4, URZ ;  /* 0x0000003f00047c82 */ /* 0x000fe20008000000 */
[----:B------:R-:W-:Y:S01]  /*05a0*/  UISETP.GE.AND UP5, UPT, UR11, URZ, UPT ;  /* 0x0000003f0b00728c */ /* 0x000fe2000bfa6270 */
[----:B------:R-:W-:Y:S01]  /*05b0*/  IMAD.MOV.U32 R2, RZ, RZ, R4 ;  /* 0x000000ffff027224 */ /* 0x000fe200078e0004 */
[----:B------:R-:W-:Y:S02]  /*05c0*/  UISETP.NE.AND UP4, UPT, UR9, URZ, UPT ;  /* 0x0000003f0900728c */ /* 0x000fe4000bf85270 */
[----:B------:R-:W-:-:S02]  /*05d0*/  ULOP3.LUT UR33, URZ, UR10, URZ, 0x33, !UPT ;  /* 0x0000000a3f217292 */ /* 0x000fc4000f8e333f */
[----:B------:R-:W-:Y:S01]  /*05e0*/  R2UR UR26, R2 ;  /* 0x00000000021a72ca */ /* 0x000fe200000e0000 */
[----:B------:R-:W-:-:S04]  /*05f0*/  UMOV UR59, 0x1 ;  /* 0x00000001003b7882 */ /* 0x000fc80000000000 */
[----:B------:R-:W1:Y:S08]  /*0600*/  I2F.RP R2, UR27 ;  /* 0x0000001b00027d06 */ /* 0x000e700008209400 */
[----:B------:R-:W2:Y:S08]  /*0610*/  I2F.RP R5, UR26 ;  /* 0x0000001a00057d06 */ /* 0x000eb00008209400 */
[----:B-1----:R-:W1:Y:S08]  /*0620*/  MUFU.RCP R2, R2 ;  /* 0x0000000200027308 */ /* 0x002e700000001000 */
[----:B--2---:R-:W2:Y:S01]  /*0630*/  MUFU.RCP R5, R5 ;  /* 0x0000000500057308 */ /* 0x004ea20000001000 */
[----:B-1----:R-:W-:-:S02]  /*0640*/  VIADD R4, R2, 0xffffffe ;  /* 0x0ffffffe02047836 */ /* 0x002fc40000000000 */
[----:B------:R-:W-:-:S05]  /*0650*/  IMAD.U32 R2, RZ, RZ, UR11 ;  /* 0x0000000bff027e24 */ /* 0x000fca000f8e00ff */
[----:B------:R-:W1:Y:S01]  /*0660*/  F2I.FTZ.U32.TRUNC.NTZ R4, R4 ;  /* 0x0000000400047305 */ /* 0x000e62000021f000 */
[----:B------:R-:W-:Y:S02]  /*0670*/  IABS R2, R2 ;  /* 0x0000000200027213 */ /* 0x000fe40000000000 */
[----:B--2---:R-:W-:Y:S02]  /*0680*/  IADD3 R6, R5, 0xffffffe, RZ ;  /* 0x0ffffffe05067810 */ /* 0x004fe40007ffe0ff */
[----:B------:R-:W-:Y:S02]  /*0690*/  IABS R5, R10 ;  /* 0x0000000a00057213 */ /* 0x000fe40000000000 */
[----:B------:R-:W-:Y:S02]  /*06a0*/  R2UR UR31, R2 ;  /* 0x00000000021f72ca */ /* 0x000fe400000e0000 */
[----:B------:R-:W2:Y:S01]  /*06b0*/  F2I.FTZ.U32.TRUNC.NTZ R6, R6 ;  /* 0x0000000600067305 */ /* 0x000ea2000021f000 */
[----:B------:R-:W-:-:S02]  /*06c0*/  IADD3 R5, RZ, -R5, RZ ;  /* 0x80000005ff057210 */ /* 0x000fc40007ffe0ff */
[----:B-1----:R-:W-:Y:S01]  /*06d0*/  R2UR UR5, R4 ;  /* 0x00000000040572ca */ /* 0x002fe200000e0000 */
[----:B------:R-:W-:Y:S01]  /*06e0*/  IMAD.U32 R4, RZ, RZ, UR6 ;  /* 0x00000006ff047e24 */ /* 0x000fe2000f8e00ff */
[----:B--2---:R-:W-:-:S04]  /*06f0*/  R2UR UR13, R6 ;  /* 0x00000000060d72ca */ /* 0x004fc800000e0000 */
[----:B------:R-:W-:Y:S01]  /*0700*/  IABS R6, R4 ;  /* 0x0000000400067213 */ /* 0x000fe20000000000 */
[----:B------:R-:W-:-:S06]  /*0710*/  IMAD.MOV.U32 R4, RZ, RZ, R5 ;  /* 0x000000ffff047224 */ /* 0x000fcc00078e0005 */
[----:B------:R-:W-:Y:S01]  /*0720*/  UIADD3 UR12, URZ, -UR5, URZ ;  /* 0x800000053f0c7290 */ /* 0x000fe2000fffe03f */
[----:B------:R-:W-:Y:S01]  /*0730*/  IABS R5, R9 ;  /* 0x0000000900057213 */ /* 0x000fe20000000000 */
[----:B------:R-:W-:Y:S02]  /*0740*/  IMAD.MOV.U32 R2, RZ, RZ, R6 ;  /* 0x000000ffff027224 */ /* 0x000fe400078e0006 */
[----:B------:R-:W-:Y:S01]  /*0750*/  UIMAD UR12, UR12, UR27, URZ ;  /* 0x0000001b0c0c72a4 */ /* 0x000fe2000f8e023f */
[----:B------:R-:W-:Y:S02]  /*0760*/  IADD3 R5, RZ, -R5, RZ ;  /* 0x80000005ff057210 */ /* 0x000fe40007ffe0ff */
[----:B------:R-:W-:Y:S01]  /*0770*/  R2UR UR28, R4 ;  /* 0x00000000041c72ca */ /* 0x000fe200000e0000 */
[----:B------:R-:W-:Y:S01]  /*0780*/  UIMAD.WIDE.U32 UR4, UR5, UR12, UR4 ;  /* 0x0000000c050472a5 */ /* 0x000fe2000f8e0004 */
[----:B------:R-:W-:Y:S01]  /*0790*/  R2UR UR32, R2 ;  /* 0x00000000022072ca */ /* 0x000fe200000e0000 */
[----:B------:R-:W-:Y:S01]  /*07a0*/  UIADD3 UR24, URZ, -UR13, URZ ;  /* 0x8000000d3f187290 */ /* 0x000fe2000fffe03f */
[----:B------:R-:W-:Y:S01]  /*07b0*/  IMAD.MOV.U32 R2, RZ, RZ, R5 ;  /* 0x000000ffff027224 */ /* 0x000fe200078e0005 */
[----:B------:R-:W-:Y:S01]  /*07c0*/  UMOV UR12, URZ ;  /* 0x0000003f000c7c82 */ /* 0x000fe20008000000 */
[----:B------:R-:W-:Y:S01]  /*07d0*/  SHF.R.U32.HI R4, RZ, 0x7, R21 ;  /* 0x00000007ff047819 */ /* 0x000fe20000011615 */
[----:B------:R-:W-:-:S02]  /*07e0*/  UIMAD UR24, UR24, UR26, URZ ;  /* 0x0000001a181872a4 */ /* 0x000fc4000f8e023f */
[----:B------:R-:W-:Y:S02]  /*07f0*/  R2UR UR30, R2 ;  /* 0x00000000021e72ca */ /* 0x000fe400000e0000 */
[----:B------:R-:W-:Y:S01]  /*0800*/  UIMAD.WIDE.U32 UR24, UR13, UR24, UR12 ;  /* 0x000000180d1872a5 */ /* 0x000fe2000f8e000c */
[----:B------:R-:W-:Y:S01]  /*0810*/  SHF.R.U32.HI R2, RZ, 0x5, R21 ;  /* 0x00000005ff027819 */ /* 0x000fe20000011615 */
[----:B------:R-:W1:Y:S01]  /*0820*/  SHFL.IDX PT, R4, R4, RZ, 0x1f ;  /* 0x00001fff04047589 */ /* 0x000e6200000e0000 */
[----:B------:R-:W-:Y:S02]  /*0830*/  UMOV UR13, UR5 ;  /* 0x00000005000d7c82 */ /* 0x000fe40008000000 */
[----:B------:R-:W-:Y:S01]  /*0840*/  UIMAD.WIDE.U32 UR4, UR13, UR31, URZ ;  /* 0x0000001f0d0472a5 */ /* 0x000fe2000f8e003f */
[----:B------:R-:W2:Y:S01]  /*0850*/  SHFL.IDX PT, R5, R2, RZ, 0x1f ;  /* 0x00001fff02057589 */ /* 0x000ea200000e0000 */
[----:B------:R-:W-:Y:S02]  /*0860*/  UMOV UR19, UR25 ;  /* 0x0000001900137c82 */ /* 0x000fe40008000000 */
[----:B------:R-:W-:-:S02]  /*0870*/  UIMAD UR5, UR5, UR28, UR31 ;  /* 0x0000001c050572a4 */ /* 0x000fc4000f8e021f */
[----:B------:R-:W-:Y:S02]  /*0880*/  UIMAD.WIDE.U32 UR24, UR19, UR32, URZ ;  /* 0x00000020131872a5 */ /* 0x000fe4000f8e003f */
[----:B------:R-:W-:Y:S02]  /*0890*/  UISETP.GT.U32.AND UP1, UPT, UR27, UR5, UPT ;  /* 0x000000051b00728c */ /* 0x000fe4000bf24070 */
[----:B------:R-:W-:Y:S02]  /*08a0*/  UIMAD UR25, UR25, UR30, UR32 ;  /* 0x0000001e191972a4 */ /* 0x000fe4000f8e0220 */
[----:B------:R-:W-:Y:S02]  /*08b0*/  ULOP3.LUT UR32, URZ, UR9, URZ, 0x33, !UPT ;  /* 0x000000093f207292 */ /* 0x000fe4000f8e333f */
[----:B------:R-:W-:-:S05]  /*08c0*/  UISETP.GT.U32.AND UP2, UPT, UR26, UR25, UPT ;  /* 0x000000191a00728c */ /* 0x000fca000bf44070 */
[----:B------:R-:W-:Y:S01]  /*08d0*/  @!UP1 UIADD3 UR5, UR5, -UR27, URZ ;  /* 0x8000001b05059290 */ /* 0x000fe2000fffe03f */
[----:B-1----:R-:W-:-:S03]  /*08e0*/  R2UR UR12, R4 ;  /* 0x00000000040c72ca */ /* 0x002fc600000e0000 */
[----:B------:R-:W-:Y:S02]  /*08f0*/  UISETP.GT.U32.AND UP6, UPT, UR27, UR5, UPT ;  /* 0x000000051b00728c */ /* 0x000fe4000bfc4070 */
[----:B------:R-:W-:Y:S01]  /*0900*/  @!UP2 UIADD3 UR25, UR25, -UR26, URZ ;  /* 0x8000001a1919a290 */ /* 0x000fe2000fffe03f */
[----:B--2---:R-:W-:Y:S01]  /*0910*/  R2UR UR31, R5 ;  /* 0x00000000051f72ca */ /* 0x004fe200000e0000 */
[----:B------:R-:W-:Y:S02]  /*0920*/  UISETP.NE.AND UP2, UPT, UR10, URZ, UPT ;  /* 0x0000003f0a00728c */ /* 0x000fe4000bf45270 */
[----:B------:R-:W-:-:S05]  /*0930*/  UISETP.GT.U32.AND UP1, UPT, UR26, UR25, UPT ;  /* 0x000000191a00728c */ /* 0x000fca000bf24070 */
[----:B------:R-:W-:Y:S02]  /*0940*/  @!UP6 UIADD3 UR5, UR5, -UR27, URZ ;  /* 0x8000001b0505e290 */ /* 0x000fe4000fffe03f */
[----:B------:R-:W-:Y:S02]  /*0950*/  UISETP.GE.AND UP6, UPT, UR6, URZ, UPT ;  /* 0x0000003f0600728c */ /* 0x000fe4000bfc6270 */
[----:B------:R-:W-:Y:S01]  /*0960*/  @!UP5 UIADD3 UR5, -UR5, URZ, URZ ;  /* 0x0000003f0505d290 */ /* 0x000fe2000fffe13f */
[----:B------:R-:W-:Y:S01]  /*0970*/  ISETP.NE.AND P1, PT, RZ, UR31, PT ;  /* 0x0000001fff007c0c */ /* 0x000fe2000bf25270 */
[----:B------:R-:W-:Y:S02]  /*0980*/  @!UP1 UIADD3 UR25, UR25, -UR26, URZ ;  /* 0x8000001a19199290 */ /* 0x000fe4000fffe03f */
[----:B------:R-:W-:Y:S02]  /*0990*/  USHF.R.S32.HI UR4, URZ, 0x1f, UR31 ;  /* 0x0000001f3f047899 */ /* 0x000fe4000801141f */
[----:B------:R-:W-:-:S02]  /*09a0*/  USEL UR5, UR32, UR5, !UP4 ;  /* 0x0000000520057287 */ /* 0x000fc4000e000000 */
[----:B------:R-:W-:Y:S02]  /*09b0*/  ULEA.HI UR4, UR4, UR31, URZ, 0x2 ;  /* 0x0000001f04047291 */ /* 0x000fe4000f8f103f */
[----:B------:R-:W-:Y:S02]  /*09c0*/  @!UP6 UIADD3 UR25, -UR25, URZ, URZ ;  /* 0x0000003f1919e290 */ /* 0x000fe4000fffe13f */
[----:B------:R-:W-:Y:S02]  /*09d0*/  ULOP3.LUT UR4, UR4, 0xfffffffc, URZ, 0xc0, !UPT ;  /* 0xfffffffc04047892 */ /* 0x000fe4000f8ec03f */
[----:B------:R-:W-:Y:S02]  /*09e0*/  USEL UR25, UR33, UR25, !UP2 ;  /* 0x0000001921197287 */ /* 0x000fe4000d000000 */
[----:B------:R-:W-:Y:S02]  /*09f0*/  UIADD3 UR5, UR11, -UR5, URZ ;  /* 0x800000050b057290 */ /* 0x000fe4000fffe03f */
[----:B------:R-:W-:-:S02]  /*0a00*/  UIADD3 UR25, UR6, -UR25, URZ ;  /* 0x8000001906197290 */ /* 0x000fc4000fffe03f */
[----:B------:R-:W-:Y:S02]  /*0a10*/  UIADD3 UR51, UR31, -UR4, URZ ;  /* 0x800000041f337290 */ /* 0x000fe4000fffe03f */
[----:B------:R-:W-:Y:S02]  /*0a20*/  UIMAD UR24, UR5, UR25, URZ ;  /* 0x00000019051872a4 */ /* 0x000fe4000f8e023f */
[----:B------:R-:W-:Y:S02]  /*0a30*/  USEL UR4, UR25, UR5, !UP3 ;  /* 0x0000000519047287 */ /* 0x000fe4000d800000 */
[----:B------:R-:W-:Y:S02]  /*0a40*/  UISETP.NE.AND UP1, UPT, UR12, URZ, UPT ;  /* 0x0000003f0c00728c */ /* 0x000fe4000bf25270 */
[----:B------:R-:W-:Y:S02]  /*0a50*/  USHF.R.S32.HI UR25, URZ, 0x1f, UR24 ;  /* 0x0000001f3f197899 */ /* 0x000fe40008011418 */
[----:B------:R-:W-:Y:S01]  /*0a60*/  IMAD.U32 R6, RZ, RZ, UR24 ;  /* 0x00000018ff067e24 */ /* 0x000fe2000f8e00ff */
[----:B------:R-:W-:-:S02]  /*0a70*/  USHF.R.S32.HI UR5, URZ, 0x1f, UR4 ;  /* 0x0000001f3f057899 */ /* 0x000fc40008011404 */
[----:B------:R-:W-:Y:S01]  /*0a80*/  IMAD.U32 R4, RZ, RZ, UR4 ;  /* 0x00000004ff047e24 */ /* 0x000fe2000f8e00ff */
[----:B------:R-:W-:Y:S01]  /*0a90*/  UISETP.EQ.AND UP5, UPT, UR51, 0x3, !UP1 ;  /* 0x000000033300788c */ /* 0x000fe2000cfa2270 */
[----:B------:R-:W-:-:S03]  /*0aa0*/  MOV R7, UR25 ;  /* 0x0000001900077c02 */ /* 0x000fc60008000f00 */
[----:B------:R-:W-:Y:S01]  /*0ab0*/  USEL UR59, UR59, 0x2, UP5 ;  /* 0x000000023b3b7887 */ /* 0x000fe2000a800000 */
[----:B------:R-:W-:Y:S01]  /*0ac0*/  IMAD.U32 R5, RZ, RZ, UR5 ;  /* 0x00000005ff057e24 */ /* 0x000fe2000f8e00ff */
[----:B------:R-:W-:Y:S10]  /*0ad0*/  @P1 BRA `(.L_x_1) ;  /* 0x0000000000841947 */ /* 0x000ff40003800000 */
[----:B------:R-:W-:Y:S01]  /*0ae0*/  ELECT P1, URZ, PT ;  /* 0x00000000003f782f */ /* 0x000fe20003820000 */
[----:B------:R-:W-:-:S12]  /*0af0*/  BSSY B0, `(.L_x_1) ;  /* 0x000001f000007945 */ /* 0x000fd80003800000 */
[----:B------:R-:W-:Y:S05]  /*0b00*/  @!P1 BRA `(.L_x_2) ;  /* 0x0000000000749947 */ /* 0x000fea0003800000 */
[----:B------:R-:W1:Y:S01]  /*0b10*/  S2UR UR6, SR_CgaCtaId ;  /* 0x00000000000679c3 */ /* 0x000e620000008800 */
[----:B------:R-:W-:Y:S01]  /*0b20*/  UMOV UR4, 0x400 ;  /* 0x0000040000047882 */ /* 0x000fe20000000000 */
[----:B------:R-:W-:Y:S01]  /*0b30*/  UMOV UR5, 0x1 ;  /* 0x0000000100057882 */ /* 0x000fe20000000000 */
[----:B------:R-:W-:Y:S02]  /*0b40*/  UMOV UR24, 0x140 ;  /* 0x0000014000187882 */ /* 0x000fe40000000000 */
[----:B------:R-:W-:-:S04]  /*0b50*/  UIADD3 UR24, -UR24, 0x100000, URZ ;  /* 0x0010000018187890 */ /* 0x000fc8000fffe13f */
[----:B------:R-:W-:Y:S02]  /*0b60*/  USHF.L.U32 UR25, UR24, 0xb, URZ ;  /* 0x0000000b18197899 */ /* 0x000fe4000800063f */
[----:B------:R-:W-:Y:S02]  /*0b70*/  USHF.L.U32 UR24, UR24, 0x1, URZ ;  /* 0x0000000118187899 */ /* 0x000fe4000800063f */
[----:B-1----:R-:W-:Y:S02]  /*0b80*/  ULEA UR6, UR6, UR4, 0x18 ;  /* 0x0000000406067291 */ /* 0x002fe4000f8ec03f */
[----:B------:R-:W-:-:S04]  /*0b90*/  UIADD3 UR4, -UR5, 0x100000, URZ ;  /* 0x0010000005047890 */ /* 0x000fc8000fffe13f */
[----:B------:R-:W-:Y:S02]  /*0ba0*/  USHF.L.U32 UR5, UR4, 0xb, URZ ;  /* 0x0000000b04057899 */ /* 0x000fe4000800063f */
[----:B------:R-:W-:Y:S01]  /*0bb0*/  USHF.L.U32 UR4, UR4, 0x1, URZ ;  /* 0x0000000104047899 */ /* 0x000fe2000800063f */
[----:B------:R-:W1:Y:S11]  /*0bc0*/  FENCE.VIEW.ASYNC.S ;  /* 0x00000000000073c6 */ /* 0x000e760000000000 */
[----:B-1----:R1:W2:Y:S01]  /*0bd0*/  SYNCS.EXCH.64 URZ, [UR6+0x34400], UR4 ;  /* 0x03440004063f75b2 */ /* 0x0022a20008000100 */
[----:B------:R1:W3:Y:S01]  /*0be0*/  SYNCS.EXCH.64 URZ, [UR6+0x34440], UR24 ;  /* 0x03444018063f75b2 */ /* 0x0002e20008000100 */
[----:B------:R1:W4:Y:S01]  /*0bf0*/  SYNCS.EXCH.64 URZ, [UR6+0x34408], UR4 ;  /* 0x03440804063f75b2 */ /* 0x0003220008000100 */
[----:B------:R1:W1:Y:S01]  /*0c00*/  SYNCS.EXCH.64 URZ, [UR6+0x34448], UR24 ;  /* 0x03444818063f75b2 */ /* 0x0002620008000100 */
        /* <DEDUP_REMOVED lines=12> */
[----:B------:R-:W-:Y:S01]  /*0cd0*/  NOP ;  /* 0x0000000000007918 */ /* 0x000fe20000000000 */
.L_x_2:
[----:B-1----:R-:W-:Y:S05]  /*0ce0*/  BSYNC B0 ;  /* 0x0000000000007941 */ /* 0x002fea0003800000 */
.L_x_1:
[----:B------:R-:W1:Y:S01]  /*0cf0*/  SHFL.IDX PT, R11, R2, RZ, 0x1f ;  /* 0x00001fff020b7589 */ /* 0x000e6200000e0000 */
[----:B------:R-:W-:Y:S01]  /*0d00*/  UIADD3 UR31, UR12, -0x1, URZ ;  /* 0xffffffff0c1f7890 */ /* 0x000fe2000fffe03f */
[----:B------:R-:W-:Y:S01]  /*0d10*/  NOP ;  /* 0x0000000000007918 */ /* 0x000fe20000000000 */
[----:B------:R-:W-:Y:S02]  /*0d20*/  UISETP.LT.U32.AND UP6, UPT, UR51, 0x2, !UP1 ;  /* 0x000000023300788c */ /* 0x000fe4000cfc1070 */
[----:B------:R-:W-:Y:S02]  /*0d30*/  UISETP.GE.U32.AND UP5, UPT, UR31, 0x2, UPT ;  /* 0x000000021f00788c */ /* 0x000fe4000bfa6070 */
[----:B------:R-:W-:-:S04]  /*0d40*/  USEL UR42, URZ, 0x1, !UP6 ;  /* 0x000000013f2a7887 */ /* 0x000fc8000f000000 */
[----:B------:R-:W-:Y:S01]  /*0d50*/  USEL UR42, UR42, 0x2, UP5 ;  /* 0x000000022a2a7887 */ /* 0x000fe2000a800000 */
[----:B-1----:R-:W-:-:S13]  /*0d60*/  ISETP.NE.AND P1, PT, R11, RZ, PT ;  /* 0x000000ff0b00720c */ /* 0x002fda0003f25270 */
[----:B------:R-:W-:Y:S05]  /*0d70*/  @P1 BRA `(.L_x_3) ;  /* 0x0000000000481947 */ /* 0x000fea0003800000 */
[----:B------:R-:W1:Y:S01]  /*0d80*/  S2UR UR5, SR_CgaCtaId ;  /* 0x00000000000579c3 */ /* 0x000e620000008800 */
[----:B------:R-:W-:Y:S01]  /*0d90*/  UMOV UR4, 0x400 ;  /* 0x0000040000047882 */ /* 0x000fe20000000000 */
[----:B------:R-:W-:Y:S01]  /*0da0*/  UMOV UR24, 0x1 ;  /* 0x0000000100187882 */ /* 0x000fe20000000000 */
[----:B------:R-:W-:Y:S01]  /*0db0*/  UMOV UR11, 0x80 ;  /* 0x00000080000b7882 */ /* 0x000fe20000000000 */
[----:B------:R-:W-:-:S04]  /*0dc0*/  UIADD3 UR24, -UR24, 0x100000, URZ ;  /* 0x0010000018187890 */ /* 0x000fc8000fffe13f */
[----:B------:R-:W-:Y:S02]  /*0dd0*/  USHF.L.U32 UR25, UR24, 0xb, URZ ;  /* 0x0000000b18197899 */ /* 0x000fe4000800063f */
[----:B------:R-:W-:Y:S01]  /*0de0*/  USHF.L.U32 UR24, UR24, 0x1, URZ ;  /* 0x0000000118187899 */ /* 0x000fe2000800063f */
[----:B------:R-:W-:Y:S01]  /*0df0*/  ELECT P1, URZ, PT ;  /* 0x00000000003f782f */ /* 0x000fe20003820000 */
[----:B-1----:R-:W-:Y:S02]  /*0e00*/  ULEA UR6, UR5, UR4, 0x18 ;  /* 0x0000000405067291 */ /* 0x002fe4000f8ec03f */
[----:B------:R-:W-:-:S04]  /*0e10*/  UIADD3 UR4, -UR11, 0x100000, URZ ;  /* 0x001000000b047890 */ /* 0x000fc8000fffe13f */
[----:B------:R-:W-:Y:S02]  /*0e20*/  USHF.L.U32 UR5, UR4, 0xb, URZ ;  /* 0x0000000b04057899 */ /* 0x000fe4000800063f */
[----:B------:R-:W-:Y:S01]  /*0e30*/  USHF.L.U32 UR4, UR4, 0x1, URZ ;  /* 0x0000000104047899 */ /* 0x000fe2000800063f */
[----:B------:R-:W1:Y:S03]  /*0e40*/  FENCE.VIEW.ASYNC.S ;  /* 0x00000000000073c6 */ /* 0x000e660000000000 */
[----:B-1----:R1:W1:Y:S08]  /*0e50*/  SYNCS.EXCH.64 URZ, [UR6+0x34480], UR24 ;  /* 0x03448018063f75b2 */ /* 0x0022700008000100 */
[----:B------:R1:W1:Y:S01]  /*0e60*/  SYNCS.EXCH.64 URZ, [UR6+0x34490], UR4 ;  /* 0x03449004063f75b2 */ /* 0x0002620008000100 */
[----:B------:R1:W1:Y:S01]  /*0e70*/  SYNCS.EXCH.64 URZ, [UR6+0x34488], UR24 ;  /* 0x03448818063f75b2 */ /* 0x0002620008000100 */
[----:B------:R1:W1:Y:S01]  /*0e80*/  SYNCS.EXCH.64 URZ, [UR6+0x34498], UR4 ;  /* 0x03449804063f75b2 */ /* 0x0002620008000100 */
[----:B------:R-:W-:Y:S01]  /*0e90*/  NOP ;  /* 0x0000000000007918 */ /* 0x000fe20000000000 */
.L_x_3:
[----:B------:R-:W2:Y:S01]  /*0ea0*/  SHFL.IDX PT, R11, R2, RZ, 0x1f ;  /* 0x00001fff020b7589 */ /* 0x000ea200000e0000 */
[----:B------:R-:W-:Y:S01]  /*0eb0*/  UISETP.EQ.AND UP6, UPT, UR51, 0x2, !UP1 ;  /* 0x000000023300788c */ /* 0x000fe2000cfc2270 */
[----:B------:R-:W-:-:S03]  /*0ec0*/  NOP ;  /* 0x0000000000007918 */ /* 0x000fc60000000000 */
[----:B------:R-:W-:-:S04]  /*0ed0*/  USEL UR61, URZ, 0x1, !UP6 ;  /* 0x000000013f3d7887 */ /* 0x000fc8000f000000 */
[----:B------:R-:W-:Y:S01]  /*0ee0*/  USEL UR61, UR61, 0x2, UP5 ;  /* 0x000000023d3d7887 */ /* 0x000fe2000a800000 */
[----:B--2---:R-:W-:-:S13]  /*0ef0*/  ISETP.NE.AND P1, PT, R11, RZ, PT ;  /* 0x000000ff0b00720c */ /* 0x004fda0003f25270 */
[----:B------:R-:W-:Y:S05]  /*0f00*/  @P1 BRA `(.L_x_4) ;  /* 0x0000000000581947 */ /* 0x000fea0003800000 */
[----:B-1----:R-:W1:Y:S01]  /*0f10*/  S2UR UR5, SR_CgaCtaId ;  /* 0x00000000000579c3 */ /* 0x002e620000008800 */
[----:B------:R-:W-:Y:S01]  /*0f20*/  UMOV UR4, 0x400 ;  /* 0x0000040000047882 */ /* 0x000fe20000000000 */
[----:B------:R-:W-:Y:S01]  /*0f30*/  UMOV UR11, 0x20 ;  /* 0x00000020000b7882 */ /* 0x000fe20000000000 */
[----:B------:R-:W-:Y:S01]  /*0f40*/  UMOV UR24, 0x80 ;  /* 0x0000008000187882 */ /* 0x000fe20000000000 */
[----:B------:R-:W-:Y:S01]  /*0f50*/  ELECT P1, URZ, PT ;  /* 0x00000000003f782f */ /* 0x000fe20003820000 */
        /* <DEDUP_REMOVED lines=8> */
[----:B-1----:R2:W1:Y:S01]  /*0fe0*/  SYNCS.EXCH.64 URZ, [UR6+0x344a0], UR4 ;  /* 0x0344a004063f75b2 */ /* 0x0024620008000100 */
[----:B------:R2:W1:Y:S01]  /*0ff0*/  SYNCS.EXCH.64 URZ, [UR6+0x344c0], UR24 ;  /* 0x0344c018063f75b2 */ /* 0x0004620008000100 */
[----:B------:R2:W1:Y:S01]  /*1000*/  SYNCS.EXCH.64 URZ, [UR6+0x344a8], UR4 ;  /* 0x0344a804063f75b2 */ /* 0x0004620008000100 */
[----:B------:R2:W1:Y:S01]  /*1010*/  SYNCS.EXCH.64 URZ, [UR6+0x344c8], UR24 ;  /* 0x0344c818063f75b2 */ /* 0x0004620008000100 */
[----:B------:R2:W1:Y:S01]  /*1020*/  SYNCS.EXCH.64 URZ, [UR6+0x344b0], UR4 ;  /* 0x0344b004063f75b2 */ /* 0x0004620008000100 */
[----:B------:R2:W1:Y:S01]  /*1030*/  SYNCS.EXCH.64 URZ, [UR6+0x344d0], UR24 ;  /* 0x0344d018063f75b2 */ /* 0x0004620008000100 */
[----:B------:R2:W1:Y:S01]  /*1040*/  SYNCS.EXCH.64 URZ, [UR6+0x344b8], UR4 ;  /* 0x0344b804063f75b2 */ /* 0x0004620008000100 */
[----:B------:R2:W1:Y:S02]  /*1050*/  SYNCS.EXCH.64 URZ, [UR6+0x344d8], UR24 ;  /* 0x0344d818063f75b2 */ /* 0x0004640008000100 */
[----:B--2---:R-:W-:Y:S01]  /*1060*/  NOP ;  /* 0x0000000000007918 */ /* 0x004fe20000000000 */
.L_x_4:
[----:B------:R-:W2:Y:S01]  /*1070*/  SHFL.IDX PT, R12, R2, RZ, 0x1f ;  /* 0x00001fff020c7589 */ /* 0x000ea200000e0000 */
[----:B------:R-:W-:Y:S01]  /*1080*/  ELECT P1, URZ, PT ;  /* 0x00000000003f782f */ /* 0x000fe20003820000 */
[----:B------:R-:W-:Y:S01]  /*1090*/  NOP ;  /* 0x0000000000007918 */ /* 0x000fe20000000000 */
[----:B------:R-:W-:Y:S01]  /*10a0*/  ELECT P2, URZ, PT ;  /* 0x00000000003f782f */ /* 0x000fe20003840000 */
[----:B------:R-:W3:Y:S01]  /*10b0*/  SHFL.IDX PT, R11, R2, RZ, 0x1f ;  /* 0x00001fff020b7589 */ /* 0x000ee200000e0000 */
[----:B------:R-:W-:Y:S01]  /*10c0*/  UMOV UR11, 0x20 ;  /* 0x00000020000b7882 */ /* 0x000fe20000000000 */
[----:B-1----:R-:W-:Y:S01]  /*10d0*/  UMOV UR25, 0x80 ;  /* 0x0000008000197882 */ /* 0x002fe20000000000 */
[----:B------:R-:W-:Y:S01]  /*10e0*/  ULDC UR60, c[0x0][0xc] ;  /* 0x00000300003c7ab9 */ /* 0x000fe20000000800 */
[----:B------:R-:W-:Y:S01]  /*10f0*/  IMAD.MOV.U32 R16, RZ, RZ, -0x1 ;  /* 0xffffffffff107424 */ /* 0x000fe200078e00ff */
[----:B------:R-:W-:Y:S01]  /*1100*/  MOV R18, 0xffffffff ;  /* 0xffffffff00127802 */ /* 0x000fe20000000f00 */
[----:B------:R-:W-:Y:S01]  /*1110*/  IMAD.MOV.U32 R17, RZ, RZ, -0x1 ;  /* 0xffffffffff117424 */ /* 0x000fe200078e00ff */
[----:B--2---:R-:W-:-:S02]  /*1120*/  ISETP.NE.OR P1, PT, R12, RZ, !P1 ;  /* 0x000000ff0c00720c */ /* 0x004fc40004f25670 */
[----:B------:R-:W1:Y:S01]  /*1130*/  LDC.64 R12, c[0x0][0x8f8] ;  /* 0x00023e00ff0c7b82 */ /* 0x000e620000000a00 */
[----:B---3--:R-:W-:-:S10]  /*1140*/  ISETP.NE.OR P2, PT, R11, RZ, !P2 ;  /* 0x000000ff0b00720c */ /* 0x008fd40005745670 */
[----:B------:R-:W-:-:S03]  /*1150*/  VOTEU.ALL UP6, P1 ;  /* 0x00000000003f7886 */ /* 0x000fc600008c0000 */
[----:B------:R-:W-:Y:S02]  /*1160*/  VOTEU.ALL UP5, P2 ;  /* 0x00000000003f7886 */ /* 0x000fe400010a0000 */
[----:B------:R-:W2:Y:S01]  /*1170*/  @!UP6 S2UR UR5, SR_CgaCtaId ;  /* 0x000000000005e9c3 */ /* 0x000ea20000008800 */
[----:B------:R-:W-:-:S07]  /*1180*/  @!UP6 UMOV UR4, 0x400 ;  /* 0x000004000004e882 */ /* 0x000fce0000000000 */
[----:B------:R-:W3:Y:S01]  /*1190*/  @!UP5 S2UR UR24, SR_CgaCtaId ;  /* 0x000000000018d9c3 */ /* 0x000ee20000008800 */
[----:B--2---:R-:W-:Y:S02]  /*11a0*/  @!UP6 ULEA UR6, UR5, UR4, 0x18 ;  /* 0x000000040506e291 */ /* 0x004fe4000f8ec03f */
[----:B------:R-:W-:-:S04]  /*11b0*/  @!UP6 UIADD3 UR4, -UR11, 0x100000, URZ ;  /* 0x001000000b04e890 */ /* 0x000fc8000fffe13f */
[----:B------:R-:W-:Y:S02]  /*11c0*/  @!UP6 USHF.L.U32 UR5, UR4, 0xb, URZ ;  /* 0x0000000b0405e899 */ /* 0x000fe4000800063f */
[----:B------:R-:W-:Y:S01]  /*11d0*/  @!UP6 USHF.L.U32 UR4, UR4, 0x1, URZ ;  /* 0x000000010404e899 */ /* 0x000fe2000800063f */
[----:B------:R-:W-:Y:S01]  /*11e0*/  VOTEU.ALL UP6, P1 ;  /* 0x00000000003f7886 */ /* 0x000fe200008c0000 */
[----:B------:R-:W-:Y:S02]  /*11f0*/  @!UP5 UMOV UR11, 0x400 ;  /* 0x00000400000bd882 */ /* 0x000fe40000000000 */
[----:B---3--:R-:W-:Y:S02]  /*1200*/  @!UP5 ULEA UR11, UR24, UR11, 0x18 ;  /* 0x0000000b180bd291 */ /* 0x008fe4000f8ec03f */
[----:B------:R-:W-:-:S04]  /*1210*/  @!UP5 UIADD3 UR24, -UR25, 0x100000, URZ ;  /* 0x001000001918d890 */ /* 0x000fc8000fffe13f */
[----:B------:R-:W-:Y:S02]  /*1220*/  @!UP5 USHF.L.U32 UR25, UR24, 0xb, URZ ;  /* 0x0000000b1819d899 */ /* 0x000fe4000800063f */
[----:B------:R-:W-:Y:S01]  /*1230*/  @!UP5 USHF.L.U32 UR24, UR24, 0x1, URZ ;  /* 0x000000011818d899 */ /* 0x000fe2000800063f */
[----:B------:R-:W-:Y:S01]  /*1240*/  VOTEU.ALL UP5, P1 ;  /* 0x00000000003f7886 */ /* 0x000fe200008a0000 */
[----:B-1----:R-:W-:Y:S01]  /*1250*/  ISETP.LE.U32.AND P1, PT, R12, UR8, PT ;  /* 0x000000080c007c0c */ /* 0x002fe2000bf23070 */
[----:B------:R-:W1:Y:S02]  /*1260*/  FENCE.VIEW.ASYNC.S ;  /* 0x00000000000073c6 */ /* 0x000e640000000000 */
[----:B-1----:R-:W4:Y:S01]  /*1270*/  @!UP6 SYNCS.EXCH.64 URZ, [UR6+0x344e0], UR4 ;  /* 0x0344e004063fe5b2 */ /* 0x002f220008000100 */
[----:B------:R-:W-:Y:S01]  /*1280*/  MOV R12, UR7 ;  /* 0x00000007000c7c02 */ /* 0x000fe20008000f00 */
[----:B------:R-:W-:-:S03]  /*1290*/  VOTEU.ALL UP6, P2 ;  /* 0x00000000003f7886 */ /* 0x000fc600010c0000 */
[----:B------:R-:W-:Y:S01]  /*12a0*/  ISETP.GE.U32.AND.EX P1, PT, R12, R13, PT, P1 ;  /* 0x0000000d0c00720c */ /* 0x000fe20003f26110 */
[----:B------:R1:W4:Y:S01]  /*12b0*/  @!UP5 SYNCS.EXCH.64 URZ, [UR6+0x344e8], UR4 ;  /* 0x0344e804063fd5b2 */ /* 0x0003220008000100 */
[----:B------:R-:W-:Y:S01]  /*12c0*/  VOTEU.ALL UP5, P2 ;  /* 0x00000000003f7886 */ /* 0x000fe200010a0000 */
[----:B------:R-:W-:Y:S01]  /*12d0*/  NOP ;  /* 0x0000000000007918 */ /* 0x000fe20000000000 */
[----:B-1----:R-:W-:Y:S01]  /*12e0*/  ULDC.U8 UR4, c[0x0][0x900] ;  /* 0x0002400000047ab9 */ /* 0x002fe20000000000 */
[----:B------:R-:W-:Y:S01]  /*12f0*/  UMOV UR5, URZ ;  /* 0x0000003f00057c82 */ /* 0x000fe20008000000 */
[----:B------:R-:W-:Y:S01]  /*1300*/  ISETP.NE.AND P3, PT, RZ, UR4, PT ;  /* 0x00000004ff007c0c */ /* 0x000fe2000bf65270 */
[----:B------:R-:W-:Y:S01]  /*1310*/  UMOV UR4, URZ ;  /* 0x0000003f00047c82 */ /* 0x000fe20008000000 */
[----:B------:R-:W4:Y:S01]  /*1320*/  @!UP6 SYNCS.EXCH.64 URZ, [UR11+0x344f0], UR24 ;  /* 0x0344f0180b3fe5b2 */ /* 0x000f220008000100 */
[----:B------:R-:W-:Y:S01]  /*1330*/  VOTEU.ALL UP6, P2 ;  /* 0x00000000003f7886 */ /* 0x000fe200010c0000 */
[----:B------:R-:W-:Y:S01]  /*1340*/  UMOV UR6, URZ ;  /* 0x0000003f00067c82 */ /* 0x000fe20008000000 */
[----:B------:R-:W-:Y:S01]  /*1350*/  P2R R15, PR, RZ, 0x8 ;  /* 0x00000008ff0f7803 */ /* 0x000fe20000000000 */
[----:B------:R-:W4:Y:S01]  /*1360*/  @!UP5 SYNCS.EXCH.64 URZ, [UR11+0x344f8], UR24 ;  /* 0x0344f8180b3fd5b2 */ /* 0x000f220008000100 */
[----:B------:R-:W-:Y:S01]  /*1370*/  VOTEU.ALL UP5, P2 ;  /* 0x00000000003f7886 */ /* 0x000fe200010a0000 */
[----:B------:R-:W4:Y:S04]  /*1380*/  @!UP6 SYNCS.EXCH.64 URZ, [UR11+0x34500], UR24 ;  /* 0x034500180b3fe5b2 */ /* 0x000f280008000100 */
[----:B------:R1:W4:Y:S01]  /*1390*/  @!UP5 SYNCS.EXCH.64 URZ, [UR11+0x34508], UR24 ;  /* 0x034508180b3fd5b2 */ /* 0x0003220008000100 */
[----:B------:R-:W-:Y:S01]  /*13a0*/  NOP ;  /* 0x0000000000007918 */ /* 0x000fe20000000000 */
[----:B-1----:R-:W-:Y:S01]  /*13b0*/  UMOV UR11, URZ ;  /* 0x0000003f000b7c82 */ /* 0x002fe20008000000 */
[----:B----4-:R-:W-:Y:S06]  /*13c0*/  BAR.SYNC.DEFER_BLOCKING 0x0 ;  /* 0x0000000000007b1d */ /* 0x010fec0000010000 */
[----:B------:R-:W-:Y:S05]  /*13d0*/  @P3 BRA P1, `(.L_x_5) ;  /* 0x0000001400f83947 */ /* 0x000fea0000800000 */
[----:B------:R-:W-:Y:S01]  /*13e0*/  IMAD.U32 R11, RZ, RZ, UR7 ;  /* 0x00000007ff0b7e24 */ /* 0x000fe2000f8e00ff */
[----:B------:R-:W-:Y:S01]  /*13f0*/  ISETP.LE.U32.AND P1, PT, R6, UR8, PT ;  /* 0x0000000806007c0c */ /* 0x000fe2000bf23070 */
[----:B------:R-:W-:Y:S01]  /*1400*/  UMOV UR5, URZ ;  /* 0x0000003f00057c82 */ /* 0x000fe20008000000 */
[----:B------:R-:W-:Y:S01]  /*1410*/  UMOV UR6, URZ ;  /* 0x0000003f00067c82 */ /* 0x000fe20008000000 */
[----:B------:R-:W-:Y:S01]  /*1420*/  UMOV UR11, URZ ;  /* 0x0000003f000b7c82 */ /* 0x000fe20008000000 */
[----:B------:R-:W-:Y:S01]  /*1430*/  ISETP.GE.U32.AND.EX P1, PT, R11, R7, PT, P1 ;  /* 0x000000070b00720c */ /* 0x000fe20003f26110 */
[----:B------:R-:W-:-:S12]  /*1440*/  UMOV UR4, URZ ;  /* 0x0000003f00047c82 */ /* 0x000fd80008000000 */
[----:B------:R-:W-:Y:S05]  /*1450*/  @!P1 BRA `(.L_x_6) ;  /* 0x0000001000c49947 */ /* 0x000fea0003800000 */
[----:B------:R-:W-:Y:S01]  /*1460*/  VIADD R12, R20, 0x20 ;  /* 0x00000020140c7836 */ /* 0x000fe20000000000 */
[----:B------:R-:W-:Y:S01]  /*1470*/  MOV R6, R20 ;  /* 0x0000001400067202 */ /* 0x000fe20000000f00 */
[----:B-----5:R-:W-:Y:S01]  /*1480*/  IMAD.MOV.U32 R13, RZ, RZ, R8 ;  /* 0x000000ffff0d7224 */ /* 0x020fe200078e0008 */
[----:B------:R-:W-:Y:S02]  /*1490*/  MOV R14, R0 ;  /* 0x00000000000e7202 */ /* 0x000fe40000000f00 */
[----:B------:R-:W-:-:S13]  /*14a0*/  ISETP.GE.AND P1, PT, R12, R3, PT ;  /* 0x000000030c00720c */ /* 0x000fda0003f26270 */
[----:B------:R-:W1:Y:S01]  /*14b0*/  @!P1 LDC.64 R18, c[0x0][0x918] ;  /* 0x00024600ff129b82 */ /* 0x000e620000000a00 */
[----:B------:R-:W-:Y:S01]  /*14c0*/  @!P1 VIADD R7, R6, 0x20 ;  /* 0x0000002006079836 */ /* 0x000fe20000000000 */
[----:B------:R-:W-:Y:S02]  /*14d0*/  UIADD3 UR16, UP5, UR16, -0x1, URZ ;  /* 0xffffffff10107890 */ /* 0x000fe4000ffbe03f */
[----:B------:R-:W-:Y:S01]  /*14e0*/  UIADD3 UR14, UP6, UR14, -0x1, URZ ;  /* 0xffffffff0e0e7890 */ /* 0x000fe2000ffde03f */
[----:B------:R-:W-:Y:S01]  /*14f0*/  BSSY B0, `(.L_x_7) ;  /* 0x0000050000007945 */ /* 0x000fe20003800000 */
[----:B------:R-:W-:Y:S01]  /*1500*/  UIADD3.X UR17, UR17, -0x1, URZ, UP5, !UPT ;  /* 0xffffffff11117890 */ /* 0x000fe2000affe43f */
[----:B-1----:R-:W-:-:S05]  /*1510*/  @!P1 IMAD.WIDE R18, R7, 0xc, R18 ;  /* 0x0000000c07129825 */ /* 0x002fca00078e0212 */
[----:B------:R1:W5:Y:S04]  /*1520*/  @!P1 LDG.E R8, desc[UR38][R18.64] ;  /* 0x0000002612089981 */ /* 0x000368000c1e1900 */
[----:B------:R1:W5:Y:S01]  /*1530*/  @!P1 LDG.E R0, desc[UR38][R18.64+0x4] ;  /* 0x0000042612009981 */ /* 0x000362000c1e1900 */
[----:B------:R-:W-:Y:S01]  /*1540*/  ISETP.GE.AND P1, PT, R6, R3, PT ;  /* 0x000000030600720c */ /* 0x000fe20003f26270 */
[----:B------:R-:W-:Y:S01]  /*1550*/  UIADD3.X UR15, UR15, -0x1, URZ, UP6, !UPT ;  /* 0xffffffff0f0f7890 */ /* 0x000fe2000b7fe43f */
[----:B------:R-:W-:Y:S01]  /*1560*/  IMAD.MOV.U32 R11, RZ, RZ, RZ ;  /* 0x000000ffff0b7224 */ /* 0x000fe200078e00ff */
[----:B------:R-:W-:Y:S01]  /*1570*/  UIADD3 UR4, UR9, -0x1, URZ ;  /* 0xffffffff09047890 */ /* 0x000fe2000fffe03f */
[----:B------:R-:W-:Y:S01]  /*1580*/  IMAD.MOV.U32 R7, RZ, RZ, RZ ;  /* 0x000000ffff077224 */ /* 0x000fe200078e00ff */
[----:B------:R-:W-:Y:S01]  /*1590*/  UIADD3 UR5, UR10, -0x1, URZ ;  /* 0xffffffff0a057890 */ /* 0x000fe2000fffe03f */
[----:B------:R-:W-:Y:S01]  /*15a0*/  MOV R25, 0x7fffffff ;  /* 0x7fffffff00197802 */ /* 0x000fe20000000f00 */
[----:B------:R-:W-:-:S06]  /*15b0*/  IMAD.MOV.U32 R28, RZ, RZ, RZ ;  /* 0x000000ffff1c7224 */ /* 0x000fcc00078e00ff */
[----:B-1----:R-:W-:Y:S05]  /*15c0*/  @P1 BRA `(.L_x_8) ;  /* 0x0000000400081947 */ /* 0x002fea0003800000 */
[----:B------:R-:W-:Y:S02]  /*15d0*/  PLOP3.LUT P3, PT, PT, PT, UP0, 0x80, 0x0 ;  /* 0x000000000000781c */ /* 0x000fe40003f6f008 */
[C---:B------:R-:W-:Y:S02]  /*15e0*/  IADD3 R17, P2, R14.reuse, UR16, RZ ;  /* 0x000000100e117c10 */ /* 0x040fe4000ff5e0ff */
[C---:B------:R-:W-:Y:S02]  /*15f0*/  IADD3 R24, P1, R13.reuse, UR14, RZ ;  /* 0x0000000e0d187c10 */ /* 0x040fe4000ff3e0ff */
[----:B------:R-:W-:Y:S02]  /*1600*/  LEA.HI.X.SX32 R14, R14, UR17, 0x1, P2 ;  /* 0x000000110e0e7c11 */ /* 0x000fe400090f0eff */
[----:B------:R-:W-:-:S05]  /*1610*/  LEA.HI.X.SX32 R25, R13, UR15, 0x1, P1 ;  /* 0x0000000f0d197c11 */ /* 0x000fca00088f0eff */
[----:B------:R-:W-:Y:S05]  /*1620*/  @!P3 BRA `(.L_x_9) ;  /* 0x000000000030b947 */ /* 0x000fea0003800000 */
[----:B------:R-:W-:Y:S02]  /*1630*/  ULDC UR6, c[0x0][0x8dc] ;  /* 0x0002370000067ab9 */ /* 0x000fe40000000800 */
[----:B------:R-:W-:-:S05]  /*1640*/  IADD3 R13, P1, R24, UR6, RZ ;  /* 0x00000006180d7c10 */ /* 0x000fca000ff3e0ff */
[----:B------:R-:W-:-:S04]  /*1650*/  IMAD.X R25, RZ, RZ, R25, P1 ;  /* 0x000000ffff197224 */ /* 0x000fc800008e0619 */
[----:B------:R-:W-:-:S04]  /*1660*/  IMAD.WIDE.U32 R4, R25, UR20, RZ ;  /* 0x0000001419047c25 */ /* 0x000fc8000f8e00ff */
[----:B------:R-:W-:-:S04]  /*1670*/  IMAD.WIDE.U32 R18, P1, R13, UR21, R4 ;  /* 0x000000150d127c25 */ /* 0x000fc8000f820004 */
[----:B------:R-:W-:Y:S01]  /*1680*/  IMAD.WIDE.U32 R4, R13, UR20, RZ ;  /* 0x000000140d047c25 */ /* 0x000fe2000f8e00ff */
[----:B------:R-:W-:-:S03]  /*1690*/  IADD3.X R23, RZ, RZ, RZ, P1, !PT ;  /* 0x000000ffff177210 */ /* 0x000fc60000ffe4ff */
[----:B------:R-:W-:Y:S01]  /*16a0*/  IMAD.MOV.U32 R22, RZ, RZ, R19 ;  /* 0x000000ffff167224 */ /* 0x000fe200078e0013 */
[----:B------:R-:W-:-:S05]  /*16b0*/  IADD3 RZ, P1, R5, R18, RZ ;  /* 0x0000001205ff7210 */ /* 0x000fca0007f3e0ff */
[----:B------:R-:W-:-:S04]  /*16c0*/  IMAD.WIDE.U32.X R4, R25, UR21, R22, P1 ;  /* 0x0000001519047c25 */ /* 0x000fc800088e0416 */
[----:B------:R-:W-:Y:S01]  /*16d0*/  IMAD.MOV.U32 R24, RZ, RZ, R4 ;  /* 0x000000ffff187224 */ /* 0x000fe200078e0004 */
[----:B------:R-:W-:-:S07]  /*16e0*/  MOV R25, R5 ;  /* 0x0000000500197202 */ /* 0x000fce0000000f00 */
.L_x_9:
[----:B------:R-:W-:Y:S05]  /*16f0*/  @!P0 BRA `(.L_x_10) ;  /* 0x0000000000308947 */ /* 0x000fea0003800000 */
[----:B------:R-:W-:Y:S02]  /*1700*/  ULDC UR6, c[0x0][0x8f4] ;  /* 0x00023d0000067ab9 */ /* 0x000fe40000000800 */
[----:B------:R-:W-:-:S05]  /*1710*/  IADD3 R13, P1, R17, UR6, RZ ;  /* 0x00000006110d7c10 */ /* 0x000fca000ff3e0ff */
[----:B------:R-:W-:-:S04]  /*1720*/  IMAD.X R17, RZ, RZ, R14, P1 ;  /* 0x000000ffff117224 */ /* 0x000fc800008e060e */
[----:B------:R-:W-:-:S04]  /*1730*/  IMAD.WIDE.U32 R4, R17, UR22, RZ ;  /* 0x0000001611047c25 */ /* 0x000fc8000f8e00ff */
[----:B------:R-:W-:-:S04]  /*1740*/  IMAD.WIDE.U32 R18, P1, R13, UR23, R4 ;  /* 0x000000170d127c25 */ /* 0x000fc8000f820004 */
[----:B------:R-:W-:Y:S01]  /*1750*/  IMAD.WIDE.U32 R4, R13, UR22, RZ ;  /* 0x000000160d047c25 */ /* 0x000fe2000f8e00ff */
[----:B------:R-:W-:-:S03]  /*1760*/  MOV R22, R19 ;  /* 0x0000001300167202 */ /* 0x000fc60000000f00 */
[----:B------:R-:W-:Y:S01]  /*1770*/  IMAD.X R23, RZ, RZ, RZ, P1 ;  /* 0x000000ffff177224 */ /* 0x000fe200008e06ff */
[----:B------:R-:W-:-:S05]  /*1780*/  IADD3 RZ, P1, R5, R18, RZ ;  /* 0x0000001205ff7210 */ /* 0x000fca0007f3e0ff */
[----:B------:R-:W-:-:S04]  /*1790*/  IMAD.WIDE.U32.X R4, R17, UR23, R22, P1 ;  /* 0x0000001711047c25 */ /* 0x000fc800088e0416 */
[----:B------:R-:W-:Y:S02]  /*17a0*/  IMAD.MOV.U32 R17, RZ, RZ, R4 ;  /* 0x000000ffff117224 */ /* 0x000fe400078e0004 */
[----:B------:R-:W-:-:S07]  /*17b0*/  IMAD.MOV.U32 R14, RZ, RZ, R5 ;  /* 0x000000ffff0e7224 */ /* 0x000fce00078e0005 */
.L_x_10:
[----:B------:R-:W-:Y:S02]  /*17c0*/  SHF.R.U64 R4, R17, UR29, R14 ;  /* 0x0000001d11047c19 */ /* 0x000fe4000800120e */
[----:B------:R-:W-:-:S03]  /*17d0*/  SHF.R.U64 R5, R24, UR18, R25 ;  /* 0x0000001218057c19 */ /* 0x000fc60008001219 */
[----:B------:R-:W-:Y:S01]  /*17e0*/  VIADD R18, R4, UR5 ;  /* 0x0000000504127c36 */ /* 0x000fe20008000000 */
[----:B------:R-:W-:-:S04]  /*17f0*/  IADD3 R17, R5, UR4, RZ ;  /* 0x0000000405117c10 */ /* 0x000fc8000fffe0ff */
[----:B------:R-:W-:Y:S02]  /*1800*/  IABS R13, R17 ;  /* 0x00000011000d7213 */ /* 0x000fe40000000000 */
[----:B------:R-:W-:-:S03]  /*1810*/  IABS R14, R18 ;  /* 0x00000012000e7213 */ /* 0x000fc60000000000 */
[----:B------:R-:W-:-:S04]  /*1820*/  IMAD.HI.U32 R4, R13, UR13, RZ ;  /* 0x0000000d0d047c27 */ /* 0x000fc8000f8e00ff */
[----:B------:R-:W-:-:S04]  /*1830*/  IMAD.HI.U32 R5, R14, UR19, RZ ;  /* 0x000000130e057c27 */ /* 0x000fc8000f8e00ff */
[----:B------:R-:W-:Y:S01]  /*1840*/  IMAD R4, R4, UR28, R13 ;  /* 0x0000001c04047c24 */ /* 0x000fe2000f8e020d */
[----:B------:R-:W-:Y:S01]  /*1850*/  MOV R13, UR32 ;  /* 0x00000020000d7c02 */ /* 0x000fe20008000f00 */
[----:B------:R-:W-:Y:S02]  /*1860*/  IMAD R5, R5, UR30, R14 ;  /* 0x0000001e05057c24 */ /* 0x000fe4000f8e020e */
[----:B------:R-:W-:Y:S01]  /*1870*/  IMAD.U32 R14, RZ, RZ, UR33 ;  /* 0x00000021ff0e7e24 */ /* 0x000fe2000f8e00ff */
[----:B------:R-:W-:Y:S02]  /*1880*/  ISETP.LT.U32.AND P1, PT, R4, UR27, PT ;  /* 0x0000001b04007c0c */ /* 0x000fe4000bf21070 */
[----:B------:R-:W-:-:S11]  /*1890*/  ISETP.LT.U32.AND P2, PT, R5, UR26, PT ;  /* 0x0000001a05007c0c */ /* 0x000fd6000bf41070 */
[----:B------:R-:W-:Y:S01]  /*18a0*/  @!P1 VIADD R4, R4, -UR27 ;  /* 0x8000001b04049c36 */ /* 0x000fe20008000000 */
[----:B------:R-:W-:Y:S02]  /*18b0*/  ISETP.GE.AND P1, PT, R18, RZ, PT ;  /* 0x000000ff1200720c */ /* 0x000fe40003f26270 */
[----:B------:R-:W-:Y:S02]  /*18c0*/  @!P2 IADD3 R5, R5, -UR26, RZ ;  /* 0x8000001a0505ac10 */ /* 0x000fe4000fffe0ff */
[----:B------:R-:W-:Y:S02]  /*18d0*/  ISETP.LT.U32.AND P3, PT, R4, UR27, PT ;  /* 0x0000001b04007c0c */ /* 0x000fe4000bf61070 */
[----:B------:R-:W-:Y:S02]  /*18e0*/  ISETP.LT.U32.AND P4, PT, R5, UR26, PT ;  /* 0x0000001a05007c0c */ /* 0x000fe4000bf81070 */
[----:B------:R-:W-:-:S09]  /*18f0*/  ISETP.GE.AND P2, PT, R17, RZ, PT ;  /* 0x000000ff1100720c */ /* 0x000fd20003f46270 */
[----:B------:R-:W-:Y:S01]  /*1900*/  @!P3 VIADD R4, R4, -UR27 ;  /* 0x8000001b0404bc36 */ /* 0x000fe20008000000 */
[----:B------:R-:W-:Y:S01]  /*1910*/  PLOP3.LUT P3, PT, PT, PT, UP4, 0x80, 0x0 ;  /* 0x000000000000781c */ /* 0x000fe20003f6f048 */
[----:B------:R-:W-:Y:S01]  /*1920*/  @!P4 VIADD R5, R5, -UR26 ;  /* 0x8000001a0505cc36 */ /* 0x000fe20008000000 */
[----:B------:R-:W-:Y:S01]  /*1930*/  PLOP3.LUT P4, PT, PT, PT, UP2, 0x80, 0x0 ;  /* 0x000000000000781c */ /* 0x000fe20003f8f028 */
[----:B------:R-:W-:-:S03]  /*1940*/  @!P2 IMAD.MOV R4, RZ, RZ, -R4 ;  /* 0x000000ffff04a224 */ /* 0x000fc600078e0a04 */
[----:B------:R-:W-:Y:S02]  /*1950*/  @!P1 IADD3 R5, -R5, RZ, RZ ;  /* 0x000000ff05059210 */ /* 0x000fe40007ffe1ff */
[----:B------:R-:W-:Y:S02]  /*1960*/  SEL R4, R13, R4, !P3 ;  /* 0x000000040d047207 */ /* 0x000fe40005800000 */
[----:B------:R-:W-:Y:S02]  /*1970*/  SEL R5, R14, R5, !P4 ;  /* 0x000000050e057207 */ /* 0x000fe40006000000 */
[----:B------:R-:W-:Y:S01]  /*1980*/  PLOP3.LUT P1, PT, PT, PT, UP3, 0x80, 0x0 ;  /* 0x000000000000781c */ /* 0x000fe20003f2f038 */
[----:B------:R-:W-:Y:S02]  /*1990*/  IMAD.IADD R14, R17, 0x1, -R4 ;  /* 0x00000001110e7824 */ /* 0x000fe400078e0a04 */
[----:B------:R-:W-:-:S04]  /*19a0*/  IMAD.IADD R5, R18, 0x1, -R5 ;  /* 0x0000000112057824 */ /* 0x000fc800078e0a05 */
[----:B------:R-:W-:Y:S01]  /*19b0*/  IMAD R25, R14, R5, RZ ;  /* 0x000000050e197224 */ /* 0x000fe200078e02ff */
[----:B------:R-:W-:-:S04]  /*19c0*/  SEL R4, R5, R14, !P1 ;  /* 0x0000000e05047207 */ /* 0x000fc80004800000 */
[----:B------:R-:W-:Y:S02]  /*19d0*/  SHF.R.S32.HI R5, RZ, 0x1f, R4 ;  /* 0x0000001fff057819 */ /* 0x000fe40000011404 */
[----:B------:R-:W-:-:S07]  /*19e0*/  SHF.R.S32.HI R28, RZ, 0x1f, R25 ;  /* 0x0000001fff1c7819 */ /* 0x000fce0000011419 */
.L_x_8:
[----:B------:R-:W-:Y:S05]  /*19f0*/  BSYNC B0 ;  /* 0x0000000000007941 */ /* 0x000fea0003800000 */
.L_x_7:
[----:B------:R-:W1:Y:S01]  /*1a00*/  SHFL.UP PT, R14, R25, 0x1, RZ ;  /* 0x04200000190e7989 */ /* 0x000e6200000e00ff */
[C---:B------:R-:W-:Y:S02]  /*1a10*/  ISETP.NE.AND P2, PT, R20.reuse, RZ, PT ;  /* 0x000000ff1400720c */ /* 0x040fe40003f45270 */
[C---:B------:R-:W-:Y:S01]  /*1a20*/  ISETP.GE.U32.AND P3, PT, R20.reuse, 0x2, PT ;  /* 0x000000021400780c */ /* 0x040fe20003f66070 */
[----:B------:R-:W2:Y:S01]  /*1a30*/  SHFL.UP PT, R13, R28, 0x1, RZ ;  /* 0x042000001c0d7989 */ /* 0x000ea200000e00ff */
[C---:B------:R-:W-:Y:S02]  /*1a40*/  ISETP.GE.U32.AND P4, PT, R20.reuse, 0x4, PT ;  /* 0x000000041400780c */ /* 0x040fe40003f86070 */
[C---:B------:R-:W-:Y:S02]  /*1a50*/  ISETP.GE.U32.AND P5, PT, R20.reuse, 0x8, PT ;  /* 0x000000081400780c */ /* 0x040fe40003fa6070 */
[----:B------:R-:W-:Y:S02]  /*1a60*/  ISETP.GE.U32.AND P6, PT, R20, 0x10, PT ;  /* 0x000000101400780c */ /* 0x000fe40003fc6070 */
[----:B-1----:R-:W-:-:S02]  /*1a70*/  SEL R14, R14, RZ, P2 ;  /* 0x000000ff0e0e7207 */ /* 0x002fc40001000000 */
[----:B--2---:R-:W-:Y:S02]  /*1a80*/  SEL R13, R13, RZ, P2 ;  /* 0x000000ff0d0d7207 */ /* 0x004fe40001000000 */
[----:B------:R-:W-:-:S04]  /*1a90*/  IADD3 R19, P1, R14, R25, RZ ;  /* 0x000000190e137210 */ /* 0x000fc80007f3e0ff */
[----:B------:R-:W-:Y:S01]  /*1aa0*/  IADD3.X R18, R13, R28, RZ, P1, !PT ;  /* 0x0000001c0d127210 */ /* 0x000fe20000ffe4ff */
[----:B------:R-:W1:Y:S04]  /*1ab0*/  SHFL.UP PT, R14, R19, 0x2, RZ ;  /* 0x04400000130e7989 */ /* 0x000e6800000e00ff */
[----:B------:R-:W2:Y:S01]  /*1ac0*/  SHFL.UP PT, R13, R18, 0x2, RZ ;  /* 0x04400000120d7989 */ /* 0x000ea200000e00ff */
[----:B-1----:R-:W-:-:S04]  /*1ad0*/  SEL R14, R14, RZ, P3 ;  /* 0x000000ff0e0e7207 */ /* 0x002fc80001800000 */
[----:B------:R-:W-:Y:S02]  /*1ae0*/  IADD3 R17, P1, R14, R19, RZ ;  /* 0x000000130e117210 */ /* 0x000fe40007f3e0ff */
[----:B--2---:R-:W-:-:S03]  /*1af0*/  SEL R13, R13, RZ, P3 ;  /* 0x000000ff0d0d7207 */ /* 0x004fc60001800000 */
[----:B------:R-:W1:Y:S02]  /*1b00*/  SHFL.UP PT, R14, R17, 0x4, RZ ;  /* 0x04800000110e7989 */ /* 0x000e6400000e00ff */
[----:B------:R-:W-:-:S05]  /*1b10*/  IMAD.X R22, R13, 0x1, R18, P1 ;  /* 0x000000010d167824 */ /* 0x000fca00008e0612 */
        /* <DEDUP_REMOVED lines=10> */
[----:B------:R-:W1:Y:S01]  /*1bc0*/  SHFL.UP PT, R14, R17, 0x10, RZ ;  /* 0x06000000110e7989 */ /* 0x000e6200000e00ff */
[----:B------:R-:W-:-:S05]  /*1bd0*/  IADD3.X R24, R13, R18, RZ, P1, !PT ;  /* 0x000000120d187210 */ /* 0x000fca0000ffe4ff */
[----:B------:R-:W2:Y:S01]  /*1be0*/  SHFL.UP PT, R13, R24, 0x10, RZ ;  /* 0x06000000180d7989 */ /* 0x000ea200000e00ff */
[----:B-1----:R-:W-:-:S04]  /*1bf0*/  SEL R14, R14, RZ, P6 ;  /* 0x000000ff0e0e7207 */ /* 0x002fc80003000000 */
[----:B------:R-:W-:Y:S02]  /*1c00*/  IADD3 R18, P1, R14, R17, RZ ;  /* 0x000000110e127210 */ /* 0x000fe40007f3e0ff */
[----:B--2---:R-:W-:-:S05]  /*1c10*/  SEL R13, R13, RZ, P6 ;  /* 0x000000ff0d0d7207 */ /* 0x004fca0003000000 */
[----:B------:R-:W-:Y:S01]  /*1c20*/  IMAD.X R22, R13, 0x1, R24, P1 ;  /* 0x000000010d167824 */ /* 0x000fe200008e0618 */
[----:B------:R-:W-:-:S04]  /*1c30*/  ISETP.GT.U32.AND P1, PT, R18, UR8, PT ;  /* 0x0000000812007c0c */ /* 0x000fc8000bf24070 */
[----:B------:R-:W-:-:S13]  /*1c40*/  ISETP.GT.U32.AND.EX P1, PT, R22, UR7, PT, P1 ;  /* 0x0000000716007c0c */ /* 0x000fda000bf24110 */
[----:B------:R-:W-:-:S04]  /*1c50*/  VOTE.ANY R14, PT, P1 ;  /* 0x00000000000e7806 */ /* 0x000fc800008e0100 */
[----:B------:R-:W-:-:S13]  /*1c60*/  ISETP.NE.AND P1, PT, R14, RZ, PT ;  /* 0x000000ff0e00720c */ /* 0x000fda0003f25270 */
[----:B------:R-:W-:Y:S05]  /*1c70*/  @P1 BRA `(.L_x_11) ;  /* 0x00000008006c1947 */ /* 0x000fea0003800000 */
[----:B------:R-:W1:Y:S01]  /*1c80*/  LDC R3, c[0x0][0x910] ;  /* 0x00024400ff037b82 */ /* 0x000e620000000800 */
[----:B------:R-:W-:Y:S01]  /*1c90*/  IMAD.MOV.U32 R23, RZ, RZ, R18 ;  /* 0x000000ffff177224 */ /* 0x000fe200078e0012 */
[----:B------:R-:W-:Y:S01]  /*1ca0*/  MOV R26, R22 ;  /* 0x00000016001a7202 */ /* 0x000fe20000000f00 */
[----:B------:R-:W-:Y:S01]  /*1cb0*/  ULDC UR13, c[0x0][0x8f4] ;  /* 0x00023d00000d7ab9 */ /* 0x000fe20000000800 */
[----:B------:R-:W-:Y:S01]  /*1cc0*/  ULDC UR6, c[0x0][0x8dc] ;  /* 0x0002370000067ab9 */ /* 0x000fe20000000800 */
[----:B------:R-:W-:Y:S01]  /*1cd0*/  ULDC UR22, c[0x0][0x8d8] ;  /* 0x0002360000167ab9 */ /* 0x000fe20000000800 */
[----:B------:R-:W-:Y:S01]  /*1ce0*/  ULDC UR23, c[0x0][0x8f0] ;  /* 0x00023c0000177ab9 */ /* 0x000fe20000000800 */
[----:B------:R-:W-:Y:S01]  /*1cf0*/  ULDC.64 UR18, c[0x0][0x8d0] ;  /* 0x0002340000127ab9 */ /* 0x000fe20000000a00 */
[----:B------:R-:W-:-:S05]  /*1d00*/  ULDC.64 UR20, c[0x0][0x8e8] ;  /* 0x00023a0000147ab9 */ /* 0x000fca0000000a00 */
.L_x_16:
[----:B------:R-:W-:Y:S02]  /*1d10*/  IMAD.MOV.U32 R6, RZ, RZ, R12 ;  /* 0x000000ffff067224 */ /* 0x000fe400078e000c */
[----:B------:R-:W-:Y:S02]  /*1d20*/  VIADD R12, R12, 0x20 ;  /* 0x000000200c0c7836 */ /* 0x000fe40000000000 */
[----:B-----5:R-:W-:Y:S02]  /*1d30*/  IMAD.MOV.U32 R13, RZ, RZ, R8 ;  /* 0x000000ffff0d7224 */ /* 0x020fe400078e0008 */
[----:B------:R-:W-:Y:S01]  /*1d40*/  IMAD.MOV.U32 R14, RZ, RZ, R0 ;  /* 0x000000ffff0e7224 */ /* 0x000fe200078e0000 */
[----:B-1----:R-:W-:-:S13]  /*1d50*/  ISETP.GE.AND P1, PT, R12, R3, PT ;  /* 0x000000030c00720c */ /* 0x002fda0003f26270 */
[----:B------:R-:W1:Y:S01]  /*1d60*/  @!P1 LDC.64 R18, c[0x0][0x918] ;  /* 0x00024600ff129b82 */ /* 0x000e620000000a00 */
[----:B------:R-:W-:Y:S01]  /*1d70*/  @!P1 IADD3 R7, R6, 0x20, RZ ;  /* 0x0000002006079810 */ /* 0x000fe20007ffe0ff */
[----:B------:R2:W3:Y:S01]  /*1d80*/  SHFL.IDX PT, R11, R23, 0x1f, 0x1f ;  /* 0x03e01f00170b7f89 */ /* 0x0004e200000e0000 */
[----:B------:R-:W-:Y:S03]  /*1d90*/  BSSY B0, `(.L_x_12) ;  /* 0x0000064000007945 */ /* 0x000fe60003800000 */
[----:B-1----:R-:W-:-:S05]  /*1da0*/  @!P1 IMAD.WIDE R18, R7, 0xc, R18 ;  /* 0x0000000c07129825 */ /* 0x002fca00078e0212 */
[----:B------:R2:W5:Y:S04]  /*1db0*/  @!P1 LDG.E R8, desc[UR38][R18.64] ;  /* 0x0000002612089981 */ /* 0x000568000c1e1900 */
[----:B------:R2:W5:Y:S01]  /*1dc0*/  @!P1 LDG.E R0, desc[UR38][R18.64+0x4] ;  /* 0x0000042612009981 */ /* 0x000562000c1e1900 */
[----:B------:R-:W-:Y:S01]  /*1dd0*/  ISETP.GE.AND P1, PT, R6, R3, PT ;  /* 0x000000030600720c */ /* 0x000fe20003f26270 */
[----:B------:R-:W-:Y:S01]  /*1de0*/  IMAD.MOV.U32 R28, RZ, RZ, RZ ;  /* 0x000000ffff1c7224 */ /* 0x000fe200078e00ff */
[----:B------:R-:W-:Y:S01]  /*1df0*/  MOV R25, 0x7fffffff ;  /* 0x7fffffff00197802 */ /* 0x000fe20000000f00 */
[----:B------:R2:W1:Y:S10]  /*1e00*/  SHFL.IDX PT, R7, R26, 0x1f, 0x1f ;  /* 0x03e01f001a077f89 */ /* 0x00047400000e0000 */
[----:B--23--:R-:W-:Y:S05]  /*1e10*/  @P1 BRA `(.L_x_13) ;  /* 0x00000004006c1947 */ /* 0x00cfea0003800000 */
[----:B------:R-:W-:Y:S02]  /*1e20*/  IABS R26, R9 ;  /* 0x00000009001a7213 */ /* 0x000fe40000000000 */
[C---:B------:R-:W-:Y:S02]  /*1e30*/  IADD3 R17, P1, R13.reuse, UR14, RZ ;  /* 0x0000000e0d117c10 */ /* 0x040fe4000ff3e0ff */
[----:B------:R-:W2:Y:S02]  /*1e40*/  I2F.RP R4, R26 ;  /* 0x0000001a00047306 */ /* 0x000ea40000209400 */
[----:B------:R-:W-:Y:S02]  /*1e50*/  LEA.HI.X.SX32 R24, R13, UR15, 0x1, P1 ;  /* 0x0000000f0d187c11 */ /* 0x000fe400088f0eff */
[----:B------:R-:W-:-:S04]  /*1e60*/  IADD3 R13, P1, R14, UR16, RZ ;  /* 0x000000100e0d7c10 */ /* 0x000fc8000ff3e0ff */
[----:B------:R-:W-:Y:S02]  /*1e70*/  LEA.HI.X.SX32 R14, R14, UR17, 0x1, P1 ;  /* 0x000000110e0e7c11 */ /* 0x000fe400088f0eff */
[----:B------:R-:W-:Y:S01]  /*1e80*/  PLOP3.LUT P1, PT, PT, PT, UP0, 0x80, 0x0 ;  /* 0x000000000000781c */ /* 0x000fe20003f2f008 */
[----:B--2---:R-:W2:Y:S02]  /*1e90*/  MUFU.RCP R4, R4 ;  /* 0x0000000400047308 */ /* 0x004ea40000001000 */
[----:B--2---:R-:W-:-:S06]  /*1ea0*/  VIADD R5, R4, 0xffffffe ;  /* 0x0ffffffe04057836 */ /* 0x004fcc0000000000 */
[----:B------:R-:W2:Y:S02]  /*1eb0*/  F2I.FTZ.U32.TRUNC.NTZ R27, R5 ;  /* 0x00000005001b7305 */ /* 0x000ea4000021f000 */
[----:B--2---:R-:W-:Y:S02]  /*1ec0*/  IADD3 R28, RZ, -R27, RZ ;  /* 0x8000001bff1c7210 */ /* 0x004fe40007ffe0ff */
[----:B------:R-:W-:Y:S05]  /*1ed0*/  @!P1 BRA `(.L_x_14) ;  /* 0x00000000002c9947 */ /* 0x000fea0003800000 */
        /* <DEDUP_REMOVED lines=11> */
.L_x_14:
[----:B------:R-:W-:Y:S05]  /*1f90*/  @!P0 BRA `(.L_x_15) ;  /* 0x00000000002c8947 */ /* 0x000fea0003800000 */
[----:B------:R-:W-:-:S04]  /*1fa0*/  IADD3 R13, P1, R13, UR13, RZ ;  /* 0x0000000d0d0d7c10 */ /* 0x000fc8000ff3e0ff */
[----:B------:R-:W-:-:S05]  /*1fb0*/  IADD3.X R25, RZ, R14, RZ, P1, !PT ;  /* 0x0000000eff197210 */ /* 0x000fca0000ffe4ff */
[----:B------:R-:W-:-:S04]  /*1fc0*/  IMAD.WIDE.U32 R4, R25, UR20, RZ ;  /* 0x0000001419047c25 */ /* 0x000fc8000f8e00ff */
[----:B------:R-:W-:-:S04]  /*1fd0*/  IMAD.WIDE.U32 R18, P1, R13, UR21, R4 ;  /* 0x000000150d127c25 */ /* 0x000fc8000f820004 */
[----:B------:R-:W-:-:S04]  /*1fe0*/  IMAD.WIDE.U32 R4, R13, UR20, RZ ;  /* 0x000000140d047c25 */ /* 0x000fc8000f8e00ff */
[----:B------:R-:W-:Y:S01]  /*1ff0*/  IMAD.X R23, RZ, RZ, RZ, P1 ;  /* 0x000000ffff177224 */ /* 0x000fe200008e06ff */
[----:B------:R-:W-:Y:S01]  /*2000*/  IADD3 RZ, P1, R5, R18, RZ ;  /* 0x0000001205ff7210 */ /* 0x000fe20007f3e0ff */
[----:B------:R-:W-:-:S04]  /*2010*/  IMAD.MOV.U32 R22, RZ, RZ, R19 ;  /* 0x000000ffff167224 */ /* 0x000fc800078e0013 */
[----:B------:R-:W-:-:S04]  /*2020*/  IMAD.WIDE.U32.X R4, R25, UR21, R22, P1 ;  /* 0x0000001519047c25 */ /* 0x000fc800088e0416 */
[----:B------:R-:W-:Y:S01]  /*2030*/  IMAD.MOV.U32 R14, RZ, RZ, R5 ;  /* 0x000000ffff0e7224 */ /* 0x000fe200078e0005 */
[----:B------:R-:W-:-:S07]  /*2040*/  MOV R13, R4 ;  /* 0x00000004000d7202 */ /* 0x000fce0000000f00 */
.L_x_15:
[----:B------:R-:W-:Y:S01]  /*2050*/  SHF.R.U64 R13, R13, UR23, R14 ;  /* 0x000000170d0d7c19 */ /* 0x000fe2000800120e */
[----:B------:R-:W-:Y:S01]  /*2060*/  IMAD.MOV.U32 R5, RZ, RZ, R28 ;  /* 0x000000ffff057224 */ /* 0x000fe200078e001c */
[----:B------:R-:W-:Y:S02]  /*2070*/  IABS R4, R9 ;  /* 0x0000000900047213 */ /* 0x000fe40000000000 */
[----:B------:R-:W-:Y:S01]  /*2080*/  IADD3 R19, R13, UR5, RZ ;  /* 0x000000050d137c10 */ /* 0x000fe2000fffe0ff */
[----:B------:R-:W-:Y:S01]  /*2090*/  IMAD R13, R5, R26, RZ ;  /* 0x0000001a050d7224 */ /* 0x000fe200078e02ff */
[----:B------:R-:W-:Y:S01]  /*20a0*/  MOV R5, R27 ;  /* 0x0000001b00057202 */ /* 0x000fe20000000f00 */
[----:B------:R-:W-:Y:S01]  /*20b0*/  IMAD.MOV R18, RZ, RZ, -R4 ;  /* 0x000000ffff127224 */ /* 0x000fe200078e0a04 */
[----:B------:R-:W-:Y:S01]  /*20c0*/  IABS R14, R19 ;  /* 0x00000013000e7213 */ /* 0x000fe20000000000 */
[----:B------:R-:W-:Y:S01]  /*20d0*/  IMAD.MOV.U32 R4, RZ, RZ, RZ ;  /* 0x000000ffff047224 */ /* 0x000fe200078e00ff */
[----:B------:R-:W-:-:S02]  /*20e0*/  SHF.R.U64 R17, R17, UR22, R24 ;  /* 0x0000001611117c19 */ /* 0x000fc40008001218 */
[----:B------:R-:W-:Y:S01]  /*20f0*/  IABS R24, R10 ;  /* 0x0000000a00187213 */ /* 0x000fe20000000000 */
[----:B------:R-:W-:-:S04]  /*2100*/  IMAD.HI.U32 R4, R27, R13, R4 ;  /* 0x0000000d1b047227 */ /* 0x000fc800078e0004 */
[----:B------:R-:W-:Y:S01]  /*2110*/  IMAD.MOV.U32 R5, RZ, RZ, R18 ;  /* 0x000000ffff057224 */ /* 0x000fe200078e0012 */
[----:B------:R-:W-:Y:S01]  /*2120*/  IABS R18, R10 ;  /* 0x0000000a00127213 */ /* 0x000fe20000000000 */
[----:B------:R-:W-:Y:S01]  /*2130*/  IMAD.MOV.U32 R13, RZ, RZ, R14 ;  /* 0x000000ffff0d7224 */ /* 0x000fe200078e000e */
[----:B------:R-:W-:Y:S02]  /*2140*/  IADD3 R14, R17, UR4, RZ ;  /* 0x00000004110e7c10 */ /* 0x000fe4000fffe0ff */
[----:B------:R-:W2:Y:S01]  /*2150*/  I2F.RP R22, R18 ;  /* 0x0000001200167306 */ /* 0x000ea20000209400 */
[----:B------:R-:W-:-:S04]  /*2160*/  IMAD.HI.U32 R4, R4, R13, RZ ;  /* 0x0000000d04047227 */ /* 0x000fc800078e00ff */
[----:B------:R-:W-:-:S05]  /*2170*/  IMAD R13, R4, R5, R13 ;  /* 0x00000005040d7224 */ /* 0x000fca00078e020d */
[----:B------:R-:W-:Y:S01]  /*2180*/  ISETP.GT.U32.AND P1, PT, R26, R13, PT ;  /* 0x0000000d1a00720c */ /* 0x000fe20003f24070 */
[----:B--2---:R-:W2:-:S12]  /*2190*/  MUFU.RCP R22, R22 ;  /* 0x0000001600167308 */ /* 0x004e980000001000 */
[----:B------:R-:W-:Y:S01]  /*21a0*/  @!P1 IADD3 R13, R13, -R26, RZ ;  /* 0x8000001a0d0d9210 */ /* 0x000fe20007ffe0ff */
[----:B--2---:R-:W-:-:S04]  /*21b0*/  VIADD R4, R22, 0xffffffe ;  /* 0x0ffffffe16047836 */ /* 0x004fc80000000000 */
[----:B------:R2:W3:Y:S02]  /*21c0*/  F2I.FTZ.U32.TRUNC.NTZ R5, R4 ;  /* 0x0000000400057305 */ /* 0x0004e4000021f000 */
[----:B--2---:R-:W-:Y:S02]  /*21d0*/  IMAD.MOV.U32 R4, RZ, RZ, RZ ;  /* 0x000000ffff047224 */ /* 0x004fe400078e00ff */
[----:B---3--:R-:W-:-:S04]  /*21e0*/  IMAD.MOV R23, RZ, RZ, -R5 ;  /* 0x000000ffff177224 */ /* 0x008fc800078e0a05 */
[----:B------:R-:W-:Y:S01]  /*21f0*/  IMAD R17, R23, R18, RZ ;  /* 0x0000001217117224 */ /* 0x000fe200078e02ff */
[----:B------:R-:W-:-:S03]  /*2200*/  IABS R23, R14 ;  /* 0x0000000e00177213 */ /* 0x000fc60000000000 */
[----:B------:R-:W-:Y:S01]  /*2210*/  IMAD.HI.U32 R22, R5, R17, R4 ;  /* 0x0000001105167227 */ /* 0x000fe200078e0004 */
[----:B------:R-:W-:-:S03]  /*2220*/  MOV R5, R23 ;  /* 0x0000001700057202 */ /* 0x000fc60000000f00 */
[----:B------:R-:W-:Y:S02]  /*2230*/  IMAD.MOV R17, RZ, RZ, -R24 ;  /* 0x000000ffff117224 */ /* 0x000fe400078e0a18 */
[----:B------:R-:W-:-:S04]  /*2240*/  IMAD.HI.U32 R4, R22, R5, RZ ;  /* 0x0000000516047227 */ /* 0x000fc800078e00ff */
[----:B------:R-:W-:-:S05]  /*2250*/  IMAD R5, R4, R17, R5 ;  /* 0x0000001104057224 */ /* 0x000fca00078e0205 */
[----:B------:R-:W-:-:S13]  /*2260*/  ISETP.GT.U32.AND P1, PT, R18, R5, PT ;  /* 0x000000051200720c */ /* 0x000fda0003f24070 */
[----:B------:R-:W-:Y:S01]  /*2270*/  @!P1 IMAD.IADD R5, R5, 0x1, -R18 ;  /* 0x0000000105059824 */ /* 0x000fe200078e0a12 */
[----:B------:R-:W-:-:S13]  /*2280*/  ISETP.GT.U32.AND P1, PT, R26, R13, PT ;  /* 0x0000000d1a00720c */ /* 0x000fda0003f24070 */
[----:B------:R-:W-:Y:S01]  /*2290*/  @!P1 IMAD.IADD R13, R13, 0x1, -R26 ;  /* 0x000000010d0d9824 */ /* 0x000fe200078e0a1a */
[----:B------:R-:W-:-:S03]  /*22a0*/  ISETP.GT.U32.AND P1, PT, R18, R5, PT ;  /* 0x000000051200720c */ /* 0x000fc60003f24070 */
[----:B------:R-:W-:-:S10]  /*22b0*/  IMAD.MOV.U32 R4, RZ, RZ, R13 ;  /* 0x000000ffff047224 */ /* 0x000fd400078e000d */
[----:B------:R-:W-:Y:S02]  /*22c0*/  @!P1 IADD3 R5, R5, -R18, RZ ;  /* 0x8000001205059210 */ /* 0x000fe40007ffe0ff */
[----:B------:R-:W-:-:S13]  /*22d0*/  ISETP.GE.AND P1, PT, R19, RZ, PT ;  /* 0x000000ff1300720c */ /* 0x000fda0003f26270 */
[----:B------:R-:W-:Y:S01]  /*22e0*/  @!P1 IMAD.MOV R4, RZ, RZ, -R4 ;  /* 0x000000ffff049224 */ /* 0x000fe200078e0a04 */
[----:B------:R-:W-:-:S13]  /*22f0*/  ISETP.GE.AND P1, PT, R14, RZ, PT ;  /* 0x000000ff0e00720c */ /* 0x000fda0003f26270 */
[----:B------:R-:W-:Y:S02]  /*2300*/  @!P1 IADD3 R5, -R5, RZ, RZ ;  /* 0x000000ff05059210 */ /* 0x000fe40007ffe1ff */
[----:B------:R-:W-:-:S13]  /*2310*/  ISETP.NE.AND P1, PT, RZ, UR10, PT ;  /* 0x0000000aff007c0c */ /* 0x000fda000bf25270 */
[----:B------:R-:W-:Y:S02]  /*2320*/  @!P1 LOP3.LUT R4, RZ, UR10, RZ, 0x33, !PT ;  /* 0x0000000aff049c12 */ /* 0x000fe4000f8e33ff */
[----:B------:R-:W-:-:S03]  /*2330*/  ISETP.NE.AND P1, PT, RZ, UR9, PT ;  /* 0x00000009ff007c0c */ /* 0x000fc6000bf25270 */
[----:B------:R-:W-:-:S10]  /*2340*/  IMAD.IADD R4, R19, 0x1, -R4 ;  /* 0x0000000113047824 */ /* 0x000fd400078e0a04 */
[----:B------:R-:W-:Y:S02]  /*2350*/  @!P1 LOP3.LUT R5, RZ, UR9, RZ, 0x33, !PT ;  /* 0x00000009ff059c12 */ /* 0x000fe4000f8e33ff */
[----:B------:R-:W-:-:S03]  /*2360*/  PLOP3.LUT P1, PT, PT, PT, UP3, 0x80, 0x0 ;  /* 0x000000000000781c */ /* 0x000fc60003f2f038 */
[----:B------:R-:W-:-:S04]  /*2370*/  IMAD.IADD R5, R14, 0x1, -R5 ;  /* 0x000000010e057824 */ /* 0x000fc800078e0a05 */
[CC--:B------:R-:W-:Y:S01]  /*2380*/  IMAD R25, R4.reuse, R5.reuse, RZ ;  /* 0x0000000504197224 */ /* 0x0c0fe200078e02ff */
[----:B------:R-:W-:-:S04]  /*2390*/  SEL R13, R4, R5, !P1 ;  /* 0x00000005040d7207 */ /* 0x000fc80004800000 */
[----:B------:R-:W-:Y:S02]  /*23a0*/  SHF.R.S32.HI R5, RZ, 0x1f, R13 ;  /* 0x0000001fff057819 */ /* 0x000fe4000001140d */
[----:B------:R-:W-:Y:S02]  /*23b0*/  SHF.R.S32.HI R28, RZ, 0x1f, R25 ;  /* 0x0000001fff1c7819 */ /* 0x000fe40000011419 */
[----:B------:R-:W-:-:S07]  /*23c0*/  MOV R4, R13 ;  /* 0x0000000d00047202 */ /* 0x000fce0000000f00 */
.L_x_13:
[----:B------:R-:W-:Y:S05]  /*23d0*/  BSYNC B0 ;  /* 0x0000000000007941 */ /* 0x000fea0003800000 */
.L_x_12:
[----:B------:R-:W2:Y:S04]  /*23e0*/  SHFL.UP PT, R14, R25, 0x1, RZ ;  /* 0x04200000190e7989 */ /* 0x000ea800000e00ff */
[----:B------:R-:W3:Y:S01]  /*23f0*/  SHFL.UP PT, R13, R28, 0x1, RZ ;  /* 0x042000001c0d7989 */ /* 0x000ee200000e00ff */
[----:B--2---:R-:W-:Y:S02]  /*2400*/  SEL R14, R14, RZ, P2 ;  /* 0x000000ff0e0e7207 */ /* 0x004fe40001000000 */
[----:B---3--:R-:W-:Y:S02]  /*2410*/  SEL R13, R13, RZ, P2 ;  /* 0x000000ff0d0d7207 */ /* 0x008fe40001000000 */
[----:B------:R-:W-:-:S05]  /*2420*/  IADD3 R17, P1, R14, R25, RZ ;  /* 0x000000190e117210 */ /* 0x000fca0007f3e0ff */
[----:B------:R-:W-:Y:S01]  /*2430*/  IMAD.X R22, R13, 0x1, R28, P1 ;  /* 0x000000010d167824 */ /* 0x000fe200008e061c */
        /* <DEDUP_REMOVED lines=10> */
[----:B------:R-:W-:-:S04]  /*24e0*/  IADD3 R19, P1, R14, R23, RZ ;  /* 0x000000170e137210 */ /* 0x000fc80007f3e0ff */
[----:B------:R-:W-:Y:S01]  /*24f0*/  IADD3.X R26, R13, R18, RZ, P1, !PT ;  /* 0x000000120d1a7210 */ /* 0x000fe20000ffe4ff */
        /* <DEDUP_REMOVED lines=12> */
[----:B------:R-:W-:-:S04]  /*25c0*/  IADD3 R23, P1, R18, R11, RZ ;  /* 0x0000000b12177210 */ /* 0x000fc80007f3e0ff */
[----:B-1----:R-:W-:Y:S02]  /*25d0*/  IADD3.X R26, R22, R7, RZ, P1, !PT ;  /* 0x00000007161a7210 */ /* 0x002fe40000ffe4ff */
[----:B------:R-:W-:-:S04]  /*25e0*/  ISETP.GT.U32.AND P1, PT, R23, UR8, PT ;  /* 0x0000000817007c0c */ /* 0x000fc8000bf24070 */
[----:B------:R-:W-:-:S13]  /*25f0*/  ISETP.GT.U32.AND.EX P1, PT, R26, UR7, PT, P1 ;  /* 0x000000071a007c0c */ /* 0x000fda000bf24110 */
[----:B------:R-:W-:-:S04]  /*2600*/  VOTE.ANY R14, PT, P1 ;  /* 0x00000000000e7806 */ /* 0x000fc800008e0100 */
[----:B------:R-:W-:-:S13]  /*2610*/  ISETP.NE.AND P1, PT, R14, RZ, PT ;  /* 0x000000ff0e00720c */ /* 0x000fda0003f25270 */
[----:B------:R-:W-:Y:S05]  /*2620*/  @!P1 BRA `(.L_x_16) ;  /* 0xfffffff400b89947 */ /* 0x000fea000383ffff */
.L_x_11:
[----:B------:R-:W1:Y:S08]  /*2630*/  BREV R14, R14 ;  /* 0x0000000e000e7301 */ /* 0x000e700000000000 */
[----:B-1----:R-:W1:Y:S02]  /*2640*/  FLO.U32.SH R17, R14 ;  /* 0x0000000e00117300 */ /* 0x002e6400000e0400 */
[----:B-1----:R-:W1:Y:S02]  /*2650*/  SHFL.IDX PT, R6, R6, R17, 0x1f ;  /* 0x00001f1106067589 */ /* 0x002e6400000e0000 */
[----:B-1----:R-:W-:-:S13]  /*2660*/  R2UR UR4, R6 ;  /* 0x00000000060472ca */ /* 0x002fda00000e0000 */
[----:B------:R-:W-:-:S05]  /*2670*/  VIADD R19, R20, UR4 ;  /* 0x0000000414137c36 */ /* 0x000fca0008000000 */
[----:B------:R-:W-:-:S13]  /*2680*/  ISETP.GE.AND P1, PT, R19, R3, PT ;  /* 0x000000031300720c */ /* 0x000fda0003f26270 */
[----:B------:R-:W1:Y:S02]  /*2690*/  @!P1 LDC.64 R12, c[0x0][0x918] ;  /* 0x00024600ff0c9b82 */ /* 0x000e640000000a00 */
[----:B-1----:R-:W-:-:S05]  /*26a0*/  @!P1 IMAD.WIDE R12, R19, 0xc, R12 ;  /* 0x0000000c130c9825 */ /* 0x002fca00078e020c */
[----:B-----5:R1:W5:Y:S04]  /*26b0*/  @!P1 LDG.E R8, desc[UR38][R12.64] ;  /* 0x000000260c089981 */ /* 0x020368000c1e1900 */
[----:B------:R1:W5:Y:S01]  /*26c0*/  @!P1 LDG.E R0, desc[UR38][R12.64+0x4] ;  /* 0x000004260c009981 */ /* 0x000362000c1e1900 */
[----:B------:R-:W-:-:S03]  /*26d0*/  IADD3 R18, P1, P2, R18, R11, -R25 ;  /* 0x0000000b12127210 */ /* 0x000fc60007a3e819 */
[----:B------:R-:W-:Y:S01]  /*26e0*/  SHFL.IDX PT, R6, R25, R17, 0x1f ;  /* 0x00001f1119067589 */ /* 0x000fe200000e0000 */
[----:B------:R-:W-:-:S03]  /*26f0*/  IADD3.X R22, R22, R7, ~R28, P1, P2 ;  /* 0x0000000716167210 */ /* 0x000fc60000fe4c1c */
[----:B------:R-:W2:Y:S04]  /*2700*/  SHFL.IDX PT, R18, R18, R17, 0x1f ;  /* 0x00001f1112127589 */ /* 0x000ea800000e0000 */
[----:B------:R-:W3:Y:S04]  /*2710*/  SHFL.IDX PT, R22, R22, R17, 0x1f ;  /* 0x00001f1116167589 */ /* 0x000ee800000e0000 */
[----:B------:R1:W4:Y:S04]  /*2720*/  SHFL.IDX PT, R7, R28, R17, 0x1f ;  /* 0x00001f111c077589 */ /* 0x00032800000e0000 */
[----:B------:R1:W1:Y:S04]  /*2730*/  SHFL.IDX PT, R5, R5, R17, 0x1f ;  /* 0x00001f1105057589 */ /* 0x00026800000e0000 */
[----:B------:R1:W1:Y:S01]  /*2740*/  SHFL.IDX PT, R4, R4, R17, 0x1f ;  /* 0x00001f1104047589 */ /* 0x00026200000e0000 */
[----:B--2---:R-:W-:-:S02]  /*2750*/  R2UR UR5, R18 ;  /* 0x00000000120572ca */ /* 0x004fc400000e0000 */
[----:B---3--:R-:W-:-:S15]  /*2760*/  R2UR UR6, R22 ;  /* 0x00000000160672ca */ /* 0x008fde00000e0000 */
.L_x_6:
[----:B------:R-:W-:Y:S01]  /*2770*/  ISETP.LE.AND P1, PT, R3, UR4, PT ;  /* 0x0000000403007c0c */ /* 0x000fe2000bf23270 */
[----:B-1----:R-:W-:Y:S01]  /*2780*/  IMAD.MOV.U32 R17, RZ, RZ, -0x1 ;  /* 0xffffffffff117424 */ /* 0x002fe200078e00ff */
[----:B------:R-:W-:-:S11]  /*2790*/  MOV R18, 0xffffffff ;  /* 0xffffffff00127802 */ /* 0x000fd60000000f00 */
[----:B------:R-:W-:Y:S05]  /*27a0*/  @P1 BRA `(.L_x_5) ;  /* 0x0000000400041947 */ /* 0x000fea0003800000 */
[----:B------:R-:W-:Y:S01]  /*27b0*/  UIADD3 UR15, UP2, -UR5, UR8, URZ ;  /* 0x00000008050f7290 */ /* 0x000fe2000ff5e13f */
[----:B------:R-:W1:Y:S01]  /*27c0*/  S2UR UR18, SR_CTAID.Y ;  /* 0x00000000001279c3 */ /* 0x000e620000002600 */
[----:B------:R-:W-:Y:S01]  /*27d0*/  ULDC UR17, c[0x0][0x8c0] ;  /* 0x0002300000117ab9 */ /* 0x000fe20000000800 */
[----:B------:R-:W-:Y:S01]  /*27e0*/  ULDC UR20, c[0x0][0x8b0] ;  /* 0x00022c0000147ab9 */ /* 0x000fe20000000800 */
[----:B------:R-:W-:Y:S01]  /*27f0*/  UIADD3.X UR11, ~UR6, UR7, URZ, UP2, !UPT ;  /* 0x00000007060b7290 */ /* 0x000fe200097fe53f */
[--C-:B------:R-:W-:Y:S01]  /*2800*/  SHF.R.U32.HI R23, RZ, UR20, R5.reuse ;  /* 0x00000014ff177c19 */ /* 0x100fe20008011605 */
[----:B------:R-:W-:Y:S01]  /*2810*/  ULDC UR19, c[0x0][0x904] ;  /* 0x0002410000137ab9 */ /* 0x000fe20000000800 */
[----:B------:R-:W-:Y:S01]  /*2820*/  ULDC UR13, c[0x0][0x8a8] ;  /* 0x00022a00000d7ab9 */ /* 0x000fe20000000800 */
[----:B------:R-:W-:Y:S01]  /*2830*/  USHF.R.U32.HI UR16, URZ, UR17, UR11 ;  /* 0x000000113f107299 */ /* 0x000fe2000801160b */
[----:B------:R-:W-:Y:S01]  /*2840*/  SHF.R.U64 R22, R4, UR20, R5 ;  /* 0x0000001404167c19 */ /* 0x000fe20008001205 */
[----:B------:R-:W-:-:S02]  /*2850*/  USHF.R.U64 UR15, UR15, UR17, UR11 ;  /* 0x000000110f0f7299 */ /* 0x000fc4000800120b */
[----:B------:R-:W-:Y:S02]  /*2860*/  USHF.R.U32.HI UR14, URZ, UR20, UR16 ;  /* 0x000000143f0e7299 */ /* 0x000fe40008011610 */
[----:B------:R-:W-:Y:S02]  /*2870*/  UIADD3 UR13, UR13, -0x1, URZ ;  /* 0xffffffff0d0d7890 */ /* 0x000fe4000fffe03f */
[----:B------:R-:W-:Y:S02]  /*2880*/  USHF.R.U32.HI UR21, URZ, UR19, UR14 ;  /* 0x000000133f157299 */ /* 0x000fe4000801160e */
[----:B------:R-:W-:Y:S02]  /*2890*/  USHF.R.U64 UR16, UR15, UR20, UR16 ;  /* 0x000000140f107299 */ /* 0x000fe40008001210 */
[----:B------:R-:W-:Y:S02]  /*28a0*/  ULOP3.LUT UR15, UR15, UR13, URZ, 0xc0, !UPT ;  /* 0x0000000d0f0f7292 */ /* 0x000fe4000f8ec03f */
[----:B------:R-:W-:Y:S01]  /*28b0*/  LOP3.LUT R3, R23, UR21, RZ, 0xfc, !PT ;  /* 0x0000001517037c12 */ /* 0x000fe2000f8efcff */
[----:B------:R-:W-:-:S02]  /*28c0*/  USHF.R.U64 UR14, UR16, UR19, UR14 ;  /* 0x00000013100e7299 */ /* 0x000fc4000800120e */
[----:B-1----:R-:W-:Y:S01]  /*28d0*/  USEL UR11, UR52, UR18, !UP3 ;  /* 0x00000012340b7287 */ /* 0x002fe2000d800000 */
[----:B------:R-:W-:-:S13]  /*28e0*/  ISETP.NE.U32.AND P1, PT, R3, RZ, PT ;  /* 0x000000ff0300720c */ /* 0x000fda0003f25070 */
[----:B------:R-:W-:Y:S05]  /*28f0*/  @!P1 BRA `(.L_x_17) ;  /* 0x0000000000149947 */ /* 0x000fea0003800000 */
[----:B------:R-:W-:-:S07]  /*2900*/  MOV R12, 0x2920 ;  /* 0x00002920000c7802 */ /* 0x000fce0000000f00 */
[----:B----45:R-:W-:Y:S05]  /*2910*/  CALL.REL.NOINC `($__internal_0_$__cuda_sm20_div_u64) ;  /* 0x000001b000d07944 */ /* 0x030fea0003c00000 */
[----:B------:R-:W-:-:S04]  /*2920*/  IMAD.MOV R13, RZ, RZ, -R3 ;  /* 0x000000ffff0d7224 */ /* 0x000fc800078e0a03 */
[----:B------:R-:W-:Y:S01]  /*2930*/  IMAD R13, R22, R13, UR14 ;  /* 0x0000000e160d7e24 */ /* 0x000fe2000f8e020d */
[----:B------:R-:W-:Y:S06]  /*2940*/  BRA `(.L_x_18) ;  /* 0x0000000000507947 */ /* 0x000fec0003800000 */
.L_x_17:
[----:B------:R-:W1:Y:S01]  /*2950*/  I2F.U32.RP R3, R22 ;  /* 0x0000001600037306 */ /* 0x000e620000209000 */
[----:B------:R-:W-:-:S07]  /*2960*/  ISETP.NE.U32.AND P3, PT, R22, RZ, PT ;  /* 0x000000ff1600720c */ /* 0x000fce0003f65070 */
[----:B-1----:R-:W1:Y:S02]  /*2970*/  MUFU.RCP R3, R3 ;  /* 0x0000000300037308 */ /* 0x002e640000001000 */
[----:B-1----:R-:W-:-:S06]  /*2980*/  VIADD R12, R3, 0xffffffe ;  /* 0x0ffffffe030c7836 */ /* 0x002fcc0000000000 */
[----:B------:R1:W2:Y:S02]  /*2990*/  F2I.FTZ.U32.TRUNC.NTZ R13, R12 ;  /* 0x0000000c000d7305 */ /* 0x0002a4000021f000 */
[----:B-1----:R-:W-:Y:S01]  /*29a0*/  IMAD.MOV.U32 R12, RZ, RZ, RZ ;  /* 0x000000ffff0c7224 */ /* 0x002fe200078e00ff */
[----:B--2---:R-:W-:-:S05]  /*29b0*/  IADD3 R11, RZ, -R13, RZ ;  /* 0x8000000dff0b7210 */ /* 0x004fca0007ffe0ff */
[----:B------:R-:W-:-:S04]  /*29c0*/  IMAD R11, R11, R22, RZ ;  /* 0x000000160b0b7224 */ /* 0x000fc800078e02ff */
[----:B------:R-:W-:-:S06]  /*29d0*/  IMAD.HI.U32 R13, R13, R11, R12 ;  /* 0x0000000b0d0d7227 */ /* 0x000fcc00078e000c */
[----:B------:R-:W-:-:S04]  /*29e0*/  IMAD.HI.U32 R3, R13, UR14, RZ ;  /* 0x0000000e0d037c27 */ /* 0x000fc8000f8e00ff */
[----:B------:R-:W-:-:S04]  /*29f0*/  IMAD.MOV R11, RZ, RZ, -R3 ;  /* 0x000000ffff0b7224 */ /* 0x000fc800078e0a03 */
[----:B------:R-:W-:-:S05]  /*2a00*/  IMAD R11, R22, R11, UR14 ;  /* 0x0000000e160b7e24 */ /* 0x000fca000f8e020b */
[----:B------:R-:W-:-:S13]  /*2a10*/  ISETP.GE.U32.AND P1, PT, R11, R22, PT ;  /* 0x000000160b00720c */ /* 0x000fda0003f26070 */
[----:B------:R-:W-:Y:S01]  /*2a20*/  @P1 IADD3 R11, R11, -R22, RZ ;  /* 0x800000160b0b1210 */ /* 0x000fe20007ffe0ff */
[----:B------:R-:W-:-:S03]  /*2a30*/  @P1 VIADD R3, R3, 0x1 ;  /* 0x0000000103031836 */ /* 0x000fc60000000000 */
[----:B------:R-:W-:-:S13]  /*2a40*/  ISETP.GE.U32.AND P2, PT, R11, R22, PT ;  /* 0x000000160b00720c */ /* 0x000fda0003f46070 */
[----:B------:R-:W-:Y:S02]  /*2a50*/  @P2 IADD3 R3, R3, 0x1, RZ ;  /* 0x0000000103032810 */ /* 0x000fe40007ffe0ff */
[----:B------:R-:W-:-:S05]  /*2a60*/  @!P3 LOP3.LUT R3, RZ, R22, RZ, 0x33, !PT ;  /* 0x00000016ff03b212 */ /* 0x000fca00078e33ff */
[----:B------:R-:W-:-:S04]  /*2a70*/  IMAD.MOV R13, RZ, RZ, -R3 ;  /* 0x000000ffff0d7224 */ /* 0x000fc800078e0a03 */
[----:B------:R-:W-:-:S07]  /*2a80*/  IMAD R13, R22, R13, UR14 ;  /* 0x0000000e160d7e24 */ /* 0x000fce000f8e020d */
.L_x_18:
[----:B------:R-:W1:Y:S01]  /*2a90*/  LDC R16, c[0x0][0x8a8] ;  /* 0x00022a00ff107b82 */ /* 0x000e620000000800 */
[----:B------:R-:W-:Y:S01]  /*2aa0*/  ULDC UR14, c[0x0][0x904] ;  /* 0x00024100000e7ab9 */ /* 0x000fe20000000800 */
[----:B------:R-:W-:Y:S01]  /*2ab0*/  UMOV UR13, 0xffffffff ;  /* 0xffffffff000d7882 */ /* 0x000fe20000000000 */
[----:B------:R-:W-:Y:S01]  /*2ac0*/  PLOP3.LUT P1, PT, PT, PT, UP3, 0x80, 0x0 ;  /* 0x000000000000781c */ /* 0x000fe20003f2f038 */
[----:B------:R-:W-:-:S04]  /*2ad0*/  USHF.L.U32 UR13, UR13, UR14, URZ ;  /* 0x0000000e0d0d7299 */ /* 0x000fc8000800063f */
[----:B------:R-:W2:Y:S02]  /*2ae0*/  LDC R14, c[0x0][0x8b8] ;  /* 0x00022e00ff0e7b82 */ /* 0x000ea40000000800 */
[----:B------:R-:W-:Y:S01]  /*2af0*/  LOP3.LUT R11, RZ, UR13, RZ, 0x33, !PT ;  /* 0x0000000dff0b7c12 */ /* 0x000fe2000f8e33ff */
[----:B------:R-:W-:Y:S02]  /*2b00*/  UMOV UR13, 0x1 ;  /* 0x00000001000d7882 */ /* 0x000fe40000000000 */
[----:B------:R-:W-:Y:S01]  /*2b10*/  USHF.L.U32 UR13, UR13, UR14, URZ ;  /* 0x0000000e0d0d7299 */ /* 0x000fe2000800063f */
[----:B------:R-:W-:Y:S02]  /*2b20*/  LOP3.LUT R12, R11, UR16, RZ, 0xc0, !PT ;  /* 0x000000100b0c7c12 */ /* 0x000fe4000f8ec0ff */
[----:B------:R-:W-:Y:S02]  /*2b30*/  @P1 MOV R18, UR4 ;  /* 0x0000000400121c02 */ /* 0x000fe40008000f00 */
[----:B------:R-:W-:Y:S01]  /*2b40*/  @!P1 MOV R18, UR4 ;  /* 0x0000000400129c02 */ /* 0x000fe20008000f00 */
[----:B------:R-:W-:-:S02]  /*2b50*/  IMAD R3, R3, UR13, R12 ;  /* 0x0000000d03037c24 */ /* 0x000fc4000f8e020c */
[----:B-1----:R-:W-:-:S04]  /*2b60*/  IMAD R13, R13, R16, UR15 ;  /* 0x0000000f0d0d7e24 */ /* 0x002fc8000f8e0210 */
[----:B------:R-:W-:Y:S02]  /*2b70*/  @P1 IMAD.MOV.U32 R16, RZ, RZ, R13 ;  /* 0x000000ffff101224 */ /* 0x000fe400078e000d */
[----:B--2---:R-:W-:Y:S01]  /*2b80*/  IMAD R17, R3, R14, UR11 ;  /* 0x0000000b03117e24 */ /* 0x004fe2000f8e020e */
[----:B------:R-:W-:-:S03]  /*2b90*/  UMOV UR11, 0x1 ;  /* 0x00000001000b7882 */ /* 0x000fc60000000000 */
[----:B------:R-:W-:Y:S01]  /*2ba0*/  @!P1 IMAD.MOV.U32 R16, RZ, RZ, R17 ;  /* 0x000000ffff109224 */ /* 0x000fe200078e0011 */
[----:B------:R-:W-:-:S07]  /*2bb0*/  @!P1 MOV R17, R13 ;  /* 0x0000000d00119202 */ /* 0x000fce0000000f00 */
.L_x_5:
[----:B------:R-:W-:-:S13]  /*2bc0*/  ISETP.NE.AND P1, PT, RZ, UR11, PT ;  /* 0x0000000bff007c0c */ /* 0x000fda000bf25270 */
[----:B------:R-:W-:Y:S05]  /*2bd0*/  @!P1 EXIT ;  /* 0x000000000000994d */ /* 0x000fea0003800000 */
[----:B------:R-:W1:Y:S02]  /*2be0*/  LDC.64 R24, c[0x0][0x290] ;  /* 0x0000a400ff187b82 */ /* 0x000e640000000a00 */
[----:B-1----:R-:W-:-:S05]  /*2bf0*/  IMAD.WIDE R12, R18, 0xc, R24 ;  /* 0x0000000c120c7825 */ /* 0x002fca00078e0218 */
[----:B------:R1:W5:Y:S01]  /*2c00*/  LDG.E R11, desc[UR38][R12.64+0x8] ;  /* 0x000008260c0b7981 */ /* 0x000362000c1e1900 */
[----:B------:R-:W-:Y:S01]  /*2c10*/  UISETP.NE.AND UP2, UPT, UR12, 0x2, UPT ;  /* 0x000000020c00788c */ /* 0x000fe2000bf45270 */
[----:B------:R-:W2:Y:S01]  /*2c20*/  S2UR UR58, SR_CgaCtaId ;  /* 0x00000000003a79c3 */ /* 0x000ea20000008800 */
[----:B------:R-:W-:Y:S01]  /*2c30*/  UMOV UR40, URZ ;  /* 0x0000003f00287c82 */ /* 0x000fe20008000000 */
[----:B------:R-:W-:Y:S01]  /*2c40*/  UMOV UR41, URZ ;  /* 0x0000003f00297c82 */ /* 0x000fe20008000000 */
[----:B------:R-:W-:Y:S01]  /*2c50*/  SHF.R.S32.HI R19, RZ, 0x1f, R18 ;  /* 0x0000001fff137819 */ /* 0x000fe20000011412 */
[----:B------:R-:W-:Y:S01]  /*2c60*/  IMAD.MOV.U32 R22, RZ, RZ, RZ ;  /* 0x000000ffff167224 */ /* 0x000fe200078e00ff */
[----:B------:R-:W-:-:S13]  /*2c70*/  PLOP3.LUT P1, PT, PT, PT, UP2, 0x80, 0x0 ;  /* 0x000000000000781c */ /* 0x000fda0003f2f028 */
[----:B-1----:R-:W-:Y:S05]  /*2c80*/  @P1 BRA `(.L_x_19) ;  /* 0x0000000000901947 */ /* 0x002fea0003800000 */
[----:B------:R-:W-:-:S04]  /*2c90*/  ULOP3.LUT UR11, UR59, 0x1, URZ, 0xfc, !UPT ;  /* 0x000000013b0b7892 */ /* 0x000fc8000f8efc3f */
[----:B------:R-:W-:-:S06]  /*2ca0*/  UISETP.NE.AND UP2, UPT, UR11, 0x3, UPT ;  /* 0x000000030b00788c */ /* 0x000fcc000bf45270 */
[----:B------:R-:W-:-:S13]  /*2cb0*/  PLOP3.LUT P2, PT, PT, PT, UP2, 0x80, 0x0 ;  /* 0x000000000000781c */ /* 0x000fda0003f4f028 */
[----:B------:R-:W-:Y:S05]  /*2cc0*/  @!P2 BRA `(.L_x_20) ;  /* 0x000000000004a947 */ /* 0x000fea0003800000 */
[----:B--2---:R-:W-:Y:S01]  /*2cd0*/  BPT.TRAP 0x1 ;  /* 0x000000040000795c */ /* 0x004fe20000300000 */
.L_x_20:
[----:B------:R-:W-:Y:S01]  /*2ce0*/  UMOV UR11, 0x400 ;  /* 0x00000400000b7882 */ /* 0x000fe20000000000 */
[----:B------:R-:W-:Y:S01]  /*2cf0*/  SHF.L.U32 R3, RZ, 0x1f, RZ ;  /* 0x0000001fff037819 */ /* 0x000fe200000006ff */
[----:B--2---:R-:W-:-:S09]  /*2d00*/  ULEA UR11, UR58, UR11, 0x18 ;  /* 0x0000000b3a0b7291 */ /* 0x004fd2000f8ec03f */
[----:B------:R-:W1:Y:S02]  /*2d10*/  SYNCS.PHASECHK.TRANS64.TRYWAIT P1, [UR11+0x34400], R3 ;  /* 0x03440003ff0075a7 */ /* 0x000e64000802014b */
[----:B-1----:R-:W-:Y:S05]  /*2d20*/  @!P1 BRA `(.L_x_21) ;  /* 0x0000019800209947 */ /* 0x002fea0003800000 */
.L_x_356:
[----:B------:R-:W2:Y:S01]  /*2d30*/  LDS.128 R16, [UR11+0x34510] ;  /* 0x0345100bff107984 */ /* 0x000ea20008000c00 */
[----:B------:R-:W-:Y:S01]  /*2d40*/  @!PT LDS RZ, [RZ] ;  /* 0x00000000fffff984 */ /* 0x000fe20000000800 */
[----:B------:R-:W-:Y:S01]  /*2d50*/  @!PT LDS RZ, [RZ] ;  /* 0x00000000fffff984 */ /* 0x000fe20000000800 */
[----:B------:R-:W-:Y:S01]  /*2d60*/  @!PT LDS RZ, [RZ] ;  /* 0x00000000fffff984 */ /* 0x000fe20000000800 */
[----:B------:R-:W-:Y:S01]  /*2d70*/  @!PT LDS RZ, [RZ] ;  /* 0x00000000fffff984 */ /* 0x000fe20000000800 */
[----:B------:R3:W-:Y:S06]  /*2d80*/  MEMBAR.ALL.CTA ;  /* 0x0000000000007992 */ /* 0x0007ec0000008000 */
[----:B---3--:R-:W3:Y:S01]  /*2d90*/  FENCE.VIEW.ASYNC.S ;  /* 0x00000000000073c6 */ /* 0x008ee20000000000 */
[----:B------:R-:W-:Y:S05]  /*2da0*/  @!P2 BRA `(.L_x_22) ;  /* 0x000000000004a947 */ /* 0x000fea0003800000 */
[----:B------:R-:W-:Y:S01]  /*2db0*/  BPT.TRAP 0x1 ;  /* 0x000000040000795c */ /* 0x000fe20000300000 */
.L_x_22:
[----:B------:R-:W-:Y:S01]  /*2dc0*/  UIADD3 UR11, UR11, 0x34440, URZ ;  /* 0x000344400b0b7890 */ /* 0x000fe2000fffe03f */
[----:B--2---:R-:W-:-:S03]  /*2dd0*/  ISETP.NE.AND P1, PT, R19, RZ, PT ;  /* 0x000000ff1300720c */ /* 0x004fc60003f25270 */
[----:B------:R-:W-:-:S09]  /*2de0*/  UPRMT UR11, UR58, 0x654, UR11 ;  /* 0x000006543a0b7896 */ /* 0x000fd2000800000b */
[----:B---3--:R-:W-:Y:S01]  /*2df0*/  SYNCS.ARRIVE.TRANS64.RED.A1T0 RZ, [UR11], RZ ;  /* 0x000000ffffff79a7 */ /* 0x008fe2000810040b */
[----:B------:R-:W-:Y:S05]  /*2e00*/  @!P1 EXIT ;  /* 0x000000000000994d */ /* 0x000fea0003800000 */
[----:B-1----:R-:W-:Y:S01]  /*2e10*/  IMAD.WIDE R12, R18, 0xc, R24 ;  /* 0x0000000c120c7825 */ /* 0x002fe200078e0218 */
[----:B-----5:R-:W-:-:S04]  /*2e20*/  R2UR UR11, R11 ;  /* 0x000000000b0b72ca */ /* 0x020fc800000e0000 */
[----:B------:R1:W5:Y:S01]  /*2e30*/  LDG.E R11, desc[UR38][R12.64+0x8] ;  /* 0x000008260c0b7981 */ /* 0x000362000c1e1900 */
[----:B------:R-:W-:Y:S02]  /*2e40*/  SHF.R.S32.HI R19, RZ, 0x1f, R18 ;  /* 0x0000001fff137819 */ /* 0x000fe40000011412 */
[----:B------:R-:W-:-:S06]  /*2e50*/  MOV R22, 0x1 ;  /* 0x0000000100167802 */ /* 0x000fcc0000000f00 */
[----:B------:R-:W-:-:S04]  /*2e60*/  UIADD3 UR11, UR11, 0x7f, URZ ;  /* 0x0000007f0b0b7890 */ /* 0x000fc8000fffe03f */
[----:B------:R-:W-:-:S04]  /*2e70*/  USHF.R.S32.HI UR13, URZ, 0x1f, UR11 ;  /* 0x0000001f3f0d7899 */ /* 0x000fc8000801140b */
[----:B------:R-:W-:-:S04]  /*2e80*/  ULEA.HI UR13, UR13, UR11, URZ, 0x7 ;  /* 0x0000000b0d0d7291 */ /* 0x000fc8000f8f383f */
[----:B------:R-:W-:-:S04]  /*2e90*/  USHF.R.S32.HI UR13, URZ, 0x7, UR13 ;  /* 0x000000073f0d7899 */ /* 0x000fc8000801140d */
[----:B------:R-:W-:Y:S02]  /*2ea0*/  USHF.R.U32.HI UR41, URZ, 0x1, UR13 ;  /* 0x000000013f297899 */ /* 0x000fe4000801160d */
[----:B------:R-:W-:Y:S02]  /*2eb0*/  ULOP3.LUT UR40, UR13, 0x1, URZ, 0xc0, !UPT ;  /* 0x000000010d287892 */ /* 0x000fe4000f8ec03f */
[----:B-1----:R-:W-:-:S12]  /*2ec0*/  ULOP3.LUT UR41, UR41, 0x1, URZ, 0xc0, !UPT ;  /* 0x0000000129297892 */ /* 0x002fd8000f8ec03f */
.L_x_19:
[----:B------:R-:W-:-:S04]  /*2ed0*/  IMAD.WIDE.U32 R24, R18, 0xc, R24 ;  /* 0x0000000c12187825 */ /* 0x000fc800078e0018 */
[----:B------:R-:W-:-:S04]  /*2ee0*/  IMAD R3, R19, 0xc, RZ ;  /* 0x0000000c13037824 */ /* 0x000fc800078e02ff */
[----:B------:R-:W-:-:S05]  /*2ef0*/  IMAD.IADD R25, R25, 0x1, R3 ;  /* 0x0000000119197824 */ /* 0x000fca00078e0203 */
[----:B------:R1:W5:Y:S04]  /*2f00*/  LDG.E R19, desc[UR38][R24.64+0x4] ;  /* 0x0000042618137981 */ /* 0x000368000c1e1900 */
[----:B------:R1:W5:Y:S01]  /*2f10*/  LDG.E R13, desc[UR38][R24.64] ;  /* 0x00000026180d7981 */ /* 0x000362000c1e1900 */
[----:B------:R-:W-:-:S13]  /*2f20*/  PLOP3.LUT P1, PT, PT, PT, UP1, 0x80, 0x0 ;  /* 0x000000000000781c */ /* 0x000fda0003f2f018 */
[----:B-1----:R-:W-:Y:S05]  /*2f30*/  @!P1 BRA `(.L_x_23) ;  /* 0x0000013000309947 */ /* 0x002fea0003800000 */
[----:B------:R-:W-:-:S06]  /*2f40*/  UISETP.GT.U32.AND UP0, UPT, UR31, 0x1, UPT ;  /* 0x000000011f00788c */ /* 0x000fcc000bf04070 */
[----:B------:R-:W-:-:S13]  /*2f50*/  PLOP3.LUT P0, PT, PT, PT, UP0, 0x80, 0x0 ;  /* 0x000000000000781c */ /* 0x000fda0003f0f008 */
[----:B--2---:R-:W-:Y:S05]  /*2f60*/  @P0 EXIT ;  /* 0x000000000000094d */ /* 0x004fea0003800000 */
.L_x_24:
[----:B------:R-:W-:-:S08]  /*2f70*/  NOP ;  /* 0x0000000000007918 */ /* 0x000fd00000000000 */
[----:B------:R-:W1:Y:S02]  /*2f80*/  USETMAXREG.TRY_ALLOC.CTAPOOL UP0, 0xe8 ;  /* 0x000000e8000079c8 */ /* 0x000e640008000600 */
[----:B-1----:R-:W-:-:S13]  /*2f90*/  PLOP3.LUT P0, PT, PT, PT, UP0, 0x80, 0x0 ;  /* 0x000000000000781c */ /* 0x002fda0003f0f008 */
[----:B------:R-:W-:Y:S05]  /*2fa0*/  @!P0 BRA `(.L_x_24) ;  /* 0xfffffffc00f08947 */ /* 0x000fea000383ffff */
[----:B------:R-:W1:Y:S01]  /*2fb0*/  SHFL.IDX PT, R2, R2, RZ, 0x1f ;  /* 0x00001fff02027589 */ /* 0x000e6200000e0000 */
[----:B------:R-:W2:Y:S01]  /*2fc0*/  S2UR UR4, SR_CTAID.Y ;  /* 0x00000000000479c3 */ /* 0x000ea20000002600 */
[----:B------:R-:W-:Y:S01]  /*2fd0*/  UMOV UR36, URZ ;  /* 0x0000003f00247c82 */ /* 0x000fe20008000000 */
[----:B------:R-:W-:Y:S01]  /*2fe0*/  UMOV UR37, URZ ;  /* 0x0000003f00257c82 */ /* 0x000fe20008000000 */
[----:B-1----:R-:W-:Y:S01]  /*2ff0*/  LOP3.LUT P0, RZ, R2, 0x3, RZ, 0xc0, !PT ;  /* 0x0000000302ff7812 */ /* 0x002fe2000780c0ff */
[----:B--2---:R-:W-:-:S12]  /*3000*/  UIMAD UR4, UR4, UR60, UR52 ;  /* 0x0000003c040472a4 */ /* 0x004fd8000f8e0234 */
[----:B------:R-:W-:Y:S05]  /*3010*/  @P0 BRA `(.L_x_25) ;  /* 0x0000000000a40947 */ /* 0x000fea0003800000 */
[----:B------:R-:W-:Y:S01]  /*3020*/  ELECT P0, URZ, PT ;  /* 0x00000000003f782f */ /* 0x000fe20003800000 */
[----:B------:R-:W-:-:S12]  /*3030*/  BSSY B0, `(.L_x_26) ;  /* 0x0000020000007945 */ /* 0x000fd80003800000 */
[----:B------:R-:W-:Y:S05]  /*3040*/  @!P0 BRA `(.L_x_27) ;  /* 0x0000000000788947 */ /* 0x000fea0003800000 */
[----:B------:R-:W1:Y:S01]  /*3050*/  S2UR UR6, SR_CgaCtaId ;  /* 0x00000000000679c3 */ /* 0x000e620000008800 */
[----:B------:R-:W-:Y:S01]  /*3060*/  UISETP.NE.AND UP0, UPT, UR12, 0x1, UPT ;  /* 0x000000010c00788c */ /* 0x000fe2000bf05270 */
[----:B------:R-:W-:-:S06]  /*3070*/  UMOV UR5, 0x400 ;  /* 0x0000040000057882 */ /* 0x000fcc0000000000 */
[----:B------:R-:W2:Y:S08]  /*3080*/  LDC.64 R4, c[0x0][0x700] ;  /* 0x0001c000ff047b82 */ /* 0x000eb00000000a00 */
[----:B----4-:R-:W2:Y:S08]  /*3090*/  LDC.64 R6, c[0x0][0x708] ;  /* 0x0001c200ff067b82 */ /* 0x010eb00000000a00 */
[----:B-----5:R-:W3:Y:S01]  /*30a0*/  LDC.64 R8, c[0x0][0x710] ;  /* 0x0001c400ff087b82 */ /* 0x020ee20000000a00 */
[----:B-1----:R-:W-:-:S04]  /*30b0*/  ULEA UR5, UR6, UR5, 0x18 ;  /* 0x0000000506057291 */ /* 0x002fc8000f8ec03f */
[----:B------:R-:W-:Y:S02]  /*30c0*/  UIADD3 UR6, UR5, 0x80, URZ ;  /* 0x0000008005067890 */ /* 0x000fe4000fffe03f */
[----:B------:R-:W-:Y:S01]  /*30d0*/  @!UP0 UIADD3 UR6, UR5, URZ, URZ ;  /* 0x0000003f05068290 */ /* 0x000fe2000fffe03f */
[----:B------:R-:W3:Y:S08]  /*30e0*/  LDC.64 R10, c[0x0][0x718] ;  /* 0x0001c600ff0a7b82 */ /* 0x000ef00000000a00 */
[----:B------:R-:W1:Y:S01]  /*30f0*/  LDC.64 R24, c[0x0][0x720] ;  /* 0x0001c800ff187b82 */ /* 0x000e620000000a00 */
[----:B--2---:R2:W-:Y:S07]  /*3100*/  STS.128 [UR6+0x34780], R4 ;  /* 0x03478004ff007988 */ /* 0x0045ee0008000c06 */
[----:B------:R-:W1:Y:S08]  /*3110*/  LDC.64 R26, c[0x0][0x728] ;  /* 0x0001ca00ff1a7b82 */ /* 0x000e700000000a00 */
[----:B------:R-:W4:Y:S01]  /*3120*/  LDC.64 R28, c[0x0][0x730] ;  /* 0x0001cc00ff1c7b82 */ /* 0x000f220000000a00 */
[----:B---3--:R2:W-:Y:S07]  /*3130*/  STS.128 [UR6+0x34790], R8 ;  /* 0x03479008ff007988 */ /* 0x0085ee0008000c06 */
[----:B------:R-:W4:Y:S08]  /*3140*/  LDC.64 R30, c[0x0][0x738] ;  /* 0x0001ce00ff1e7b82 */ /* 0x000f300000000a00 */
[----:B------:R-:W3:Y:S01]  /*3150*/  LDC.64 R32, c[0x0][0x740] ;  /* 0x0001d000ff207b82 */ /* 0x000ee20000000a00 */
[----:B-1----:R2:W-:Y:S07]  /*3160*/  STS.128 [UR6+0x347a0], R24 ;  /* 0x0347a018ff007988 */ /* 0x0025ee0008000c06 */
[----:B------:R-:W3:Y:S08]  /*3170*/  LDC.64 R34, c[0x0][0x748] ;  /* 0x0001d200ff227b82 */ /* 0x000ef00000000a00 */
[----:B------:R-:W1:Y:S01]  /*3180*/  LDC.64 R36, c[0x0][0x750] ;  /* 0x0001d400ff247b82 */ /* 0x000e620000000a00 */
[----:B----4-:R2:W-:Y:S07]  /*3190*/  STS.128 [UR6+0x347b0], R28 ;  /* 0x0347b01cff007988 */ /* 0x0105ee0008000c06 */
[----:B------:R-:W1:Y:S08]  /*31a0*/  LDC.64 R38, c[0x0][0x758] ;  /* 0x0001d600ff267b82 */ /* 0x000e700000000a00 */
[----:B------:R-:W4:Y:S01]  /*31b0*/  LDC.64 R40, c[0x0][0x760] ;  /* 0x0001d800ff287b82 */ /* 0x000f220000000a00 */
[----:B---3--:R2:W-:Y:S07]  /*31c0*/  STS.128 [UR6+0x347c0], R32 ;  /* 0x0347c020ff007988 */ /* 0x0085ee0008000c06 */
[----:B------:R-:W4:Y:S08]  /*31d0*/  LDC.64 R42, c[0x0][0x768] ;  /* 0x0001da00ff2a7b82 */ /* 0x000f300000000a00 */
[----:B------:R-:W3:Y:S01]  /*31e0*/  LDC.64 R44, c[0x0][0x770] ;  /* 0x0001dc00ff2c7b82 */ /* 0x000ee20000000a00 */
[----:B-1----:R2:W-:Y:S07]  /*31f0*/  STS.128 [UR6+0x347d0], R36 ;  /* 0x0347d024ff007988 */ /* 0x0025ee0008000c06 */
[----:B------:R-:W3:Y:S01]  /*3200*/  LDC.64 R46, c[0x0][0x778] ;  /* 0x0001de00ff2e7b82 */ /* 0x000ee20000000a00 */
[----:B----4-:R2:W-:Y:S04]  /*3210*/  STS.128 [UR6+0x347e0], R40 ;  /* 0x0347e028ff007988 */ /* 0x0105e80008000c06 */
[----:B---3--:R2:W-:Y:S02]  /*3220*/  STS.128 [UR6+0x347f0], R44 ;  /* 0x0347f02cff007988 */ /* 0x0085e40008000c06 */
.L_x_27:
[----:B------:R-:W-:Y:S05]  /*3230*/  BSYNC B0 ;  /* 0x0000000000007941 */ /* 0x000fea0003800000 */
.L_x_26:
[----:B------:R-:W-:Y:S01]  /*3240*/  UISETP.NE.AND UP0, UPT, UR12, 0x1, UPT ;  /* 0x000000010c00788c */ /* 0x000fe2000bf05270 */
[----:B------:R-:W-:Y:S01]  /*3250*/  NOP ;  /* 0x0000000000007918 */ /* 0x000fe20000000000 */
[----:B------:R-:W-:Y:S01]  /*3260*/  ULDC UR5, c[0x0][0x884] ;  /* 0x0002210000057ab9 */ /* 0x000fe20000000800 */
[----:B------:R-:W-:Y:S01]  /*3270*/  ULDC.64 UR36, c[0x0][0x800] ;  /* 0x0002000000247ab9 */ /* 0x000fe20000000a00 */
[----:B------:R-:W-:-:S04]  /*3280*/  USEL UR5, UR5, URZ, UP0 ;  /* 0x0000003f05057287 */ /* 0x000fc80008000000 */
[----:B------:R-:W-:-:S04]  /*3290*/  UIADD3 UR5, UR4, UR5, URZ ;  /* 0x0000000504057290 */ /* 0x000fc8000fffe03f */
[----:B------:R-:W-:-:S12]  /*32a0*/  UIMAD.WIDE UR36, UR5, 0x80, UR36 ;  /* 0x00000080052478a5 */ /* 0x000fd8000f8e0224 */
.L_x_25:
[----:B------:R-:W-:-:S13]  /*32b0*/  ISETP.NE.AND P0, PT, RZ, UR51, PT ;  /* 0x00000033ff007c0c */ /* 0x000fda000bf05270 */
[----:B------:R-:W-:Y:S05]  /*32c0*/  @P0 BRA `(.L_x_28) ;  /* 0x00000004000c0947 */ /* 0x000fea0003800000 */
[----:B------:R-:W-:Y:S01]  /*32d0*/  ELECT P0, URZ, PT ;  /* 0x00000000003f782f */ /* 0x000fe20003800000 */
[----:B------:R-:W-:-:S12]  /*32e0*/  BSSY B0, `(.L_x_29) ;  /* 0x000002c000007945 */ /* 0x000fd80003800000 */
[----:B------:R-:W-:Y:S05]  /*32f0*/  @!P0 BRA `(.L_x_30) ;  /* 0x0000000000a88947 */ /* 0x000fea0003800000 */
[----:B--2---:R-:W1:Y:S08]  /*3300*/  LDC.64 R4, c[0x0][0x820] ;  /* 0x00020800ff047b82 */ /* 0x004e700000000a00 */
[----:B------:R-:W2:Y:S01]  /*3310*/  LDC.64 R2, c[0x0][0x818] ;  /* 0x00020600ff027b82 */ /* 0x000ea20000000a00 */
[----:B-1----:R-:W-:-:S06]  /*3320*/  IMAD.WIDE R4, R18, 0x8, R4 ;  /* 0x0000000812047825 */ /* 0x002fcc00078e0204 */
[----:B------:R-:W3:Y:S01]  /*3330*/  LDG.E.64 R4, desc[UR38][R4.64] ;  /* 0x0000002604047981 */ /* 0x000ee2000c1e1b00 */
[----:B--2---:R-:W-:-:S06]  /*3340*/  IMAD.WIDE R2, R18, 0x8, R2 ;  /* 0x0000000812027825 */ /* 0x004fcc00078e0202 */
[----:B------:R-:W2:Y:S01]  /*3350*/  LDG.E.64 R2, desc[UR38][R2.64] ;  /* 0x0000002602027981 */ /* 0x000ea2000c1e1b00 */
[----:B------:R-:W1:Y:S01]  /*3360*/  S2UR UR5, SR_CgaCtaId ;  /* 0x00000000000579c3 */ /* 0x000e620000008800 */
[----:B------:R-:W-:Y:S01]  /*3370*/  UISETP.NE.AND UP0, UPT, UR12, 0x1, UPT ;  /* 0x000000010c00788c */ /* 0x000fe2000bf05270 */
[----:B------:R-:W-:Y:S02]  /*3380*/  UMOV UR4, 0x400 ;  /* 0x0000040000047882 */ /* 0x000fe40000000000 */
[----:B-1----:R-:W-:-:S04]  /*3390*/  ULEA UR4, UR5, UR4, 0x18 ;  /* 0x0000000405047291 */ /* 0x002fc8000f8ec03f */
[----:B------:R-:W-:-:S04]  /*33a0*/  UIADD3 UR5, UR4, 0x80, URZ ;  /* 0x0000008004057890 */ /* 0x000fc8000fffe03f */
[----:B------:R-:W-:-:S04]  /*33b0*/  @!UP0 UIADD3 UR5, UR4, URZ, URZ ;  /* 0x0000003f04058290 */ /* 0x000fc8000fffe03f */
[----:B------:R-:W-:-:S05]  /*33c0*/  UIADD3 UR4, UR5, 0x34780, URZ ;  /* 0x0003478005047890 */ /* 0x000fca000fffe03f */
[----:B-----5:R-:W1:Y:S01]  /*33d0*/  LDS R0, [UR5+0x3479c] ;  /* 0x03479c05ff007984 */ /* 0x020e620008000800 */
[----:B------:R-:W-:-:S03]  /*33e0*/  MOV R10, UR4 ;  /* 0x00000004000a7c02 */ /* 0x000fc60008000f00 */
[----:B------:R-:W-:Y:S01]  /*33f0*/  STS [UR5+0x347b0], RZ ;  /* 0x0347b0ffff007988 */ /* 0x000fe20008000805 */
[----:B------:R-:W-:-:S05]  /*3400*/  SHF.R.U64 R10, R10, 0x4, RZ ;  /* 0x000000040a0a7819 */ /* 0x000fca00000012ff */
[----:B------:R-:W-:Y:S04]  /*3410*/  STS [UR5+0x34790], R10 ;  /* 0x0347900aff007988 */ /* 0x000fe80008000805 */
[----:B------:R-:W-:Y:S01]  /*3420*/  STS [UR5+0x34794], R10 ;  /* 0x0347940aff007988 */ /* 0x000fe20008000805 */
[----:B---3--:R-:W-:-:S04]  /*3430*/  SHF.L.U64.HI R9, R4, 0x1, R5 ;  /* 0x0000000104097819 */ /* 0x008fc80000010205 */
[----:B------:R-:W-:-:S04]  /*3440*/  LOP3.LUT R9, R9, 0x1fffffff, RZ, 0xc0, !PT ;  /* 0x1fffffff09097812 */ /* 0x000fc800078ec0ff */
[----:B------:R-:W-:Y:S01]  /*3450*/  SHF.R.U32.HI R5, RZ, 0x4, R9 ;  /* 0x00000004ff057819 */ /* 0x000fe20000011609 */
[----:B--2---:R-:W-:Y:S03]  /*3460*/  STS.64 [UR5+0x34780], R2 ;  /* 0x03478002ff007988 */ /* 0x004fe60008000a05 */
[----:B-1----:R-:W-:-:S05]  /*3470*/  LOP3.LUT R0, R0, 0xf, R5, 0xb8, !PT ;  /* 0x0000000f00007812 */ /* 0x002fca00078eb805 */
[----:B------:R1:W-:Y:S04]  /*3480*/  STS [UR5+0x3479c], R0 ;  /* 0x03479c00ff007988 */ /* 0x0003e80008000805 */
[----:B------:R-:W2:Y:S01]  /*3490*/  LDS R5, [UR5+0x3479c] ;  /* 0x03479c05ff057984 */ /* 0x000ea20008000800 */
[----:B-1----:R-:W-:Y:S01]  /*34a0*/  IMAD.SHL.U32 R0, R4, 0x2, RZ ;  /* 0x0000000204007824 */ /* 0x002fe200078e00ff */
[----:B------:R-:W-:-:S04]  /*34b0*/  IADD3 R4, R13, -0x1, RZ ;  /* 0xffffffff0d047810 */ /* 0x000fc80007ffe0ff */
[----:B------:R-:W-:-:S04]  /*34c0*/  LOP3.LUT R0, R0, 0xfffffffe, RZ, 0xc0, !PT ;  /* 0xfffffffe00007812 */ /* 0x000fc800078ec0ff */
[----:B------:R-:W-:-:S05]  /*34d0*/  SHF.R.U64 R0, R0, 0x4, R9 ;  /* 0x0000000400007819 */ /* 0x000fca0000001209 */
[----:B------:R-:W-:Y:S01]  /*34e0*/  STS [UR5+0x3478c], R0 ;  /* 0x03478c00ff007988 */ /* 0x000fe20008000805 */
[----:B--2---:R-:W-:-:S05]  /*34f0*/  LOP3.LUT R6, R5, 0xf0, RZ, 0xb8, !PT ;  /* 0x000000f005067812 */ /* 0x004fca00078eb8ff */
[----:B------:R4:W-:Y:S04]  /*3500*/  STS [UR5+0x3479c], R6 ;  /* 0x03479c06ff007988 */ /* 0x0009e80008000805 */
[----:B------:R-:W1:Y:S01]  /*3510*/  LDS R5, [UR5+0x3479c] ;  /* 0x03479c05ff057984 */ /* 0x000e620008000800 */
[----:B----4-:R-:W-:Y:S02]  /*3520*/  CS2R R6, SRZ ;  /* 0x0000000000067805 */ /* 0x010fe4000001ff00 */
[----:B-1----:R-:W-:Y:S01]  /*3530*/  LOP3.LUT R11, R5, 0xf00, RZ, 0xb8, !PT ;  /* 0x00000f00050b7812 */ /* 0x002fe200078eb8ff */
[----:B------:R-:W-:-:S04]  /*3540*/  VIADD R5, R19, 0xffffffff ;  /* 0xffffffff13057836 */ /* 0x000fc80000000000 */
[----:B------:R-:W-:Y:S04]  /*3550*/  STS.64 [UR5+0x34798], R10 ;  /* 0x0347980aff007988 */ /* 0x000fe80008000a05 */
[----:B------:R-:W1:Y:S04]  /*3560*/  LDS R8, [UR5+0x3479c] ;  /* 0x03479c05ff087984 */ /* 0x000e680008000800 */
[----:B------:R3:W-:Y:S01]  /*3570*/  STS.128 [UR5+0x347a0], R4 ;  /* 0x0347a004ff007988 */ /* 0x0007e20008000c05 */
[----:B-1----:R-:W-:-:S05]  /*3580*/  LOP3.LUT R8, R8, 0xf000, RZ, 0xb8, !PT ;  /* 0x0000f00008087812 */ /* 0x002fca00078eb8ff */
[----:B------:R3:W-:Y:S02]  /*3590*/  STS [UR5+0x3479c], R8 ;  /* 0x03479c08ff007988 */ /* 0x0007e40008000805 */
.L_x_30:
[----:B------:R-:W-:Y:S05]  /*35a0*/  BSYNC B0 ;  /* 0x0000000000007941 */ /* 0x000fea0003800000 */
.L_x_29:
[----:B------:R-:W-:Y:S01]  /*35b0*/  ELECT P0, URZ, PT ;  /* 0x00000000003f782f */ /* 0x000fe20003800000 */
[----:B------:R-:W-:Y:S01]  /*35c0*/  NOP ;  /* 0x0000000000007918 */ /* 0x000fe20000000000 */
[----:B------:R-:W-:Y:S11]  /*35d0*/  BSSY B0, `(.L_x_31) ;  /* 0x0000004000007945 */ /* 0x000ff60003800000 */
[----:B------:R-:W-:Y:S05]  /*35e0*/  @!P0 BRA `(.L_x_32) ;  /* 0x0000000000088947 */ /* 0x000fea0003800000 */
[----:B------:R0:W-:Y:S01]  /*35f0*/  UTMACMDFLUSH ;  /* 0x00000000000079b7 */ /* 0x0001e20000000000 */
[----:B------:R-:W-:-:S04]  /*3600*/  DEPBAR.LE SB0, 0x0 ;  /* 0x000080000000791a */ /* 0x000fc80000000000 */
.L_x_32:
[----:B------:R-:W-:Y:S05]  /*3610*/  BSYNC B0 ;  /* 0x0000000000007941 */ /* 0x000fea0003800000 */
.L_x_31:
[----:B------:R-:W1:Y:S01]  /*3620*/  S2UR UR5, SR_CgaCtaId ;  /* 0x00000000000579c3 */ /* 0x000e620000008800 */
[----:B-----5:R-:W2:Y:S01]  /*3630*/  S2R R0, SR_LANEID ;  /* 0x0000000000007919 */ /* 0x020ea20000000000 */
[----:B------:R-:W-:Y:S01]  /*3640*/  UISETP.NE.AND UP0, UPT, UR12, 0x1, UPT ;  /* 0x000000010c00788c */ /* 0x000fe2000bf05270 */
[----:B------:R-:W-:Y:S02]  /*3650*/  UMOV UR4, 0x400 ;  /* 0x0000040000047882 */ /* 0x000fe40000000000 */
[----:B-1----:R-:W-:-:S04]  /*3660*/  ULEA UR4, UR5, UR4, 0x18 ;  /* 0x0000000405047291 */ /* 0x002fc8000f8ec03f */
[----:B------:R-:W-:-:S04]  /*3670*/  UIADD3 UR5, UR4, 0x80, URZ ;  /* 0x0000008004057890 */ /* 0x000fc8000fffe03f */
[----:B------:R-:W-:Y:S01]  /*3680*/  @!UP0 UIADD3 UR5, UR4, URZ, URZ ;  /* 0x0000003f04058290 */ /* 0x000fe2000fffe03f */
[----:B--2---:R-:W-:-:S05]  /*3690*/  SHF.L.U32 R0, R0, 0x2, RZ ;  /* 0x0000000200007819 */ /* 0x004fca00000006ff */
[----:B------:R-:W-:Y:S01]  /*36a0*/  IMAD.U32 R3, RZ, RZ, UR5 ;  /* 0x00000005ff037e24 */ /* 0x000fe2000f8e00ff */
[----:B------:R-:W-:-:S04]  /*36b0*/  IADD3 R2, P0, R0, UR36, RZ ;  /* 0x0000002400027c10 */ /* 0x000fc8000ff1e0ff */
[----:B---3--:R-:W-:Y:S02]  /*36c0*/  IADD3 R4, R0, 0x34780, R3 ;  /* 0x0003478000047810 */ /* 0x008fe40007ffe003 */
[----:B------:R-:W-:-:S03]  /*36d0*/  IADD3.X R3, RZ, UR37, RZ, P0, !PT ;  /* 0x00000025ff037c10 */ /* 0x000fc600087fe4ff */
[----:B------:R-:W1:Y:S04]  /*36e0*/  LDS R5, [R4] ;  /* 0x0000000004057984 */ /* 0x000e680000000800 */
[----:B-1----:R1:W5:Y:S02]  /*36f0*/  ATOMG.E.EXCH.STRONG.GPU PT, RZ, [R2], R5 ;  /* 0x0000000502ff73a8 */ /* 0x00236400041ee100 */
.L_x_28:
[----:B-----5:R-:W-:Y:S01]  /*3700*/  SHF.R.S32.HI R0, RZ, 0x1f, R21 ;  /* 0x0000001fff007819 */ /* 0x020fe20000011415 */
[----:B------:R-:W3:Y:S01]  /*3710*/  S2UR UR57, SR_CgaCtaId ;  /* 0x00000000003979c3 */ /* 0x000ee20000008800 */
[----:B------:R-:W-:Y:S01]  /*3720*/  UISETP.NE.AND UP1, UPT, UR12, 0x1, UPT ;  /* 0x000000010c00788c */ /* 0x000fe2000bf25270 */
[----:B------:R-:W-:Y:S01]  /*3730*/  IMAD.MOV.U32 R23, RZ, RZ, RZ ;  /* 0x000000ffff177224 */ /* 0x000fe200078e00ff */
[----:B------:R-:W-:Y:S01]  /*3740*/  LEA.HI R0, R0, R21, RZ, 0x7 ;  /* 0x0000001500007211 */ /* 0x000fe200078f38ff */
[----:B------:R-:W-:Y:S01]  /*3750*/  UISETP.NE.AND UP0, UPT, UR31, URZ, UPT ;  /* 0x0000003f1f00728c */ /* 0x000fe2000bf05270 */
[----:B------:R-:W-:Y:S02]  /*3760*/  UMOV UR47, 0x400 ;  /* 0x00000400002f7882 */ /* 0x000fe40000000000 */
[----:B------:R-:W-:Y:S01]  /*3770*/  LOP3.LUT R0, R0, 0xffffff80, RZ, 0xc0, !PT ;  /* 0xffffff8000007812 */ /* 0x000fe200078ec0ff */
[----:B------:R-:W-:Y:S02]  /*3780*/  USEL UR4, URZ, 0x1, UP0 ;  /* 0x000000013f047887 */ /* 0x000fe40008000000 */
[----:B------:R-:W-:-:S02]  /*3790*/  USHF.L.U32 UR50, UR31, 0x3, URZ ;  /* 0x000000031f327899 */ /* 0x000fc4000800063f */
[----:B------:R-:W-:Y:S01]  /*37a0*/  IMAD.IADD R0, R21, 0x1, -R0 ;  /* 0x0000000115007824 */ /* 0x000fe200078e0a00 */
[----:B------:R-:W-:Y:S01]  /*37b0*/  ULOP3.LUT UR43, UR42, 0x1, URZ, 0xfc, !UPT ;  /* 0x000000012a2b7892 */ /* 0x000fe2000f8efc3f */
[----:B------:R-:W-:Y:S01]  /*37c0*/  MOV R216, UR4 ;  /* 0x0000000400d87c02 */ /* 0x000fe20008000f00 */
[----:B------:R-:W-:Y:S01]  /*37d0*/  ULOP3.LUT UR54, UR50, 0x8, URZ, 0xc0, !UPT ;  /* 0x0000000832367892 */ /* 0x000fe2000f8ec03f */
[C---:B------:R-:W-:Y:S01]  /*37e0*/  VIADD R221, R0.reuse, 0x1f ;  /* 0x0000001f00dd7836 */ /* 0x040fe20000000000 */
[----:B-1----:R-:W-:Y:S01]  /*37f0*/  SHF.R.S32.HI R3, RZ, 0x1f, R0 ;  /* 0x0000001fff037819 */ /* 0x002fe20000011400 */
[----:B------:R-:W-:Y:S01]  /*3800*/  ULOP3.LUT UR53, UR59, 0x1, URZ, 0xfc, !UPT ;  /* 0x000000013b357892 */ /* 0x000fe2000f8efc3f */
[----:B------:R-:W-:Y:S01]  /*3810*/  SHF.L.U32 R2, R0, 0x6, RZ ;  /* 0x0000000600027819 */ /* 0x000fe200000006ff */
[----:B------:R-:W-:Y:S01]  /*3820*/  ULOP3.LUT UR55, UR61, 0x1, URZ, 0xfc, !UPT ;  /* 0x000000013d377892 */ /* 0x000fe2000f8efc3f */
[CC--:B--2---:R-:W-:Y:S01]  /*3830*/  LEA.HI R4, R3.reuse, R0.reuse, RZ, 0x5 ;  /* 0x0000000003047211 */ /* 0x0c4fe200078f28ff */
[----:B------:R-:W-:Y:S01]  /*3840*/  ULOP3.LUT UR56, UR50, 0x8, URZ, 0xc, !UPT ;  /* 0x0000000832387892 */ /* 0x000fe2000f8e0c3f */
[----:B------:R-:W-:Y:S01]  /*3850*/  LOP3.LUT R5, R2, 0x40, RZ, 0xc0, !PT ;  /* 0x0000004002057812 */ /* 0x000fe200078ec0ff */
[----:B---3--:R-:W-:Y:S01]  /*3860*/  ULEA UR47, UR57, UR47, 0x18 ;  /* 0x0000002f392f7291 */ /* 0x008fe2000f8ec03f */
[----:B------:R-:W-:Y:S01]  /*3870*/  SHF.R.U32.HI R2, RZ, 0x1, R4 ;  /* 0x00000001ff027819 */ /* 0x000fe20000011604 */
[----:B------:R-:W-:Y:S01]  /*3880*/  ULOP3.LUT UR54, UR54, 0x18, URZ, 0x3c, !UPT ;  /* 0x0000001836367892 */ /* 0x000fe2000f8e3c3f */
[-C--:B------:R-:W-:Y:S01]  /*3890*/  LEA.HI R4, R3, R0.reuse, RZ, 0x3 ;  /* 0x0000000003047211 */ /* 0x080fe200078f18ff */
[----:B------:R-:W-:Y:S01]  /*38a0*/  UIADD3 UR48, UR47, 0x80, URZ ;  /* 0x000000802f307890 */ /* 0x000fe2000fffe03f */
[----:B----4-:R-:W-:Y:S01]  /*38b0*/  LOP3.LUT R7, R5, 0x30, R2, 0xf8, !PT ;  /* 0x0000003005077812 */ /* 0x010fe200078ef802 */
[----:B------:R-:W-:Y:S01]  /*38c0*/  UIADD3 UR49, UR47, 0x344f0, URZ ;  /* 0x000344f02f317890 */ /* 0x000fe2000fffe03f */
[-C--:B------:R-:W-:Y:S01]  /*38d0*/  LEA.HI R2, R0, R0.reuse, RZ, 0x1 ;  /* 0x0000000000027211 */ /* 0x080fe200078f08ff */
[----:B------:R-:W-:Y:S01]  /*38e0*/  @!UP1 UIADD3 UR48, UR47, URZ, URZ ;  /* 0x0000003f2f309290 */ /* 0x000fe2000fffe03f */
[----:B------:R-:W-:Y:S01]  /*38f0*/  LEA.HI R3, R3, R0, RZ, 0x4 ;  /* 0x0000000003037211 */ /* 0x000fe200078f20ff */
[----:B------:R-:W-:Y:S01]  /*3900*/  UIADD3 UR5, UR50, UR49, URZ ;  /* 0x0000003132057290 */ /* 0x000fe2000fffe03f */
[----:B------:R-:W-:Y:S01]  /*3910*/  SHF.R.S32.HI R2, RZ, 0x1, R2 ;  /* 0x00000001ff027819 */ /* 0x000fe20000011402 */
[----:B------:R-:W-:Y:S01]  /*3920*/  UIADD3 UR48, UR48, 0x34780, URZ ;  /* 0x0003478030307890 */ /* 0x000fe2000fffe03f */
[----:B------:R-:W-:-:S02]  /*3930*/  LOP3.LUT R7, R7, 0x8, R4, 0xf8, !PT ;  /* 0x0000000807077812 */ /* 0x000fc400078ef804 */
[----:B------:R-:W-:Y:S01]  /*3940*/  SHF.R.S32.HI R4, RZ, 0x4, R3 ;  /* 0x00000004ff047819 */ /* 0x000fe20000011403 */
[----:B------:R-:W-:-:S03]  /*3950*/  IMAD.SHL.U32 R2, R2, 0x80, RZ ;  /* 0x0000008002027824 */ /* 0x000fc600078e00ff */
[----:B------:R-:W-:Y:S02]  /*3960*/  LEA.HI R3, R3, R4, RZ, 0x1 ;  /* 0x0000000403037211 */ /* 0x000fe400078f08ff */
[----:B------:R-:W-:Y:S02]  /*3970*/  LOP3.LUT R2, R2, 0x180, RZ, 0xc0, !PT ;  /* 0x0000018002027812 */ /* 0x000fe400078ec0ff */
[----:B------:R-:W-:Y:S02]  /*3980*/  LOP3.LUT R3, R3, 0x7ffffe, RZ, 0xc0, !PT ;  /* 0x007ffffe03037812 */ /* 0x000fe400078ec0ff */
[----:B------:R-:W-:Y:S02]  /*3990*/  LOP3.LUT R5, R2, R5, RZ, 0xfc, !PT ;  /* 0x0000000502057212 */ /* 0x000fe400078efcff */
[----:B------:R-:W-:Y:S02]  /*39a0*/  IADD3 R3, R4, -R3, RZ ;  /* 0x8000000304037210 */ /* 0x000fe40007ffe0ff */
[----:B------:R-:W-:-:S04]  /*39b0*/  SHF.R.U32.HI R5, RZ, 0x3, R5 ;  /* 0x00000003ff057819 */ /* 0x000fc80000011605 */
[----:B------:R-:W-:Y:S01]  /*39c0*/  LOP3.LUT R220, R5, R7, R2, 0x1e, !PT ;  /* 0x0000000705dc7212 */ /* 0x000fe200078e1e02 */
[----:B------:R-:W-:-:S03]  /*39d0*/  IMAD.MOV.U32 R5, RZ, RZ, 0x1 ;  /* 0x00000001ff057424 */ /* 0x000fc600078e00ff */
[----:B------:R-:W-:-:S07]  /*39e0*/  LEA R220, R3, R220, 0x9 ;  /* 0x000000dc03dc7211 */ /* 0x000fce00078e48ff */
.L_x_156:
[----:B-1----:R-:W1:Y:S02]  /*39f0*/  LDC.64 R2, c[0x0][0x290] ;  /* 0x0000a400ff027b82 */ /* 0x002e640000000a00 */
[----:B-1----:R-:W-:-:S05]  /*3a00*/  IMAD.WIDE R2, R18, 0xc, R2 ;  /* 0x0000000c12027825 */ /* 0x002fca00078e0202 */
[----:B--2---:R-:W2:Y:S01]  /*3a10*/  LDG.E R4, desc[UR38][R2.64+0x8] ;  /* 0x0000082602047981 */ /* 0x004ea2000c1e1900 */
[----:B------:R-:W-:Y:S01]  /*3a20*/  SHF.L.U32 R7, R216, 0x1f, RZ ;  /* 0x0000001fd8077819 */ /* 0x000fe200000006ff */
[----:B------:R-:W-:Y:S01]  /*3a30*/  IMAD.MOV.U32 R218, RZ, RZ, R18 ;  /* 0x000000ffffda7224 */ /* 0x000fe200078e0012 */
[----:B------:R-:W-:-:S04]  /*3a40*/  MOV R6, UR49 ;  /* 0x0000003100067c02 */ /* 0x000fc80008000f00 */
[----:B------:R-:W1:Y:S01]  /*3a50*/  SYNCS.PHASECHK.TRANS64.TRYWAIT P0, [R6+UR50], R7 ;  /* 0x00000007060075a7 */ /* 0x000e620008000172 */
[----:B--2---:R-:W-:-:S13]  /*3a60*/  R2UR UR4, R4 ;  /* 0x00000000040472ca */ /* 0x004fda00000e0000 */
[----:B------:R-:W-:-:S04]  /*3a70*/  UIADD3 UR4, UR4, 0x7f, URZ ;  /* 0x0000007f04047890 */ /* 0x000fc8000fffe03f */
[----:B------:R-:W-:-:S04]  /*3a80*/  USHF.R.S32.HI UR5, URZ, 0x1f, UR4 ;  /* 0x0000001f3f057899 */ /* 0x000fc80008011404 */
[----:B------:R-:W-:-:S03]  /*3a90*/  ULEA.HI UR16, UR5, UR4, URZ, 0x7 ;  /* 0x0000000405107291 */ /* 0x000fc6000f8f383f */
[----:B------:R-:W-:Y:S01]  /*3aa0*/  UMOV UR5, UR40 ;  /* 0x0000002800057c82 */ /* 0x000fe20008000000 */
[----:B------:R-:W-:Y:S01]  /*3ab0*/  USHF.R.S32.HI UR16, URZ, 0x7, UR16 ;  /* 0x000000073f107899 */ /* 0x000fe20008011410 */
[----:B-1----:R-:W-:Y:S11]  /*3ac0*/  @!P0 BRA `(.L_x_33) ;  /* 0x0000018800d08947 */ /* 0x002ff60003800000 */
.L_x_357:
[----:B------:R2:W-:Y:S01]  /*3ad0*/  STL [R1], RZ ;  /* 0x000000ff01007387 */ /* 0x0005e20000100800 */
[----:B------:R-:W-:Y:S01]  /*3ae0*/  ISETP.GE.AND P0, PT, R4, 0x1, PT ;  /* 0x000000010400780c */ /* 0x000fe20003f06270 */
[----:B------:R-:W-:Y:S01]  /*3af0*/  UMOV UR4, URZ ;  /* 0x0000003f00047c82 */ /* 0x000fe20008000000 */
[----:B------:R-:W-:Y:S01]  /*3b00*/  SHF.R.S32.HI R19, RZ, 0x1f, R18 ;  /* 0x0000001fff137819 */ /* 0x000fe20000011412 */
[----:B------:R2:W-:Y:S01]  /*3b10*/  STL [R1+0x4], RZ ;  /* 0x000004ff01007387 */ /* 0x0005e20000100800 */
[----:B-1----:R-:W-:Y:S02]  /*3b20*/  MOV R0, UR41 ;  /* 0x0000002900007c02 */ /* 0x002fe40008000f00 */
[----:B------:R-:W-:Y:S02]  /*3b30*/  CS2R R86, SRZ ;  /* 0x0000000000567805 */ /* 0x000fe4000001ff00 */
[----:B------:R-:W-:Y:S01]  /*3b40*/  CS2R R152, SRZ ;  /* 0x0000000000987805 */ /* 0x000fe2000001ff00 */
[----:B------:R2:W-:Y:S01]  /*3b50*/  STL [R1+0x8], RZ ;  /* 0x000008ff01007387 */ /* 0x0005e20000100800 */
[----:B------:R-:W-:-:S02]  /*3b60*/  CS2R R154, SRZ ;  /* 0x00000000009a7805 */ /* 0x000fc4000001ff00 */
[----:B------:R-:W-:Y:S02]  /*3b70*/  CS2R R156, SRZ ;  /* 0x00000000009c7805 */ /* 0x000fe4000001ff00 */
[----:B------:R-:W-:Y:S01]  /*3b80*/  CS2R R158, SRZ ;  /* 0x00000000009e7805 */ /* 0x000fe2000001ff00 */
[----:B------:R2:W-:Y:S01]  /*3b90*/  STL [R1+0xc], RZ ;  /* 0x00000cff01007387 */ /* 0x0005e20000100800 */
[----:B------:R-:W-:Y:S02]  /*3ba0*/  CS2R R160, SRZ ;  /* 0x0000000000a07805 */ /* 0x000fe4000001ff00 */
        /* <DEDUP_REMOVED lines=119> */
[----:B------:R-:W-:-:S03]  /*4320*/  CS2R R84, SRZ ;  /* 0x0000000000547805 */ /* 0x000fc6000001ff00 */
[----:B------:R2:W-:Y:S04]  /*4330*/  STL [R1+0x88], RZ ;  /* 0x000088ff01007387 */ /* 0x0005e80000100800 */
        /* <DEDUP_REMOVED lines=28> */
[----:B------:R2:W-:Y:S01]  /*4500*/  STL [R1+0xfc], RZ ;  /* 0x0000fcff01007387 */ /* 0x0005e20000100800 */
[----:B------:R-:W-:Y:S05]  /*4510*/  @!P0 BRA `(.L_x_34) ;  /* 0x0000005000dc8947 */ /* 0x000fea0003800000 */
[----:B------:R-:W-:-:S06]  /*4520*/  UISETP.NE.AND UP0, UPT, UR43, 0x3, UPT ;  /* 0x000000032b00788c */ /* 0x000fcc000bf05270 */
[----:B------:R-:W-:-:S13]  /*4530*/  PLOP3.LUT P1, PT, PT, PT, UP0, 0x80, 0x0 ;  /* 0x000000000000781c */ /* 0x000fda0003f2f008 */
[----:B------:R-:W-:Y:S05]  /*4540*/  @!P1 BRA `(.L_x_35) ;  /* 0x0000000000049947 */ /* 0x000fea0003800000 */
[----:B------:R-:W-:Y:S01]  /*4550*/  BPT.TRAP 0x1 ;  /* 0x000000040000795c */ /* 0x000fe20000300000 */
.L_x_35:
[----:B------:R-:W-:Y:S01]  /*4560*/  ULEA UR4, UR40, UR47, 0x3 ;  /* 0x0000002f28047291 */ /* 0x000fe2000f8e183f */
[----:B------:R-:W-:-:S05]  /*4570*/  IMAD.U32 R0, RZ, RZ, UR41 ;  /* 0x00000029ff007e24 */ /* 0x000fca000f8e00ff */
[----:B------:R-:W-:-:S04]  /*4580*/  SHF.L.U32 R0, R0, 0x1f, RZ ;  /* 0x0000001f00007819 */ /* 0x000fc800000006ff */
[----:B------:R1:W3:Y:S01]  /*4590*/  SYNCS.PHASECHK.TRANS64.TRYWAIT P0, [UR4+0x34480], R0 ;  /* 0x03448000ff0075a7 */ /* 0x0002e20008000144 */
[----:B------:R-:W-:Y:S05]  /*45a0*/  @!P1 BRA `(.L_x_36) ;  /* 0x0000000000049947 */ /* 0x000fea0003800000 */
[----:B------:R-:W-:Y:S01]  /*45b0*/  BPT.TRAP 0x1 ;  /* 0x000000040000795c */ /* 0x000fe20000300000 */
.L_x_36:
[----:B---3--:R-:W-:Y:S05]  /*45c0*/  @P0 BRA `(.L_x_37) ;  /* 0x0000000000080947 */ /* 0x008fea0003800000 */
[----:B------:R-:W3:Y:S02]  /*45d0*/  SYNCS.PHASECHK.TRANS64.TRYWAIT P0, [UR4+0x34480], R0 ;  /* 0x03448000ff0075a7 */ /* 0x000ee40008000144 */
[----:B---3--:R-:W-:Y:S05]  /*45e0*/  @!P0 BRA `(.L_x_38) ;  /* 0x0000018000248947 */ /* 0x008fea0003800000 */
.L_x_37:
[----:B------:R-:W-:Y:S01]  /*45f0*/  UIADD3 UR5, UR47, 0x20000, URZ ;  /* 0x000200002f057890 */ /* 0x000fe2000fffe03f */
[----:B------:R-:W-:Y:S01]  /*4600*/  WARPGROUP.ARRIVE ;  /* 0x00000000000079c5 */ /* 0x000fe20000000000 */
[----:B------:R-:W-:Y:S01]  /*4610*/  USHF.R.U32.HI UR4, URZ, 0x4, UR47 ;  /* 0x000000043f047899 */ /* 0x000fe2000801162f */
[----:B------:R4:W-:Y:S01]  /*4620*/  STL [R1+0x200], R23 ;  /* 0x0002001701007387 */ /* 0x0009e20000100800 */
[----:B------:R-:W-:Y:S02]  /*4630*/  USHF.R.U32.HI UR5, URZ, 0x4, UR5 ;  /* 0x000000043f057899 */ /* 0x000fe40008011605 */
[----:B------:R-:W-:Y:S01]  /*4640*/  ULOP3.LUT UR4, UR4, 0x3fff, URZ, 0xc0, !UPT ;  /* 0x00003fff04047892 */ /* 0x000fe2000f8ec03f */
[----:B------:R1:W-:Y:S01]  /*4650*/  STL [R1+0x1fc], R22 ;  /* 0x0001fc1601007387 */ /* 0x0003e20000100800 */
[----:B------:R-:W-:Y:S02]  /*4660*/  ULOP3.LUT UR5, UR5, 0x3fff, URZ, 0xc0, !UPT ;  /* 0x00003fff05057892 */ /* 0x000fe4000f8ec03f */
[----:B------:R-:W-:Y:S01]  /*4670*/  ULOP3.LUT UR6, UR4, 0x10000, URZ, 0xfc, !UPT ;  /* 0x0001000004067892 */ /* 0x000fe2000f8efc3f */
[----:B------:R2:W-:Y:S01]  /*4680*/  STL [R1+0x1f8], R19 ;  /* 0x0001f81301007387 */ /* 0x0005e20000100800 */
[----:B------:R-:W-:-:S02]  /*4690*/  ULOP3.LUT UR4, UR5, 0x10000, URZ, 0xfc, !UPT ;  /* 0x0001000005047892 */ /* 0x000fc4000f8efc3f */
[----:B------:R-:W-:Y:S01]  /*46a0*/  ULEA UR5, UR40, UR6, 0xc ;  /* 0x0000000628057291 */ /* 0x000fe2000f8e603f */
[----:B------:R3:W-:Y:S01]  /*46b0*/  STL [R1+0x1f4], R18 ;  /* 0x0001f41201007387 */ /* 0x0007e20000100800 */
[----:B------:R-:W-:Y:S01]  /*46c0*/  ULEA UR4, UR40, UR4, 0xb ;  /* 0x0000000428047291 */ /* 0x000fe2000f8e583f */
[----:B------:R-:W-:Y:S01]  /*46d0*/  UMOV UR9, 0x40000040 ;  /* 0x4000004000097882 */ /* 0x000fe20000000000 */
[----:B------:R-:W-:Y:S01]  /*46e0*/  UMOV UR11, 0x40000040 ;  /* 0x40000040000b7882 */ /* 0x000fe20000000000 */
[----:B------:R3:W-:Y:S02]  /*46f0*/  STL [R1+0x1f0], R17 ;  /* 0x0001f01101007387 */ /* 0x0007e40000100800 */
[----:B------:R-:W-:Y:S02]  /*4700*/  UMOV UR8, UR5 ;  /* 0x0000000500087c82 */ /* 0x000fe40008000000 */
[----:B------:R-:W-:Y:S01]  /*4710*/  UMOV UR10, UR4 ;  /* 0x00000004000a7c82 */ /* 0x000fe20008000000 */
[----:B------:R3:W-:Y:S01]  /*4720*/  STL [R1+0x1ec], R16 ;  /* 0x0001ec1001007387 */ /* 0x0007e20000100800 */
[----:B------:R-:W-:Y:S01]  /*4730*/  HGMMA.64x128x16.F32.BF16 R68, gdesc[UR8], RZ, !UPT, gsb0 ;  /* 0x01e00000084479f0 */ /* 0x000fe2000c0018ff */
[----:B------:R-:W-:Y:S01]  /*4740*/  UIADD3 UR8, UR5, 0x200, URZ ;  /* 0x0000020005087890 */ /* 0x000fe2000fffe03f */
[----:B------:R-:W-:Y:S01]  /*4750*/  UMOV UR9, 0x40000040 ;  /* 0x4000004000097882 */ /* 0x000fe20000000000 */
[----:B------:R3:W-:Y:S04]  /*4760*/  STL [R1+0x1e8], R6 ;  /* 0x0001e80601007387 */ /* 0x0007e80000100800 */
[----:B------:R3:W-:Y:S04]  /*4770*/  STL [R1+0x1e4], R5 ;  /* 0x0001e40501007387 */ /* 0x0007e80000100800 */
[----:B------:R3:W-:Y:S04]  /*4780*/  STL [R1+0x1e0], R4 ;  /* 0x0001e00401007387 */ /* 0x0007e80000100800 */
[----:B------:R-:W-:Y:S04]  /*4790*/  STL.64 [R1+0x7a0], R220 ;  /* 0x0007a0dc01007387 */ /* 0x000fe80000100a00 */
[----:B------:R-:W-:Y:S04]  /*47a0*/  STL [R1+0x79c], R218 ;  /* 0x00079cda01007387 */ /* 0x000fe80000100800 */
[----:B------:R3:W-:Y:S01]  /*47b0*/  STL [R1+0x798], R216 ;  /* 0x000798d801007387 */ /* 0x0007e20000100800 */
[----:B------:R-:W-:-:S02]  /*47c0*/  WARPGROUP.DEPBAR.LE gsb0, 0x0 ;  /* 0x00008000000079c5 */ /* 0x000fc40000010000 */
[----:B------:R-:W-:Y:S01]  /*47d0*/  WARPGROUP.ARRIVE ;  /* 0x00000000000079c5 */ /* 0x000fe20000000000 */
[----:B------:R-:W-:Y:S01]  /*47e0*/  MOV R44, R88 ;  /* 0x00000058002c7202 */ /* 0x000fe20000000f00 */
[----:B------:R-:W-:Y:S01]  /*47f0*/  IMAD.MOV.U32 R43, RZ, RZ, R89 ;  /* 0x000000ffff2b7224 */ /* 0x000fe200078e0059 */
[----:B------:R-:W-:Y:S01]  /*4800*/  MOV R42, R90 ;  /* 0x0000005a002a7202 */ /* 0x000fe20000000f00 */
[----:B------:R-:W-:Y:S01]  /*4810*/  IMAD.MOV.U32 R41, RZ, RZ, R91 ;  /* 0x000000ffff297224 */ /* 0x000fe200078e005b */
[----:B------:R-:W-:Y:S01]  /*4820*/  MOV R40, R92 ;  /* 0x0000005c00287202 */ /* 0x000fe20000000f00 */
[----:B------:R-:W-:Y:S01]  /*4830*/  HGMMA.64x128x16.F32.BF16 R152, gdesc[UR8], RZ, !UPT, gsb0 ;  /* 0x01e00000089879f0 */ /* 0x000fe2000c0018ff */
[----:B------:R-:W-:Y:S01]  /*4840*/  UIADD3 UR8, UR5, 0x400, URZ ;  /* 0x0000040005087890 */ /* 0x000fe2000fffe03f */
[----:B------:R-:W-:Y:S01]  /*4850*/  IMAD.MOV.U32 R39, RZ, RZ, R93 ;  /* 0x000000ffff277224 */ /* 0x000fe200078e005d */
[----:B------:R-:W-:Y:S01]  /*4860*/  MOV R38, R94 ;  /* 0x0000005e00267202 */ /* 0x000fe20000000f00 */
        /* <DEDUP_REMOVED lines=14> */
[----:B----4-:R-:W-:Y:S01]  /*4950*/  IMAD.MOV.U32 R23, RZ, RZ, R109 ;  /* 0x000000ffff177224 */ /* 0x010fe200078e006d */
[----:B-1----:R-:W-:Y:S01]  /*4960*/  MOV R22, R110 ;  /* 0x0000006e00167202 */ /* 0x002fe20000000f00 */
[----:B------:R-:W-:Y:S01]  /*4970*/  IMAD.MOV.U32 R21, RZ, RZ, R111 ;  /* 0x000000ffff157224 */ /* 0x000fe200078e006f */
[----:B------:R-:W-:Y:S01]  /*4980*/  MOV R20, R112 ;  /* 0x0000007000147202 */ /* 0x000fe20000000f00 */
[----:B--2---:R-:W-:Y:S01]  /*4990*/  IMAD.MOV.U32 R19, RZ, RZ, R113 ;  /* 0x000000ffff137224 */ /* 0x004fe200078e0071 */
[----:B---3--:R-:W-:Y:S01]  /*49a0*/  MOV R18, R114 ;  /* 0x0000007200127202 */ /* 0x008fe20000000f00 */
        /* <DEDUP_REMOVED lines=17> */
[----:B------:R-:W-:Y:S01]  /*4ac0*/  UMOV UR9, 0x40000040 ;  /* 0x4000004000097882 */ /* 0x000fe20000000000 */
        /* <DEDUP_REMOVED lines=32> */
[----:B------:R-:W-:-:S02]  /*4cd0*/  WARPGROUP.DEPBAR.LE gsb0, 0x0 ;  /* 0x00008000000079c5 */ /* 0x000fc40000010000 */
[----:B------:R-:W-:Y:S01]  /*4ce0*/  WARPGROUP.ARRIVE ;  /* 0x00000000000079c5 */ /* 0x000fe20000000000 */
[----:B------:R1:W-:Y:S04]  /*4cf0*/  STL.64 [R1+0x790], R214 ;  /* 0x000790d601007387 */ /* 0x0003e80000100a00 */
[----:B------:R2:W-:Y:S01]  /*4d00*/  STL.64 [R1+0x788], R212 ;  /* 0x000788d401007387 */ /* 0x0005e20000100a00 */
[----:B------:R-:W-:Y:S01]  /*4d10*/  HGMMA.64x128x16.F32.BF16 R88, gdesc[UR8], RZ, !UPT, gsb0 ;  /* 0x01e00000085879f0 */ /* 0x000fe2000c0018ff */
[----:B------:R-:W-:Y:S02]  /*4d20*/  UIADD3 UR8, UR5, 0x600, URZ ;  /* 0x0000060005087890 */ /* 0x000fe4000fffe03f */
[----:B------:R3:W-:Y:S01]  /*4d30*/  STL.64 [R1+0x780], R210 ;  /* 0x000780d201007387 */ /* 0x0007e20000100a00 */
[----:B------:R-:W-:-:S03]  /*4d40*/  UMOV UR9, 0x40000040 ;  /* 0x4000004000097882 */ /* 0x000fc60000000000 */
[----:B------:R4:W-:Y:S01]  /*4d50*/  STL.64 [R1+0x778], R208 ;  /* 0x000778d001007387 */ /* 0x0009e20000100a00 */
[----:B-1----:R-:W-:Y:S01]  /*4d60*/  MOV R214, R14 ;  /* 0x0000000e00d67202 */ /* 0x002fe20000000f00 */
[----:B------:R-:W-:Y:S02]  /*4d70*/  IMAD.MOV.U32 R215, RZ, RZ, R13 ;  /* 0x000000ffffd77224 */ /* 0x000fe400078e000d */
[----:B------:R1:W-:Y:S01]  /*4d80*/  STL.64 [R1+0x770], R206 ;  /* 0x000770ce01007387 */ /* 0x0003e20000100a00 */
[----:B--2---:R-:W-:Y:S01]  /*4d90*/  MOV R212, R16 ;  /* 0x0000001000d47202 */ /* 0x004fe20000000f00 */
[----:B------:R-:W-:Y:S02]  /*4da0*/  IMAD.MOV.U32 R213, RZ, RZ, R15 ;  /* 0x000000ffffd57224 */ /* 0x000fe400078e000f */
[----:B------:R2:W-:Y:S01]  /*4db0*/  STL.64 [R1+0x768], R204 ;  /* 0x000768cc01007387 */ /* 0x0005e20000100a00 */
[----:B---3--:R-:W-:Y:S01]  /*4dc0*/  MOV R210, R18 ;  /* 0x0000001200d27202 */ /* 0x008fe20000000f00 */
[----:B------:R-:W-:-:S02]  /*4dd0*/  IMAD.MOV.U32 R211, RZ, RZ, R17 ;  /* 0x000000ffffd37224 */ /* 0x000fc400078e0011 */
[----:B------:R3:W-:Y:S01]  /*4de0*/  STL.64 [R1+0x760], R202 ;  /* 0x000760ca01007387 */ /* 0x0007e20000100a00 */
[----:B----4-:R-:W-:Y:S01]  /*4df0*/  MOV R208, R20 ;  /* 0x0000001400d07202 */ /* 0x010fe20000000f00 */
[----:B------:R-:W-:Y:S02]  /*4e00*/  IMAD.MOV.U32 R209, RZ, RZ, R19 ;  /* 0x000000ffffd17224 */ /* 0x000fe400078e0013 */
[----:B------:R4:W-:Y:S01]  /*4e10*/  STL.64 [R1+0x758], R200 ;  /* 0x000758c801007387 */ /* 0x0009e20000100a00 */
[----:B-1----:R-:W-:Y:S01]  /*4e20*/  MOV R206, R22 ;  /* 0x0000001600ce7202 */ /* 0x002fe20000000f00 */
[----:B------:R-:W-:Y:S02]  /*4e30*/  IMAD.MOV.U32 R207, RZ, RZ, R21 ;  /* 0x000000ffffcf7224 */ /* 0x000fe400078e0015 */
[----:B------:R1:W-:Y:S01]  /*4e40*/  STL.64 [R1+0x750], R198 ;  /* 0x000750c601007387 */ /* 0x0003e20000100a00 */
[----:B--2---:R-:W-:Y:S01]  /*4e50*/  MOV R204, R24 ;  /* 0x0000001800cc7202 */ /* 0x004fe20000000f00 */
[----:B------:R-:W-:-:S02]  /*4e60*/  IMAD.MOV.U32 R205, RZ, RZ, R23 ;  /* 0x000000ffffcd7224 */ /* 0x000fc400078e0017 */
[----:B------:R2:W-:Y:S01]  /*4e70*/  STL.64 [R1+0x748], R196 ;  /* 0x000748c401007387 */ /* 0x0005e20000100a00 */
[----:B---3--:R-:W-:Y:S01]  /*4e80*/  MOV R202, R26 ;  /* 0x0000001a00ca7202 */ /* 0x008fe20000000f00 */
[----:B------:R-:W-:Y:S02]  /*4e90*/  IMAD.MOV.U32 R203, RZ, RZ, R25 ;  /* 0x000000ffffcb7224 */ /* 0x000fe400078e0019 */
[----:B------:R3:W-:Y:S01]  /*4ea0*/  STL.64 [R1+0x740], R194 ;  /* 0x000740c201007387 */ /* 0x0007e20000100a00 */
[----:B----4-:R-:W-:Y:S01]  /*4eb0*/  MOV R200, R28 ;  /* 0x0000001c00c87202 */ /* 0x010fe20000000f00 */
[----:B------:R-:W-:Y:S02]  /*4ec0*/  IMAD.MOV.U32 R201, RZ, RZ, R27 ;  /* 0x000000ffffc97224 */ /* 0x000fe400078e001b */
[----:B------:R4:W-:Y:S01]  /*4ed0*/  STL.64 [R1+0x738], R192 ;  /* 0x000738c001007387 */ /* 0x0009e20000100a00 */
[----:B-1----:R-:W-:Y:S01]  /*4ee0*/  MOV R198, R30 ;  /* 0x0000001e00c67202 */ /* 0x002fe20000000f00 */
[----:B------:R-:W-:-:S02]  /*4ef0*/  IMAD.MOV.U32 R199, RZ, RZ, R29 ;  /* 0x000000ffffc77224 */ /* 0x000fc400078e001d */
[----:B------:R1:W-:Y:S01]  /*4f00*/  STL.64 [R1+0x730], R190 ;  /* 0x000730be01007387 */ /* 0x0003e20000100a00 */
[----:B--2---:R-:W-:Y:S01]  /*4f10*/  MOV R196, R32 ;  /* 0x0000002000c47202 */ /* 0x004fe20000000f00 */
[----:B------:R-:W-:Y:S02]  /*4f20*/  IMAD.MOV.U32 R197, RZ, RZ, R31 ;  /* 0x000000ffffc57224 */ /* 0x000fe400078e001f */
[----:B------:R2:W-:Y:S01]  /*4f30*/  STL.64 [R1+0x728], R188 ;  /* 0x000728bc01007387 */ /* 0x0005e20000100a00 */
[----:B---3--:R-:W-:Y:S01]  /*4f40*/  MOV R194, R34 ;  /* 0x0000002200c27202 */ /* 0x008fe20000000f00 */
[----:B------:R-:W-:Y:S02]  /*4f50*/  IMAD.MOV.U32 R195, RZ, RZ, R33 ;  /* 0x000000ffffc37224 */ /* 0x000fe400078e0021 */
[----:B------:R3:W-:Y:S01]  /*4f60*/  STL.64 [R1+0x720], R186 ;  /* 0x000720ba01007387 */ /* 0x0007e20000100a00 */
[----:B----4-:R-:W-:Y:S01]  /*4f70*/  MOV R192, R36 ;  /* 0x0000002400c07202 */ /* 0x010fe20000000f00 */
[----:B------:R-:W-:-:S02]  /*4f80*/  IMAD.MOV.U32 R193, RZ, RZ, R35 ;  /* 0x000000ffffc17224 */ /* 0x000fc400078e0023 */
        /* <DEDUP_REMOVED lines=32> */
[----:B------:R-:W-:Y:S01]  /*5190*/  IMAD.MOV.U32 R171, RZ, RZ, R57 ;  /* 0x000000ffffab7224 */ /* 0x000fe200078e0039 */
[----:B----4-:R-:W-:Y:S01]  /*51a0*/  MOV R168, R60 ;  /* 0x0000003c00a87202 */ /* 0x010fe20000000f00 */
[----:B------:R-:W-:Y:S01]  /*51b0*/  IMAD.MOV.U32 R169, RZ, RZ, R59 ;  /* 0x000000ffffa97224 */ /* 0x000fe200078e003b */
[----:B-1----:R-:W-:Y:S01]  /*51c0*/  MOV R166, R62 ;  /* 0x0000003e00a67202 */ /* 0x002fe20000000f00 */
[----:B------:R-:W-:Y:S01]  /*51d0*/  IMAD.MOV.U32 R167, RZ, RZ, R61 ;  /* 0x000000ffffa77224 */ /* 0x000fe200078e003d */
[----:B--2---:R-:W-:Y:S01]  /*51e0*/  MOV R164, R64 ;  /* 0x0000004000a47202 */ /* 0x004fe20000000f00 */
[----:B------:R-:W-:Y:S01]  /*51f0*/  IMAD.MOV.U32 R165, RZ, RZ, R63 ;  /* 0x000000ffffa57224 */ /* 0x000fe200078e003f */
[----:B------:R-:W-:-:S02]  /*5200*/  WARPGROUP.DEPBAR.LE gsb0, 0x0 ;  /* 0x00008000000079c5 */ /* 0x000fc40000010000 */
[----:B------:R-:W-:-:S06]  /*5210*/  WARPGROUP.ARRIVE ;  /* 0x00000000000079c5 */ /* 0x000fcc0000000000 */
[----:B------:R-:W-:Y:S01]  /*5220*/  HGMMA.64x128x16.F32.BF16 R24, gdesc[UR8], RZ, !UPT, gsb0 ;  /* 0x01e00000081879f0 */ /* 0x000fe2000c0018ff */
[----:B------:R-:W-:Y:S02]  /*5230*/  UIADD3 UR8, UR5, 0x2, URZ ;  /* 0x0000000205087890 */ /* 0x000fe4000fffe03f */
[----:B------:R-:W-:Y:S01]  /*5240*/  UIADD3 UR10, UR4, 0x2, URZ ;  /* 0x00000002040a7890 */ /* 0x000fe2000fffe03f */
[----:B------:R-:W-:Y:S01]  /*5250*/  UMOV UR9, 0x40000040 ;  /* 0x4000004000097882 */ /* 0x000fe20000000000 */
[----:B------:R-:W-:Y:S01]  /*5260*/  UMOV UR11, 0x40000040 ;  /* 0x40000040000b7882 */ /* 0x000fe20000000000 */
[----:B------:R-:W-:Y:S02]  /*5270*/  WARPGROUP.DEPBAR.LE gsb0, 0x0 ;  /* 0x00008000000079c5 */ /* 0x000fe40000010000 */
[----:B------:R-:W-:-:S06]  /*5280*/  WARPGROUP.ARRIVE ;  /* 0x00000000000079c5 */ /* 0x000fcc0000000000 */
[----:B------:R-:W-:Y:S03]  /*5290*/  HGMMA.64x128x16.F32.BF16 R164, gdesc[UR8], R164, gsb0 ;  /* 0x01e0000008a479f0 */ /* 0x000fe600080018a4 */
[----:B------:R-:W-:Y:S02]  /*52a0*/  WARPGROUP.DEPBAR.LE gsb0, 0x0 ;  /* 0x00008000000079c5 */ /* 0x000fe40000010000 */
[----:B------:R-:W-:Y:S04]  /*52b0*/  STL.64 [R1], R164 ;  /* 0x000000a401007387 */ /* 0x000fe80000100a00 */
[----:B------:R-:W-:Y:S04]  /*52c0*/  STL.64 [R1+0x8], R166 ;  /* 0x000008a601007387 */ /* 0x000fe80000100a00 */
        /* <DEDUP_REMOVED lines=26> */
[----:B------:R1:W-:Y:S04]  /*5470*/  STL.64 [R1+0xe0], R220 ;  /* 0x0000e0dc01007387 */ /* 0x0003e80000100a00 */
[----:B------:R-:W-:Y:S04]  /*5480*/  STL.64 [R1+0xe8], R222 ;  /* 0x0000e8de01007387 */ /* 0x000fe80000100a00 */
[----:B------:R-:W-:Y:S04]  /*5490*/  STL.64 [R1+0xf0], R224 ;  /* 0x0000f0e001007387 */ /* 0x000fe80000100a00 */
[----:B------:R-:W-:Y:S04]  /*54a0*/  STL.64 [R1+0xf8], R226 ;  /* 0x0000f8e201007387 */ /* 0x000fe80000100a00 */
[----:B-1----:R-:W2:Y:S04]  /*54b0*/  LDL.LU.64 R220, [R1+0x7a0] ;  /* 0x0007a00001dc7983 */ /* 0x002ea80000300a00 */
[----:B------:R-:W3:Y:S04]  /*54c0*/  LDL.LU R218, [R1+0x79c] ;  /* 0x00079c0001da7983 */ /* 0x000ee80000300800 */
[----:B------:R-:W4:Y:S04]  /*54d0*/  LDL.LU R216, [R1+0x798] ;  /* 0x0007980001d87983 */ /* 0x000f280000300800 */
[----:B------:R-:W2:Y:S04]  /*54e0*/  LDL.LU.64 R214, [R1+0x790] ;  /* 0x0007900001d67983 */ /* 0x000ea80000300a00 */
        /* <DEDUP_REMOVED lines=24> */
[----:B------:R-:W2:Y:S01]  /*5670*/  LDL.LU.64 R164, [R1+0x6c8] ;  /* 0x0006c80001a47983 */ /* 0x000ea20000300a00 */
[----:B------:R-:W-:Y:S01]  /*5680*/  UIADD3 UR8, UR5, 0x202, URZ ;  /* 0x0000020205087890 */ /* 0x000fe2000fffe03f */
[----:B------:R-:W-:Y:S01]  /*5690*/  UMOV UR9, 0x40000040 ;  /* 0x4000004000097882 */ /* 0x000fe20000000000 */
[----:B--2---:R-:W-:-:S07]  /*56a0*/  WARPGROUP.ARRIVE ;  /* 0x00000000000079c5 */ /* 0x004fce0000000000 */
[----:B------:R-:W-:Y:S01]  /*56b0*/  HGMMA.64x128x16.F32.BF16 R152, gdesc[UR8], R152, gsb0 ;  /* 0x01e00000089879f0 */ /* 0x000fe20008001898 */
[----:B------:R-:W-:Y:S02]  /*56c0*/  UIADD3 UR8, UR5, 0x402, URZ ;  /* 0x0000040205087890 */ /* 0x000fe4000fffe03f */
[----:B------:R-:W-:Y:S02]  /*56d0*/  WARPGROUP.DEPBAR.LE gsb0, 0x0 ;  /* 0x00008000000079c5 */ /* 0x000fe40000010000 */
        /* <DEDUP_REMOVED lines=32> */
[----:B-1----:R-:W2:Y:S04]  /*58e0*/  LDL.LU.64 R152, [R1] ;  /* 0x0000000001987983 */ /* 0x002ea80000300a00 */
        /* <DEDUP_REMOVED lines=31> */
[----:B------:R-:W-:Y:S01]  /*5ae0*/  WARPGROUP.ARRIVE ;  /* 0x00000000000079c5 */ /* 0x000fe20000000000 */
[----:B------:R-:W-:-:S05]  /*5af0*/  UMOV UR9, 0x40000040 ;  /* 0x4000004000097882 */ /* 0x000fca0000000000 */
[----:B------:R-:W-:Y:S01]  /*5b00*/  HGMMA.64x128x16.F32.BF16 R88, gdesc[UR8], R88, gsb0 ;  /* 0x01e00000085879f0 */ /* 0x000fe20008001858 */
[----:B------:R-:W-:Y:S01]  /*5b10*/  UIADD3 UR8, UR5, 0x602, URZ ;  /* 0x0000060205087890 */ /* 0x000fe2000fffe03f */
[----:B------:R-:W-:Y:S01]  /*5b20*/  UMOV UR9, 0x40000040 ;  /* 0x4000004000097882 */ /* 0x000fe20000000000 */
[----:B------:R-:W-:Y:S02]  /*5b30*/  WARPGROUP.DEPBAR.LE gsb0, 0x0 ;  /* 0x00008000000079c5 */ /* 0x000fe40000010000 */
[----:B------:R-:W-:-:S07]  /*5b40*/  WARPGROUP.ARRIVE ;  /* 0x00000000000079c5 */ /* 0x000fce0000000000 */
[----:B------:R-:W-:Y:S01]  /*5b50*/  HGMMA.64x128x16.F32.BF16 R24, gdesc[UR8], R24, gsb0 ;  /* 0x01e00000081879f0 */ /* 0x000fe20008001818 */
[----:B------:R-:W-:Y:S02]  /*5b60*/  UIADD3 UR8, UR5, 0x4, URZ ;  /* 0x0000000405087890 */ /* 0x000fe4000fffe03f */
[----:B------:R-:W-:Y:S01]  /*5b70*/  UIADD3 UR10, UR4, 0x4, URZ ;  /* 0x00000004040a7890 */ /* 0x000fe2000fffe03f */
[----:B------:R-:W-:Y:S01]  /*5b80*/  UMOV UR9, 0x40000040 ;  /* 0x4000004000097882 */ /* 0x000fe20000000000 */
[----:B------:R-:W-:Y:S01]  /*5b90*/  UMOV UR11, 0x40000040 ;  /* 0x40000040000b7882 */ /* 0x000fe20000000000 */
[----:B------:R-:W-:Y:S02]  /*5ba0*/  WARPGROUP.DEPBAR.LE gsb0, 0x0 ;  /* 0x00008000000079c5 */ /* 0x000fe40000010000 */
[----:B--2---:R-:W-:-:S06]  /*5bb0*/  WARPGROUP.ARRIVE ;  /* 0x00000000000079c5 */ /* 0x004fcc0000000000 */
[----:B------:R-:W-:Y:S03]  /*5bc0*/  HGMMA.64x128x16.F32.BF16 R152, gdesc[UR8], R152, gsb0 ;  /* 0x01e00000089879f0 */ /* 0x000fe60008001898 */
[----:B------:R-:W-:Y:S02]  /*5bd0*/  WARPGROUP.DEPBAR.LE gsb0, 0x0 ;  /* 0x00008000000079c5 */ /* 0x000fe40000010000 */
[----:B------:R-:W-:Y:S01]  /*5be0*/  STL.64 [R1], R152 ;  /* 0x0000009801007387 */ /* 0x000fe20000100a00 */
[----:B------:R-:W-:Y:S01]  /*5bf0*/  IMAD.MOV.U32 R2, RZ, RZ, R214 ;  /* 0x000000ffff027224 */ /* 0x000fe200078e00d6 */
[----:B------:R-:W-:Y:S01]  /*5c00*/  MOV R0, R215 ;  /* 0x000000d700007202 */ /* 0x000fe20000000f00 */
[----:B------:R-:W-:Y:S01]  /*5c10*/  IMAD.MOV.U32 R4, RZ, RZ, R212 ;  /* 0x000000ffff047224 */ /* 0x000fe200078e00d4 */
[----:B------:R-:W-:Y:S01]  /*5c20*/  STL.64 [R1+0x8], R154 ;  /* 0x0000089a01007387 */ /* 0x000fe20000100a00 */
[----:B------:R-:W-:Y:S01]  /*5c30*/  MOV R3, R213 ;  /* 0x000000d500037202 */ /* 0x000fe20000000f00 */
[----:B------:R-:W-:Y:S01]  /*5c40*/  IMAD.MOV.U32 R6, RZ, RZ, R210 ;  /* 0x000000ffff067224 */ /* 0x000fe200078e00d2 */
[----:B------:R-:W-:Y:S01]  /*5c50*/  MOV R5, R211 ;  /* 0x000000d300057202 */ /* 0x000fe20000000f00 */
[----:B------:R-:W-:Y:S01]  /*5c60*/  STL.64 [R1+0x10], R156 ;  /* 0x0000109c01007387 */ /* 0x000fe20000100a00 */
        /* <DEDUP_REMOVED lines=32> */
[----:B------:R-:W-:-:S03]  /*5e70*/  MOV R227, R185 ;  /* 0x000000b900e37202 */ /* 0x000fc60000000f00 */
[----:B------:R-:W-:Y:S04]  /*5e80*/  STL.64 [R1+0x58], R174 ;  /* 0x000058ae01007387 */ /* 0x000fe80000100a00 */
[----:B------:R-:W-:Y:S04]  /*5e90*/  STL.64 [R1+0x60], R176 ;  /* 0x000060b001007387 */ /* 0x000fe80000100a00 */
[----:B------:R-:W-:Y:S04]  /*5ea0*/  STL.64 [R1+0x68], R178 ;  /* 0x000068b201007387 */ /* 0x000fe80000100a00 */
[----:B------:R-:W-:Y:S04]  /*5eb0*/  STL.64 [R1+0x70], R180 ;  /* 0x000070b401007387 */ /* 0x000fe80000100a00 */
[----:B------:R-:W-:Y:S04]  /*5ec0*/  STL.64 [R1+0x78], R182 ;  /* 0x000078b601007387 */ /* 0x000fe80000100a00 */
[----:B------:R1:W-:Y:S04]  /*5ed0*/  STL [R1+0x80], R184 ;  /* 0x000080b801007387 */ /* 0x0003e80000100800 */
        /* <DEDUP_REMOVED lines=15> */
[----:B-1----:R-:W2:Y:S04]  /*5fd0*/  LDL.LU.64 R184, [R1+0x648] ;  /* 0x0006480001b87983 */ /* 0x002ea80000300a00 */
        /* <DEDUP_REMOVED lines=17> */
[----:B------:R-:W-:-:S02]  /*60f0*/  UMOV UR9, 0x40000040 ;  /* 0x4000004000097882 */ /* 0x000fc40000000000 */
[----:B------:R-:W-:Y:S04]  /*6100*/  STL.64 [R1+0x5c0], R220 ;  /* 0x0005c0dc01007387 */ /* 0x000fe80000100a00 */
[----:B---3--:R-:W-:Y:S04]  /*6110*/  STL [R1+0x5bc], R218 ;  /* 0x0005bcda01007387 */ /* 0x008fe80000100800 */
[----:B----4-:R-:W-:Y:S01]  /*6120*/  STL [R1+0x5b8], R216 ;  /* 0x0005b8d801007387 */ /* 0x010fe20000100800 */
[----:B--2---:R-:W-:-:S06]  /*6130*/  WARPGROUP.ARRIVE ;  /* 0x00000000000079c5 */ /* 0x004fcc0000000000 */
        /* <DEDUP_REMOVED lines=29> */
[----:B-1----:R-:W2:Y:S04]  /*6310*/  LDL.LU R164, [R1] ;  /* 0x0000000001a47983 */ /* 0x002ea80000300800 */
[----:B------:R-:W2:Y:S04]  /*6320*/  LDL.LU R165, [R1+0x4] ;  /* 0x0000040001a57983 */ /* 0x000ea80000300800 */
        /* <DEDUP_REMOVED lines=30> */
[----:B------:R-:W2:Y:S01]  /*6510*/  LDL.LU R196, [R1+0x80] ;  /* 0x0000800001c47983 */ /* 0x000ea20000300800 */
[----:B------:R-:W-:Y:S01]  /*6520*/  WARPGROUP.ARRIVE ;  /* 0x00000000000079c5 */ /* 0x000fe20000000000 */
[----:B------:R-:W-:Y:S01]  /*6530*/  UMOV UR9, 0x40000040 ;  /* 0x4000004000097882 */ /* 0x000fe20000000000 */
[----:B------:R-:W-:Y:S01]  /*6540*/  IMAD.MOV.U32 R197, RZ, RZ, R227 ;  /* 0x000000ffffc57224 */ /* 0x000fe200078e00e3 */
[----:B------:R-:W-:Y:S01]  /*6550*/  MOV R198, R226 ;  /* 0x000000e200c67202 */ /* 0x000fe20000000f00 */
[----:B------:R-:W-:Y:S01]  /*6560*/  IMAD.MOV.U32 R199, RZ, RZ, R225 ;  /* 0x000000ffffc77224 */ /* 0x000fe200078e00e1 */
[----:B------:R-:W-:Y:S01]  /*6570*/  MOV R200, R224 ;  /* 0x000000e000c87202 */ /* 0x000fe20000000f00 */
[----:B------:R-:W-:Y:S01]  /*6580*/  HGMMA.64x128x16.F32.BF16 R88, gdesc[UR8], R88, gsb0 ;  /* 0x01e00000085879f0 */ /* 0x000fe20008001858 */
[----:B------:R-:W-:Y:S01]  /*6590*/  UIADD3 UR8, UR5, 0x604, URZ ;  /* 0x0000060405087890 */ /* 0x000fe2000fffe03f */
        /* <DEDUP_REMOVED lines=29> */
[----:B------:R-:W-:-:S06]  /*6770*/  WARPGROUP.ARRIVE ;  /* 0x00000000000079c5 */ /* 0x000fcc0000000000 */
        /* <DEDUP_REMOVED lines=648> */
[----:B------:R-:W-:Y:S01]  /*9000*/  MOV R206, R227 ;  /* 0x000000e300ce7202 */ /* 0x000fe20000000f00 */
[----:B------:R-:W-:Y:S01]  /*9010*/  IMAD.MOV.U32 R207, RZ, RZ, R226 ;  /* 0x000000ffffcf7224 */ /* 0x000fe200078e00e2 */
[----:B------:R-:W-:Y:S01]  /*9020*/  MOV R208, R225 ;  /* 0x000000e100d07202 */ /* 0x000fe20000000f00 */
[----:B------:R-:W-:Y:S01]  /*9030*/  IMAD.MOV.U32 R209, RZ, RZ, R224 ;  /* 0x000000ffffd17224 */ /* 0x000fe200078e00e0 */
[----:B------:R-:W-:Y:S01]  /*9040*/  HGMMA.64x128x16.F32.BF16 R88, gdesc[UR8], R88, gsb0 ;  /* 0x01e00000085879f0 */ /* 0x000fe20008001858 */
[----:B------:R-:W-:Y:S01]  /*9050*/  UIADD3 UR8, UR5, 0xe04, URZ ;  /* 0x00000e0405087890 */ /* 0x000fe2000fffe03f */
[----:B------:R-:W-:Y:S01]  /*9060*/  MOV R210, R223 ;  /* 0x000000df00d27202 */ /* 0x000fe20000000f00 */
[----:B------:R-:W-:Y:S01]  /*9070*/  UMOV UR9, 0x40000040 ;  /* 0x4000004000097882 */ /* 0x000fe20000000000 */
        /* <DEDUP_REMOVED lines=22> */
[----:B------:R-:W-:-:S02]  /*91e0*/  WARPGROUP.DEPBAR.LE gsb0, 0x0 ;  /* 0x00008000000079c5 */ /* 0x000fc40000010000 */
[----:B------:R-:W-:Y:S01]  /*91f0*/  WARPGROUP.ARRIVE ;  /* 0x00000000000079c5 */ /* 0x000fe20000000000 */
[----:B------:R-:W-:Y:S01]  /*9200*/  IMAD.MOV.U32 R223, RZ, RZ, R8 ;  /* 0x000000ffffdf7224 */ /* 0x000fe200078e0008 */
[----:B------:R-:W-:Y:S01]  /*9210*/  MOV R226, R2 ;  /* 0x0000000200e27202 */ /* 0x000fe20000000f00 */
[----:B------:R-:W-:Y:S01]  /*9220*/  IMAD.MOV.U32 R225, RZ, RZ, R3 ;  /* 0x000000ffffe17224 */ /* 0x000fe200078e0003 */
[----:B------:R1:W5:Y:S02]  /*9230*/  LDL.LU R23, [R1+0x200] ;  /* 0x0002000001177983 */ /* 0x0003640000300800 */
[----:B------:R-:W-:Y:S01]  /*9240*/  HGMMA.64x128x16.F32.BF16 R24, gdesc[UR8], R24, gsb0 ;  /* 0x01e00000081879f0 */ /* 0x000fe20008001818 */
[----:B------:R-:W-:Y:S01]  /*9250*/  IMAD.MOV.U32 R227, RZ, RZ, R0 ;  /* 0x000000ffffe37224 */ /* 0x000fe200078e0000 */
[----:B------:R-:W-:Y:S01]  /*9260*/  UIADD3 UR8, UR5, 0x806, URZ ;  /* 0x0000080605087890 */ /* 0x000fe2000fffe03f */
[----:B------:R1:W5:Y:S01]  /*9270*/  LDL.LU R22, [R1+0x1fc] ;  /* 0x0001fc0001167983 */ /* 0x0003620000300800 */
[----:B------:R-:W-:Y:S01]  /*9280*/  UIADD3 UR10, UR4, 0x406, URZ ;  /* 0x00000406040a7890 */ /* 0x000fe2000fffe03f */
[----:B------:R-:W-:Y:S01]  /*9290*/  UMOV UR9, 0x40000040 ;  /* 0x4000004000097882 */ /* 0x000fe20000000000 */
[----:B------:R-:W-:Y:S01]  /*92a0*/  UMOV UR11, 0x40000040 ;  /* 0x40000040000b7882 */ /* 0x000fe20000000000 */
[----:B------:R1:W5:Y:S04]  /*92b0*/  LDL.LU R19, [R1+0x1f8] ;  /* 0x0001f80001137983 */ /* 0x0003680000300800 */
[----:B------:R1:W5:Y:S04]  /*92c0*/  LDL.LU R18, [R1+0x1f4] ;  /* 0x0001f40001127983 */ /* 0x0003680000300800 */
[----:B------:R1:W5:Y:S04]  /*92d0*/  LDL.LU R17, [R1+0x1f0] ;  /* 0x0001f00001117983 */ /* 0x0003680000300800 */
[----:B------:R1:W5:Y:S04]  /*92e0*/  LDL.LU R16, [R1+0x1ec] ;  /* 0x0001ec0001107983 */ /* 0x0003680000300800 */
[----:B------:R1:W5:Y:S04]  /*92f0*/  LDL.LU R6, [R1+0x1e8] ;  /* 0x0001e80001067983 */ /* 0x0003680000300800 */
[----:B------:R1:W5:Y:S04]  /*9300*/  LDL.LU R5, [R1+0x1e4] ;  /* 0x0001e40001057983 */ /* 0x0003680000300800 */
[----:B------:R1:W5:Y:S01]  /*9310*/  LDL.LU R4, [R1+0x1e0] ;  /* 0x0001e00001047983 */ /* 0x0003620000300800 */
[----:B------:R-:W-:-:S02]  /*9320*/  WARPGROUP.DEPBAR.LE gsb0, 0x0 ;  /* 0x00008000000079c5 */ /* 0x000fc40000010000 */
        /* <DEDUP_REMOVED lines=32> */
[----:B------:R1:W-:Y:S04]  /*9530*/  STL.64 [R1+0xe8], R222 ;  /* 0x0000e8de01007387 */ /* 0x0003e80000100a00 */
[----:B------:R1:W-:Y:S04]  /*9540*/  STL.64 [R1+0xf0], R224 ;  /* 0x0000f0e001007387 */ /* 0x0003e80000100a00 */
[----:B------:R1:W-:Y:S04]  /*9550*/  STL.64 [R1+0xf8], R226 ;  /* 0x0000f8e201007387 */ /* 0x0003e80000100a00 */
[----:B--2---:R1:W5:Y:S04]  /*9560*/  LDL.LU.64 R220, [R1+0x1d8] ;  /* 0x0001d80001dc7983 */ /* 0x0043680000300a00 */
[----:B------:R1:W5:Y:S04]  /*9570*/  LDL.LU R218, [R1+0x1d4] ;  /* 0x0001d40001da7983 */ /* 0x0003680000300800 */
[----:B------:R1:W5:Y:S04]  /*9580*/  LDL.LU R216, [R1+0x1d0] ;  /* 0x0001d00001d87983 */ /* 0x0003680000300800 */
        /* <DEDUP_REMOVED lines=30> */
[----:B------:R-:W-:Y:S01]  /*9770*/  UIADD3 UR8, UR5, 0xc06, URZ ;  /* 0x00000c0605087890 */ /* 0x000fe2000fffe03f */
[----:B------:R-:W-:Y:S01]  /*9780*/  UMOV UR9, 0x40000040 ;  /* 0x4000004000097882 */ /* 0x000fe20000000000 */
[----:B------:R-:W-:Y:S02]  /*9790*/  WARPGROUP.DEPBAR.LE gsb0, 0x0 ;  /* 0x00008000000079c5 */ /* 0x000fe40000010000 */
[----:B------:R-:W-:-:S07]  /*97a0*/  WARPGROUP.ARRIVE ;  /* 0x00000000000079c5 */ /* 0x000fce0000000000 */
[----:B------:R-:W-:Y:S01]  /*97b0*/  HGMMA.64x128x16.F32.BF16 R88, gdesc[UR8], R88, gsb0 ;  /* 0x01e00000085879f0 */ /* 0x000fe20008001858 */
[----:B------:R-:W-:Y:S01]  /*97c0*/  UIADD3 UR8, UR5, 0xe06, URZ ;  /* 0x00000e0605087890 */ /* 0x000fe2000fffe03f */
[----:B------:R-:W-:Y:S01]  /*97d0*/  UMOV UR9, 0x40000040 ;  /* 0x4000004000097882 */ /* 0x000fe20000000000 */
[----:B------:R-:W-:-:S04]  /*97e0*/  UIADD3 UR5, UR40, 0x1, URZ ;  /* 0x0000000128057890 */ /* 0x000fc8000fffe03f */
[----:B------:R-:W-:-:S04]  /*97f0*/  UISETP.NE.AND UP0, UPT, UR5, 0x2, UPT ;  /* 0x000000020500788c */ /* 0x000fc8000bf05270 */
[----:B------:R-:W-:Y:S02]  /*9800*/  USEL UR4, URZ, 0x1, UP0 ;  /* 0x000000013f047887 */ /* 0x000fe40008000000 */
[----:B------:R-:W-:Y:S02]  /*9810*/  USEL UR5, UR5, URZ, UP0 ;  /* 0x0000003f05057287 */ /* 0x000fe40008000000 */
[----:B------:R-:W-:-:S06]  /*9820*/  ULOP3.LUT UR4, UR41, UR4, URZ, 0x3c, !UPT ;  /* 0x0000000429047292 */ /* 0x000fcc000f8e3c3f */
[----:B------:R-:W-:Y:S01]  /*9830*/  MOV R0, UR4 ;  /* 0x0000000400007c02 */ /* 0x000fe20008000f00 */
[----:B------:R-:W-:Y:S01]  /*9840*/  UMOV UR4, 0x1 ;  /* 0x0000000100047882 */ /* 0x000fe20000000000 */
[----:B------:R-:W-:Y:S02]  /*9850*/  WARPGROUP.DEPBAR.LE gsb0, 0x0 ;  /* 0x00008000000079c5 */ /* 0x000fe40000010000 */
[----:B------:R-:W-:-:S06]  /*9860*/  WARPGROUP.ARRIVE ;  /* 0x00000000000079c5 */ /* 0x000fcc0000000000 */
[----:B-1----:R-:W-:Y:S03]  /*9870*/  HGMMA.64x128x16.F32.BF16 R24, gdesc[UR8], R24, gsb0 ;  /* 0x01e00000081879f0 */ /* 0x002fe60008001818 */
[----:B------:R-:W-:Y:S02]  /*9880*/  WARPGROUP.DEPBAR.LE gsb0, 0x0 ;  /* 0x00008000000079c5 */ /* 0x000fe40000010000 */
.L_x_34:
[----:B------:R-:W-:-:S04]  /*9890*/  UISETP.LT.AND UP0, UPT, UR16, 0x1, UPT ;  /* 0x000000011000788c */ /* 0x000fc8000bf01270 */
[----:B------:R-:W-:-:S04]  /*98a0*/  USEL UR6, UR16, 0x1, UP0 ;  /* 0x0000000110067887 */ /* 0x000fc80008000000 */
[----:B------:R-:W-:-:S04]  /*98b0*/  UIADD3 UR16, UR16, -UR6, URZ ;  /* 0x8000000610107290 */ /* 0x000fc8000fffe03f */
[----:B------:R-:W-:-:S06]  /*98c0*/  UISETP.GE.AND UP0, UPT, UR16, 0x1, UPT ;  /* 0x000000011000788c */ /* 0x000fcc000bf06270 */
[----:B------:R-:W-:-:S13]  /*98d0*/  PLOP3.LUT P0, PT, PT, PT, UP0, 0x80, 0x0 ;  /* 0x000000000000781c */ /* 0x000fda0003f0f008 */
[----:B------:R-:W-:Y:S05]  /*98e0*/  @!P0 BRA `(.L_x_39) ;  /* 0x0000005800808947 */ /* 0x000fea0003800000 */
[----:B------:R-:W-:Y:S01]  /*98f0*/  IMAD.U32 R2, RZ, RZ, UR16 ;  /* 0x00000010ff027e24 */ /* 0x000fe2000f8e00ff */
[----:B------:R-:W-:-:S06]  /*9900*/  UMOV UR6, UR40 ;  /* 0x0000002800067c82 */ /* 0x000fcc0008000000 */
.L_x_46:
[----:B------:R-:W-:-:S06]  /*9910*/  UISETP.NE.AND UP0, UPT, UR43, 0x3, UPT ;  /* 0x000000032b00788c */ /* 0x000fcc000bf05270 */
[----:B------:R-:W-:-:S13]  /*9920*/  PLOP3.LUT P1, PT, PT, PT, UP0, 0x80, 0x0 ;  /* 0x000000000000781c */ /* 0x000fda0003f2f008 */
[----:B------:R-:W-:Y:S05]  /*9930*/  @!P1 BRA `(.L_x_40) ;  /* 0x0000000000049947 */ /* 0x000fea0003800000 */
[----:B------:R-:W-:Y:S01]  /*9940*/  BPT.TRAP 0x1 ;  /* 0x000000040000795c */ /* 0x000fe20000300000 */
.L_x_40:
[----:B------:R-:W-:Y:S01]  /*9950*/  ULEA UR7, UR5, UR47, 0x3 ;  /* 0x0000002f05077291 */ /* 0x000fe2000f8e183f */
[----:B------:R-:W-:-:S08]  /*9960*/  SHF.L.U32 R3, R0, 0x1f, RZ ;  /* 0x0000001f00037819 */ /* 0x000fd000000006ff */
[----:B------:R1:W3:Y:S01]  /*9970*/  SYNCS.PHASECHK.TRANS64.TRYWAIT P0, [UR7+0x34480], R3 ;  /* 0x03448003ff0075a7 */ /* 0x0002e20008000147 */
[----:B------:R-:W-:Y:S05]  /*9980*/  @!P1 BRA `(.L_x_41) ;  /* 0x0000000000049947 */ /* 0x000fea0003800000 */
[----:B------:R-:W-:Y:S01]  /*9990*/  BPT.TRAP 0x1 ;  /* 0x000000040000795c */ /* 0x000fe20000300000 */
.L_x_41:
[----:B---3--:R-:W-:Y:S05]  /*99a0*/  @P0 BRA `(.L_x_42) ;  /* 0x0000000000080947 */ /* 0x008fea0003800000 */
[----:B------:R-:W3:Y:S02]  /*99b0*/  SYNCS.PHASECHK.TRANS64.TRYWAIT P0, [UR7+0x34480], R3 ;  /* 0x03448003ff0075a7 */ /* 0x000ee40008000147 */
[----:B---3--:R-:W-:Y:S05]  /*99c0*/  @!P0 BRA `(.L_x_43) ;  /* 0x0000012c00448947 */ /* 0x008fea0003800000 */
.L_x_42:
        /* <DEDUP_REMOVED lines=32> */
[----:B----4-:R-:W4:Y:S04]  /*9bd0*/  LDL.LU.64 R24, [R1] ;  /* 0x0000000001187983 */ /* 0x010f280000300a00 */
[----:B------:R-:W4:Y:S04]  /*9be0*/  LDL.LU.64 R26, [R1+0x8] ;  /* 0x00000800011a7983 */ /* 0x000f280000300a00 */
        /* <DEDUP_REMOVED lines=29> */
[----:B------:R-:W4:Y:S01]  /*9dc0*/  LDL.LU.64 R86, [R1+0xf8] ;  /* 0x0000f80001567983 */ /* 0x000f220000300a00 */
[----:B------:R-:W-:-:S02]  /*9dd0*/  UIADD3 UR8, UR47, 0x20000, URZ ;  /* 0x000200002f087890 */ /* 0x000fc4000fffe03f */
[----:B------:R-:W-:Y:S01]  /*9de0*/  USHF.R.U32.HI UR7, URZ, 0x4, UR47 ;  /* 0x000000043f077899 */ /* 0x000fe2000801162f */
[----:B-----5:R-:W-:Y:S01]  /*9df0*/  STL [R1+0x208], R23 ;  /* 0x0002081701007387 */ /* 0x020fe20000100800 */
[----:B------:R-:W-:Y:S02]  /*9e00*/  USHF.R.U32.HI UR8, URZ, 0x4, UR8 ;  /* 0x000000043f087899 */ /* 0x000fe40008011608 */
[----:B------:R-:W-:Y:S01]  /*9e10*/  ULOP3.LUT UR7, UR7, 0x3fff, URZ, 0xc0, !UPT ;  /* 0x00003fff07077892 */ /* 0x000fe2000f8ec03f */
[----:B------:R-:W-:Y:S01]  /*9e20*/  STL [R1+0x204], R22 ;  /* 0x0002041601007387 */ /* 0x000fe20000100800 */
[----:B------:R-:W-:Y:S02]  /*9e30*/  ULOP3.LUT UR8, UR8, 0x3fff, URZ, 0xc0, !UPT ;  /* 0x00003fff08087892 */ /* 0x000fe4000f8ec03f */
[----:B------:R-:W-:Y:S01]  /*9e40*/  ULOP3.LUT UR7, UR7, 0x10000, URZ, 0xfc, !UPT ;  /* 0x0001000007077892 */ /* 0x000fe2000f8efc3f */
[----:B------:R-:W-:Y:S01]  /*9e50*/  STL [R1+0x200], R19 ;  /* 0x0002001301007387 */ /* 0x000fe20000100800 */
[----:B------:R-:W-:-:S02]  /*9e60*/  ULOP3.LUT UR9, UR8, 0x10000, URZ, 0xfc, !UPT ;  /* 0x0001000008097892 */ /* 0x000fc4000f8efc3f */
[----:B------:R-:W-:Y:S01]  /*9e70*/  UISETP.NE.U32.AND UP0, UPT, UR4, URZ, UPT ;  /* 0x0000003f0400728c */ /* 0x000fe2000bf05070 */
[----:B------:R-:W-:Y:S01]  /*9e80*/  STL [R1+0x1fc], R18 ;  /* 0x0001fc1201007387 */ /* 0x000fe20000100800 */
[----:B------:R-:W-:Y:S02]  /*9e90*/  ULEA UR8, UR5, UR7, 0xc ;  /* 0x0000000705087291 */ /* 0x000fe4000f8e603f */
[----:B------:R-:W-:Y:S01]  /*9ea0*/  ULEA UR7, UR5, UR9, 0xb ;  /* 0x0000000905077291 */ /* 0x000fe2000f8e583f */
[----:B------:R-:W-:Y:S01]  /*9eb0*/  STL [R1+0x1f8], R17 ;  /* 0x0001f81101007387 */ /* 0x000fe20000100800 */
[----:B------:R-:W-:Y:S01]  /*9ec0*/  UMOV UR11, 0x40000040 ;  /* 0x40000040000b7882 */ /* 0x000fe20000000000 */
[----:B------:R-:W-:-:S04]  /*9ed0*/  UMOV UR9, 0x40000040 ;  /* 0x4000004000097882 */ /* 0x000fc80000000000 */
[----:B------:R-:W-:Y:S01]  /*9ee0*/  UMOV UR10, UR7 ;  /* 0x00000007000a7c82 */ /* 0x000fe20008000000 */
[----:B------:R-:W-:Y:S01]  /*9ef0*/  UIADD3 UR12, UR8, 0x200, URZ ;  /* 0x00000200080c7890 */ /* 0x000fe2000fffe03f */
[----:B------:R-:W-:Y:S01]  /*9f00*/  STL [R1+0x1f4], R16 ;  /* 0x0001f41001007387 */ /* 0x000fe20000100800 */
[----:B------:R-:W-:Y:S01]  /*9f10*/  UMOV UR14, UR10 ;  /* 0x0000000a000e7c82 */ /* 0x000fe20008000000 */
[----:B------:R-:W-:Y:S01]  /*9f20*/  UMOV UR15, UR11 ;  /* 0x0000000b000f7c82 */ /* 0x000fe20008000000 */
[----:B------:R-:W-:Y:S01]  /*9f30*/  UMOV UR13, 0x40000040 ;  /* 0x40000040000d7882 */ /* 0x000fe20000000000 */
[----:B------:R-:W-:Y:S04]  /*9f40*/  STL [R1+0x1f0], R6 ;  /* 0x0001f00601007387 */ /* 0x000fe80000100800 */
[----:B------:R-:W-:Y:S04]  /*9f50*/  STL [R1+0x1ec], R5 ;  /* 0x0001ec0501007387 */ /* 0x000fe80000100800 */
[----:B------:R-:W-:Y:S04]  /*9f60*/  STL [R1+0x1e8], R4 ;  /* 0x0001e80401007387 */ /* 0x000fe80000100800 */
[----:B------:R1:W-:Y:S04]  /*9f70*/  STL [R1+0x1e4], R2 ;  /* 0x0001e40201007387 */ /* 0x0003e80000100800 */
[----:B------:R2:W-:Y:S01]  /*9f80*/  STL [R1+0x1e0], R0 ;  /* 0x0001e00001007387 */ /* 0x0005e20000100800 */
[----:B----4-:R-:W-:-:S06]  /*9f90*/  WARPGROUP.ARRIVE ;  /* 0x00000000000079c5 */ /* 0x010fcc0000000000 */
[----:B------:R-:W-:Y:S03]  /*9fa0*/  HGMMA.64x128x16.F32.BF16 R24, gdesc[UR8], R24, UP0, gsb0 ;  /* 0x01e00000081879f0 */ /* 0x000fe6000b801818 */
[----:B------:R-:W-:Y:S02]  /*9fb0*/  WARPGROUP.DEPBAR.LE gsb0, 0x0 ;  /* 0x00008000000079c5 */ /* 0x000fe40000010000 */
[----:B------:R-:W-:Y:S01]  /*9fc0*/  WARPGROUP.ARRIVE ;  /* 0x00000000000079c5 */ /* 0x000fe20000000000 */
[----:B------:R-:W-:Y:S01]  /*9fd0*/  STL.64 [R1], R24 ;  /* 0x0000001801007387 */ /* 0x000fe20000100a00 */
[----:B-1----:R-:W-:Y:S01]  /*9fe0*/  IMAD.MOV.U32 R2, RZ, RZ, R86 ;  /* 0x000000ffff027224 */ /* 0x002fe200078e0056 */
[----:B--2---:R-:W-:Y:S01]  /*9ff0*/  MOV R0, R87 ;  /* 0x0000005700007202 */ /* 0x004fe20000000f00 */
[----:B------:R-:W-:Y:S01]  /*a000*/  IMAD.MOV.U32 R4, RZ, RZ, R84 ;  /* 0x000000ffff047224 */ /* 0x000fe200078e0054 */
[----:B------:R-:W-:Y:S02]  /*a010*/  STL.64 [R1+0x8], R26 ;  /* 0x0000081a01007387 */ /* 0x000fe40000100a00 */
[----:B------:R-:W-:Y:S01]  /*a020*/  HGMMA.64x128x16.F32.BF16 R152, gdesc[UR12], R152, UP0, gsb0 ;  /* 0x01e000000c9879f0 */ /* 0x000fe2000b801898 */
[----:B---3--:R-:W-:Y:S01]  /*a030*/  MOV R3, R85 ;  /* 0x0000005500037202 */ /* 0x008fe20000000f00 */
        /* <DEDUP_REMOVED lines=34> */
[----:B------:R-:W-:-:S02]  /*a260*/  MOV R225, R59 ;  /* 0x0000003b00e17202 */ /* 0x000fc40000000f00 */
[----:B------:R-:W-:Y:S01]  /*a270*/  MOV R227, R57 ;  /* 0x0000003900e37202 */ /* 0x000fe20000000f00 */
        /* <DEDUP_REMOVED lines=38> */
[----:B------:R-:W-:-:S03]  /*a4e0*/  WARPGROUP.DEPBAR.LE gsb0, 0x0 ;  /* 0x00008000000079c5 */ /* 0x000fc60000010000 */
[----:B------:R-:W-:Y:S04]  /*a4f0*/  STL.64 [R1+0x7a8], R220 ;  /* 0x0007a8dc01007387 */ /* 0x000fe80000100a00 */
[----:B------:R-:W-:Y:S04]  /*a500*/  STL [R1+0x7a4], R218 ;  /* 0x0007a4da01007387 */ /* 0x000fe80000100800 */
[----:B------:R-:W-:Y:S04]  /*a510*/  STL [R1+0x7a0], R216 ;  /* 0x0007a0d801007387 */ /* 0x000fe80000100800 */
        /* <DEDUP_REMOVED lines=26> */
[----:B-1----:R-:W3:Y:S04]  /*a6c0*/  LDL.LU R164, [R1] ;  /* 0x0000000001a47983 */ /* 0x002ee80000300800 */
[----:B------:R-:W3:Y:S04]  /*a6d0*/  LDL.LU R165, [R1+0x4] ;  /* 0x0000040001a57983 */ /* 0x000ee80000300800 */
        /* <DEDUP_REMOVED lines=30> */
[----:B------:R-:W3:Y:S01]  /*a8c0*/  LDL.LU R196, [R1+0x80] ;  /* 0x0000800001c47983 */ /* 0x000ee20000300800 */
[----:B------:R-:W-:Y:S01]  /*a8d0*/  UIADD3 UR12, UR8, 0x400, URZ ;  /* 0x00000400080c7890 */ /* 0x000fe2000fffe03f */
[----:B------:R-:W-:Y:S01]  /*a8e0*/  WARPGROUP.ARRIVE ;  /* 0x00000000000079c5 */ /* 0x000fe20000000000 */
[----:B------:R-:W-:Y:S01]  /*a8f0*/  UMOV UR14, UR10 ;  /* 0x0000000a000e7c82 */ /* 0x000fe20008000000 */
[----:B------:R-:W-:Y:S01]  /*a900*/  UMOV UR15, UR11 ;  /* 0x0000000b000f7c82 */ /* 0x000fe20008000000 */
[----:B------:R-:W-:Y:S01]  /*a910*/  UMOV UR13, 0x40000040 ;  /* 0x40000040000d7882 */ /* 0x000fe20000000000 */
[----:B------:R-:W-:Y:S01]  /*a920*/  IMAD.MOV.U32 R197, RZ, RZ, R227 ;  /* 0x000000ffffc57224 */ /* 0x000fe200078e00e3 */
[----:B------:R-:W-:Y:S01]  /*a930*/  MOV R198, R226 ;  /* 0x000000e200c67202 */ /* 0x000fe20000000f00 */
[----:B------:R-:W-:Y:S01]  /*a940*/  IMAD.MOV.U32 R199, RZ, RZ, R225 ;  /* 0x000000ffffc77224 */ /* 0x000fe200078e00e1 */
[----:B------:R-:W-:Y:S01]  /*a950*/  MOV R200, R224 ;  /* 0x000000e000c87202 */ /* 0x000fe20000000f00 */
[----:B------:R-:W-:Y:S01]  /*a960*/  HGMMA.64x128x16.F32.BF16 R88, gdesc[UR12], R88, UP0, gsb0 ;  /* 0x01e000000c5879f0 */ /* 0x000fe2000b801858 */
[----:B------:R-:W-:Y:S01]  /*a970*/  UIADD3 UR12, UR8, 0x600, URZ ;  /* 0x00000600080c7890 */ /* 0x000fe2000fffe03f */
[----:B------:R-:W-:Y:S01]  /*a980*/  IMAD.MOV.U32 R201, RZ, RZ, R223 ;  /* 0x000000ffffc97224 */ /* 0x000fe200078e00df */
[----:B------:R-:W-:Y:S01]  /*a990*/  UMOV UR14, UR10 ;  /* 0x0000000a000e7c82 */ /* 0x000fe20008000000 */
[----:B------:R-:W-:Y:S01]  /*a9a0*/  UMOV UR15, UR11 ;  /* 0x0000000b000f7c82 */ /* 0x000fe20008000000 */
        /* <DEDUP_REMOVED lines=28> */
[----:B--2---:R-:W-:-:S06]  /*ab70*/  WARPGROUP.ARRIVE ;  /* 0x00000000000079c5 */ /* 0x004fcc0000000000 */
[----:B------:R-:W-:Y:S01]  /*ab80*/  HGMMA.64x128x16.F32.BF16 R24, gdesc[UR12], R24, UP0, gsb0 ;  /* 0x01e000000c1879f0 */ /* 0x000fe2000b801818 */
[----:B------:R-:W-:Y:S02]  /*ab90*/  UIADD3 UR12, UR8, 0x2, URZ ;  /* 0x00000002080c7890 */ /* 0x000fe4000fffe03f */
[----:B------:R-:W-:Y:S01]  /*aba0*/  UIADD3 UR14, UR7, 0x2, URZ ;  /* 0x00000002070e7890 */ /* 0x000fe2000fffe03f */
[----:B------:R-:W-:Y:S01]  /*abb0*/  UMOV UR13, 0x40000040 ;  /* 0x40000040000d7882 */ /* 0x000fe20000000000 */
[----:B------:R-:W-:Y:S01]  /*abc0*/  UMOV UR15, 0x40000040 ;  /* 0x40000040000f7882 */ /* 0x000fe20000000000 */
[----:B------:R-:W-:Y:S02]  /*abd0*/  WARPGROUP.DEPBAR.LE gsb0, 0x0 ;  /* 0x00008000000079c5 */ /* 0x000fe40000010000 */
[----:B---3--:R-:W-:-:S06]  /*abe0*/  WARPGROUP.ARRIVE ;  /* 0x00000000000079c5 */ /* 0x008fcc0000000000 */
[----:B------:R-:W-:Y:S03]  /*abf0*/  HGMMA.64x128x16.F32.BF16 R164, gdesc[UR12], R164, UP0, gsb0 ;  /* 0x01e000000ca479f0 */ /* 0x000fe6000b8018a4 */
        /* <DEDUP_REMOVED lines=65> */
[----:B------:R-:W-:Y:S01]  /*b010*/  HGMMA.64x128x16.F32.BF16 R152, gdesc[UR12], R152, UP0, gsb0 ;  /* 0x01e000000c9879f0 */ /* 0x000fe2000b801898 */
        /* <DEDUP_REMOVED lines=68> */
[----:B------:R-:W-:Y:S01]  /*b460*/  HGMMA.64x128x16.F32.BF16 R88, gdesc[UR12], R88, UP0, gsb0 ;  /* 0x01e000000c5879f0 */ /* 0x000fe2000b801858 */
[----:B------:R-:W-:Y:S01]  /*b470*/  UIADD3 UR12, UR8, 0x602, URZ ;  /* 0x00000602080c7890 */ /* 0x000fe2000fffe03f */
[----:B------:R-:W-:Y:S01]  /*b480*/  UMOV UR13, 0x40000040 ;  /* 0x40000040000d7882 */ /* 0x000fe20000000000 */
[----:B------:R-:W-:Y:S02]  /*b490*/  WARPGROUP.DEPBAR.LE gsb0, 0x0 ;  /* 0x00008000000079c5 */ /* 0x000fe40000010000 */
[----:B------:R-:W-:-:S07]  /*b4a0*/  WARPGROUP.ARRIVE ;  /* 0x00000000000079c5 */ /* 0x000fce0000000000 */
[----:B------:R-:W-:Y:S01]  /*b4b0*/  HGMMA.64x128x16.F32.BF16 R24, gdesc[UR12], R24, UP0, gsb0 ;  /* 0x01e000000c1879f0 */ /* 0x000fe2000b801818 */
[----:B------:R-:W-:Y:S02]  /*b4c0*/  UIADD3 UR12, UR8, 0x4, URZ ;  /* 0x00000004080c7890 */ /* 0x000fe4000fffe03f */
[----:B------:R-:W-:Y:S01]  /*b4d0*/  UIADD3 UR14, UR7, 0x4, URZ ;  /* 0x00000004070e7890 */ /* 0x000fe2000fffe03f */
[----:B------:R-:W-:Y:S01]  /*b4e0*/  UMOV UR13, 0x40000040 ;  /* 0x40000040000d7882 */ /* 0x000fe20000000000 */
[----:B------:R-:W-:Y:S01]  /*b4f0*/  UMOV UR15, 0x40000040 ;  /* 0x40000040000f7882 */ /* 0x000fe20000000000 */
[----:B------:R-:W-:Y:S02]  /*b500*/  WARPGROUP.DEPBAR.LE gsb0, 0x0 ;  /* 0x00008000000079c5 */ /* 0x000fe40000010000 */
[----:B--2---:R-:W-:-:S06]  /*b510*/  WARPGROUP.ARRIVE ;  /* 0x00000000000079c5 */ /* 0x004fcc0000000000 */
[----:B------:R-:W-:Y:S03]  /*b520*/  HGMMA.64x128x16.F32.BF16 R152, gdesc[UR12], R152, UP0, gsb0 ;  /* 0x01e000000c9879f0 */ /* 0x000fe6000b801898 */
        /* <DEDUP_REMOVED lines=839> */
[----:B------:R-:W-:Y:S01]  /*e9a0*/  HGMMA.64x128x16.F32.BF16 R88, gdesc[UR12], R88, UP0, gsb0 ;  /* 0x01e000000c5879f0 */ /* 0x000fe2000b801858 */
        /* <DEDUP_REMOVED lines=31> */
[----:B------:R-:W-:Y:S01]  /*eba0*/  HGMMA.64x128x16.F32.BF16 R24, gdesc[UR12], R24, UP0, gsb0 ;  /* 0x01e000000c1879f0 */ /* 0x000fe2000b801818 */
        /* <DEDUP_REMOVED lines=84> */
[----:B------:R-:W-:Y:S01]  /*f0f0*/  UIADD3 UR12, UR8, 0xc06, URZ ;  /* 0x00000c06080c7890 */ /* 0x000fe2000fffe03f */
[----:B------:R-:W-:Y:S01]  /*f100*/  UMOV UR13, 0x40000040 ;  /* 0x40000040000d7882 */ /* 0x000fe20000000000 */
[----:B------:R-:W-:Y:S02]  /*f110*/  WARPGROUP.DEPBAR.LE gsb0, 0x0 ;  /* 0x00008000000079c5 */ /* 0x000fe40000010000 */
[----:B------:R-:W-:-:S07]  /*f120*/  WARPGROUP.ARRIVE ;  /* 0x00000000000079c5 */ /* 0x000fce0000000000 */
[----:B------:R-:W-:Y:S01]  /*f130*/  HGMMA.64x128x16.F32.BF16 R88, gdesc[UR12], R88, UP0, gsb0 ;  /* 0x01e000000c5879f0 */ /* 0x000fe2000b801858 */
[----:B------:R-:W-:Y:S01]  /*f140*/  UIADD3 UR12, UR8, 0xe06, URZ ;  /* 0x00000e06080c7890 */ /* 0x000fe2000fffe03f */
[----:B------:R-:W-:Y:S01]  /*f150*/  UMOV UR13, 0x40000040 ;  /* 0x40000040000d7882 */ /* 0x000fe20000000000 */
[----:B------:R-:W-:Y:S02]  /*f160*/  WARPGROUP.DEPBAR.LE gsb0, 0x0 ;  /* 0x00008000000079c5 */ /* 0x000fe40000010000 */
[----:B------:R-:W-:-:S07]  /*f170*/  WARPGROUP.ARRIVE ;  /* 0x00000000000079c5 */ /* 0x000fce0000000000 */
[----:B------:R-:W-:Y:S03]  /*f180*/  HGMMA.64x128x16.F32.BF16 R24, gdesc[UR12], R24, UP0, gsb0 ;  /* 0x01e000000c1879f0 */ /* 0x000fe6000b801818 */
[----:B------:R-:W-:Y:S02]  /*f190*/  WARPGROUP.DEPBAR.LE gsb0, 0x0 ;  /* 0x00008000000079c5 */ /* 0x000fe40000010000 */
[----:B-1----:R-:W-:Y:S05]  /*f1a0*/  @!P1 BRA `(.L_x_44) ;  /* 0x0000000000049947 */ /* 0x002fea0003800000 */
[----:B------:R-:W-:Y:S01]  /*f1b0*/  BPT.TRAP 0x1 ;  /* 0x000000040000795c */ /* 0x000fe20000300000 */
.L_x_44:
[----:B------:R-:W-:Y:S02]  /*f1c0*/  UISETP.GT.U32.AND UP0, UPT, UR42, 0x1, UPT ;  /* 0x000000012a00788c */ /* 0x000fe4000bf04070 */
[----:B------:R-:W-:-:S04]  /*f1d0*/  ULEA UR7, UR6, UR47, 0x3 ;  /* 0x0000002f06077291 */ /* 0x000fc8000f8e183f */
[----:B------:R-:W-:Y:S01]  /*f1e0*/  UIADD3 UR7, UR7, 0x34490, URZ ;  /* 0x0003449007077890 */ /* 0x000fe2000fffe03f */
[----:B------:R-:W-:-:S03]  /*f1f0*/  PLOP3.LUT P0, PT, PT, PT, UP0, 0x80, 0x0 ;  /* 0x000000000000781c */ /* 0x000fc60003f0f008 */
[----:B------:R-:W-:-:S09]  /*f200*/  UPRMT UR7, URZ, 0x654, UR7 ;  /* 0x000006543f077896 */ /* 0x000fd20008000007 */
[----:B------:R-:W-:Y:S01]  /*f210*/  SYNCS.ARRIVE.TRANS64.RED.A1T0 RZ, [UR7], RZ ;  /* 0x000000ffffff79a7 */ /* 0x000fe20008100407 */
[----:B------:R-:W-:Y:S05]  /*f220*/  @P0 BRA `(.L_x_45) ;  /* 0x0000000000040947 */ /* 0x000fea0003800000 */
[----:B------:R-:W-:Y:S01]  /*f230*/  BPT.TRAP 0x1 ;  /* 0x000000040000795c */ /* 0x000fe20000300000 */
.L_x_45:
[----:B------:R-:W-:Y:S01]  /*f240*/  UIADD3 UR5, UR5, 0x1, URZ ;  /* 0x0000000105057890 */ /* 0x000fe2000fffe03f */
[C---:B-----5:R-:W-:Y:S01]  /*f250*/  ISETP.GT.AND P0, PT, R2.reuse, 0x1, PT ;  /* 0x000000010200780c */ /* 0x060fe20003f04270 */
[----:B------:R-:W-:Y:S01]  /*f260*/  UIADD3 UR6, UR6, 0x1, URZ ;  /* 0x0000000106067890 */ /* 0x000fe2000fffe03f */
[----:B------:R-:W-:Y:S01]  /*f270*/  IADD3 R2, R2, -0x1, RZ ;  /* 0xffffffff02027810 */ /* 0x000fe20007ffe0ff */
[----:B------:R-:W-:Y:S02]  /*f280*/  UISETP.NE.AND UP0, UPT, UR5, 0x2, UPT ;  /* 0x000000020500788c */ /* 0x000fe4000bf05270 */
[----:B------:R-:W-:Y:S02]  /*f290*/  UISETP.NE.AND UP1, UPT, UR6, 0x2, UPT ;  /* 0x000000020600788c */ /* 0x000fe4000bf25270 */
[----:B------:R-:W-:Y:S02]  /*f2a0*/  USEL UR7, URZ, 0x1, UP0 ;  /* 0x000000013f077887 */ /* 0x000fe40008000000 */
[----:B------:R-:W-:-:S02]  /*f2b0*/  USEL UR5, UR5, URZ, UP0 ;  /* 0x0000003f05057287 */ /* 0x000fc40008000000 */
[----:B------:R-:W-:Y:S02]  /*f2c0*/  USEL UR6, UR6, URZ, UP1 ;  /* 0x0000003f06067287 */ /* 0x000fe40008800000 */
[----:B------:R-:W-:Y:S01]  /*f2d0*/  LOP3.LUT R0, R0, UR7, RZ, 0x3c, !PT ;  /* 0x0000000700007c12 */ /* 0x000fe2000f8e3cff */
[----:B------:R-:W-:Y:S09]  /*f2e0*/  @P0 BRA `(.L_x_46) ;  /* 0xffffffa400880947 */ /* 0x000ff2000383ffff */
.L_x_39:
[----:B-----5:R-:W-:Y:S01]  /*f2f0*/  ISETP.GE.AND P0, PT, R4, 0x1, PT ;  /* 0x000000010400780c */ /* 0x020fe20003f06270 */
[----:B------:R-:W-:-:S04]  /*f300*/  IMAD.U32 R0, RZ, RZ, UR56 ;  /* 0x00000038ff007e24 */ /* 0x000fc8000f8e00ff */
[----:B------:R1:W-:Y:S08]  /*f310*/  SYNCS.ARRIVE.TRANS64.A1T0 RZ, [R0+UR49], RZ ;  /* 0x000000ff00ff79a7 */ /* 0x0003f00008100031 */
[----:B-1----:R-:W-:Y:S05]  /*f320*/  @!P0 BRA `(.L_x_47) ;  /* 0x0000000000388947 */ /* 0x002fea0003800000 */
[----:B------:R-:W-:-:S06]  /*f330*/  UISETP.NE.AND UP0, UPT, UR43, 0x3, UPT ;  /* 0x000000032b00788c */ /* 0x000fcc000bf05270 */
[----:B------:R-:W-:-:S13]  /*f340*/  PLOP3.LUT P0, PT, PT, PT, UP0, 0x80, 0x0 ;  /* 0x000000000000781c */ /* 0x000fda0003f0f008 */
[----:B------:R-:W-:Y:S05]  /*f350*/  @!P0 BRA `(.L_x_48) ;  /* 0x0000000000048947 */ /* 0x000fea0003800000 */
[----:B------:R-:W-:Y:S01]  /*f360*/  BPT.TRAP 0x1 ;  /* 0x000000040000795c */ /* 0x000fe20000300000 */
.L_x_48:
[----:B------:R-:W-:Y:S02]  /*f370*/  UIADD3 UR16, UR16, UR40, URZ ;  /* 0x0000002810107290 */ /* 0x000fe4000fffe03f */
[----:B------:R-:W-:Y:S02]  /*f380*/  UISETP.GT.U32.AND UP0, UPT, UR42, 0x1, UPT ;  /* 0x000000012a00788c */ /* 0x000fe4000bf04070 */
[----:B------:R-:W-:-:S04]  /*f390*/  USHF.L.U32 UR16, UR16, 0x3, URZ ;  /* 0x0000000310107899 */ /* 0x000fc8000800063f */
[----:B------:R-:W-:Y:S01]  /*f3a0*/  ULOP3.LUT UR16, UR16, 0x8, URZ, 0xc0, !UPT ;  /* 0x0000000810107892 */ /* 0x000fe2000f8ec03f */
[----:B------:R-:W-:-:S03]  /*f3b0*/  PLOP3.LUT P0, PT, PT, PT, UP0, 0x80, 0x0 ;  /* 0x000000000000781c */ /* 0x000fc60003f0f008 */
[----:B------:R-:W-:-:S04]  /*f3c0*/  UIADD3 UR16, UR47, 0x34490, UR16 ;  /* 0x000344902f107890 */ /* 0x000fc8000fffe010 */
[----:B------:R-:W-:-:S09]  /*f3d0*/  UPRMT UR16, URZ, 0x654, UR16 ;  /* 0x000006543f107896 */ /* 0x000fd20008000010 */
[----:B------:R-:W-:Y:S01]  /*f3e0*/  SYNCS.ARRIVE.TRANS64.RED.A1T0 RZ, [UR16], RZ ;  /* 0x000000ffffff79a7 */ /* 0x000fe20008100410 */
[----:B------:R-:W-:Y:S05]  /*f3f0*/  @P0 BRA `(.L_x_47) ;  /* 0x0000000000040947 */ /* 0x000fea0003800000 */
[----:B------:R-:W-:Y:S01]  /*f400*/  BPT.TRAP 0x1 ;  /* 0x000000040000795c */ /* 0x000fe20000300000 */
.L_x_47:
[----:B------:R-:W-:Y:S02]  /*f410*/  SHF.L.U32 R0, R216, 0x1f, RZ ;  /* 0x0000001fd8007819 */ /* 0x000fe400000006ff */
[----:B------:R-:W-:Y:S02]  /*f420*/  R2UR UR4, R4 ;  /* 0x00000000040472ca */ /* 0x000fe400000e0000 */
[----:B------:R-:W1:Y:S11]  /*f430*/  SYNCS.PHASECHK.TRANS64.TRYWAIT P0, [R6+UR50+0x10], R0 ;  /* 0x00001000060075a7 */ /* 0x000e760008000172 */
[----:B------:R-:W-:-:S04]  /*f440*/  UIADD3 UR4, UR4, 0x7f, URZ ;  /* 0x0000007f04047890 */ /* 0x000fc8000fffe03f */
[----:B------:R-:W-:-:S04]  /*f450*/  USHF.R.S32.HI UR5, URZ, 0x1f, UR4 ;  /* 0x0000001f3f057899 */ /* 0x000fc80008011404 */
[----:B------:R-:W-:-:S04]  /*f460*/  ULEA.HI UR5, UR5, UR4, URZ, 0x7 ;  /* 0x0000000405057291 */ /* 0x000fc8000f8f383f */
[----:B------:R-:W-:Y:S01]  /*f470*/  USHF.R.S32.HI UR5, URZ, 0x7, UR5 ;  /* 0x000000073f057899 */ /* 0x000fe20008011405 */
[----:B-1----:R-:W-:Y:S11]  /*f480*/  @!P0 BRA `(.L_x_49) ;  /* 0x000000d000ac8947 */ /* 0x002ff60003800000 */
.L_x_358:
[----:B------:R-:W-:Y:S01]  /*f490*/  UIADD3 UR40, UR5, UR40, URZ ;  /* 0x0000002805287290 */ /* 0x000fe2000fffe03f */
[----:B------:R-:W-:-:S03]  /*f4a0*/  LOP3.LUT P0, RZ, R5, 0xff, RZ, 0xc0, !PT ;  /* 0x000000ff05ff7812 */ /* 0x000fc6000780c0ff */
[----:B------:R-:W-:Y:S02]  /*f4b0*/  USHF.R.U32.HI UR4, URZ, 0x1, UR40 ;  /* 0x000000013f047899 */ /* 0x000fe40008011628 */
[----:B------:R-:W-:Y:S02]  /*f4c0*/  UISETP.GT.U32.AND UP0, UPT, UR40, 0x1, UPT ;  /* 0x000000012800788c */ /* 0x000fe4000bf04070 */
[----:B------:R-:W-:Y:S02]  /*f4d0*/  ULOP3.LUT UR4, UR4, 0x1, URZ, 0xc0, !UPT ;  /* 0x0000000104047892 */ /* 0x000fe4000f8ec03f */
[----:B------:R-:W-:Y:S02]  /*f4e0*/  UISETP.LT.U32.AND UP0, UPT, UR5, 0x2, UP0 ;  /* 0x000000020500788c */ /* 0x000fe40008701070 */
[----:B------:R-:W-:Y:S02]  /*f4f0*/  UISETP.NE.U32.AND UP1, UPT, UR4, 0x1, UPT ;  /* 0x000000010400788c */ /* 0x000fe4000bf25070 */
[----:B------:R-:W-:-:S02]  /*f500*/  ULOP3.LUT UR40, UR40, 0x1, URZ, 0xc0, !UPT ;  /* 0x0000000128287892 */ /* 0x000fc4000f8ec03f */
[----:B------:R-:W-:Y:S02]  /*f510*/  UISETP.GT.U32.AND UP1, UPT, UR5, 0x1, !UP1 ;  /* 0x000000010500788c */ /* 0x000fe4000cf24070 */
[----:B------:R-:W-:Y:S02]  /*f520*/  USEL UR5, URZ, 0x1, !UP0 ;  /* 0x000000013f057887 */ /* 0x000fe4000c000000 */
[----:B------:R-:W-:-:S04]  /*f530*/  USEL UR4, URZ, 0x1, !UP1 ;  /* 0x000000013f047887 */ /* 0x000fc8000c800000 */
[----:B------:R-:W-:Y:S01]  /*f540*/  ULOP3.LUT UR41, UR4, UR41, UR5, 0x96, !UPT ;  /* 0x0000002904297292 */ /* 0x000fe2000f8e9605 */
[----:B------:R-:W-:Y:S11]  /*f550*/  @!P0 BRA `(.L_x_50) ;  /* 0x00000000000c8947 */ /* 0x000ff60003800000 */
[----:B------:R-:W-:-:S04]  /*f560*/  DEPBAR {5,4,3,2,1,0} ;  /* 0x0000003f0000791a */ /* 0x000fc80000000000 */
[----:B------:R3:W-:Y:S02]  /*f570*/  UTMACCTL.IV [UR36] ;  /* 0x00000000240079b9 */ /* 0x0007e40008000000 */
[----:B---3--:R-:W-:Y:S01]  /*f580*/  NOP ;  /* 0x0000000000007918 */ /* 0x008fe20000000000 */
.L_x_50:
[----:B------:R-:W-:Y:S01]  /*f590*/  UIADD3 UR4, UR47, 0x30000, URZ ;  /* 0x000300002f047890 */ /* 0x000fe2000fffe03f */
[----:B------:R-:W-:Y:S02]  /*f5a0*/  R2UR UR45, R16 ;  /* 0x00000000102d72ca */ /* 0x000fe400000e0000 */
[----:B------:R-:W-:Y:S01]  /*f5b0*/  R2UR UR46, R17 ;  /* 0x00000000112e72ca */ /* 0x000fe200000e0000 */
[----:B------:R-:W-:-:S06]  /*f5c0*/  ULOP3.LUT UP0, URZ, UR4, 0x3ff, URZ, 0xc0, !UPT ;  /* 0x000003ff043f7892 */ /* 0x000fcc000f80c03f */
[----:B------:R-:W-:-:S04]  /*f5d0*/  PLOP3.LUT P0, PT, PT, PT, UP0, 0x80, 0x0 ;  /* 0x000000000000781c */ /* 0x000fc80003f0f008 */
[----:B------:R-:W-:Y:S02]  /*f5e0*/  USHF.L.U32 UR45, UR45, 0x8, URZ ;  /* 0x000000082d2d7899 */ /* 0x000fe4000800063f */
[----:B------:R-:W-:-:S07]  /*f5f0*/  USHF.L.U32 UR46, UR46, 0x7, URZ ;  /* 0x000000072e2e7899 */ /* 0x000fce000800063f */
[----:B------:R-:W-:Y:S05]  /*f600*/  @!P0 BRA `(.L_x_51) ;  /* 0x00000000007c8947 */ /* 0x000fea0003800000 */
[----:B------:R-:W-:Y:S01]  /*f610*/  MOV R16, 0x0 ;  /* 0x0000000000107802 */ /* 0x000fe20000000f00 */
[----:B------:R-:W-:Y:S01]  /*f620*/  ULDC.64 UR4, c[0x4][0x68] ;  /* 0x01001a0000047ab9 */ /* 0x000fe20000000a00 */
[----:B------:R-:W-:Y:S01]  /*f630*/  ULDC.64 UR6, c[0x4][0x70] ;  /* 0x01001c0000067ab9 */ /* 0x000fe20000000a00 */
[----:B------:R-:W-:Y:S01]  /*f640*/  ULDC.64 UR8, c[0x4][0x8] ;  /* 0x0100020000087ab9 */ /* 0x000fe20000000a00 */
[----:B-1----:R1:W3:Y:S01]  /*f650*/  LDC.64 R2, c[0x4][R16] ;  /* 0x0100000010027b82 */ /* 0x0022e20000000a00 */
[----:B------:R-:W-:Y:S01]  /*f660*/  MOV R4, UR4 ;  /* 0x0000000400047c02 */ /* 0x000fe20008000f00 */
[----:B------:R-:W-:Y:S01]  /*f670*/  IMAD.U32 R5, RZ, RZ, UR5 ;  /* 0x00000005ff057e24 */ /* 0x000fe2000f8e00ff */
[----:B------:R-:W-:Y:S01]  /*f680*/  MOV R6, UR6 ;  /* 0x0000000600067c02 */ /* 0x000fe20008000f00 */
[----:B------:R-:W-:Y:S01]  /*f690*/  IMAD.U32 R7, RZ, RZ, UR7 ;  /* 0x00000007ff077e24 */ /* 0x000fe2000f8e00ff */
[----:B------:R-:W-:Y:S01]  /*f6a0*/  MOV R10, UR8 ;  /* 0x00000008000a7c02 */ /* 0x000fe20008000f00 */
[----:B------:R-:W-:Y:S01]  /*f6b0*/  IMAD.U32 R11, RZ, RZ, UR9 ;  /* 0x00000009ff0b7e24 */ /* 0x000fe2000f8e00ff */
[----:B------:R-:W-:Y:S01]  /*f6c0*/  MOV R8, 0x70 ;  /* 0x0000007000087802 */ /* 0x000fe20000000f00 */
[----:B------:R-:W-:Y:S01]  /*f6d0*/  IMAD.MOV.U32 R12, RZ, RZ, 0x1 ;  /* 0x00000001ff0c7424 */ /* 0x000fe200078e00ff */
[----:B-1----:R-:W-:-:S07]  /*f6e0*/  MOV R13, RZ ;  /* 0x000000ff000d7202 */ /* 0x002fce0000000f00 */
[----:B------:R-:W-:-:S07]  /*f6f0*/  LEPC R20, `(.L_x_52) ;  /* 0x000000001014794e */ /* 0x000fce0000000000 */
[----:B--23--:R-:W-:Y:S05]  /*f700*/  CALL.ABS.NOINC R2 ;  /* 0x0000000002007343 */ /* 0x00cfea0003c00000 */
.L_x_52:
[----:B------:R1:W2:Y:S01]  /*f710*/  LDC.64 R2, c[0x4][R16] ;  /* 0x0100000010027b82 */ /* 0x0002a20000000a00 */
[----:B------:R-:W-:Y:S01]  /*f720*/  ULDC.64 UR4, c[0x4][0x68] ;  /* 0x01001a0000047ab9 */ /* 0x000fe20000000a00 */
[----:B------:R-:W-:Y:S01]  /*f730*/  ULDC.64 UR6, c[0x4][0x70] ;  /* 0x01001c0000067ab9 */ /* 0x000fe20000000a00 */
[----:B------:R-:W-:Y:S01]  /*f740*/  ULDC.64 UR8, c[0x4][0x8] ;  /* 0x0100020000087ab9 */ /* 0x000fe20000000a00 */
[----:B------:R-:W-:Y:S01]  /*f750*/  IMAD.U32 R4, RZ, RZ, UR4 ;  /* 0x00000004ff047e24 */ /* 0x000fe2000f8e00ff */
[----:B------:R-:W-:Y:S01]  /*f760*/  MOV R5, UR5 ;  /* 0x0000000500057c02 */ /* 0x000fe20008000f00 */
[----:B------:R-:W-:Y:S01]  /*f770*/  IMAD.U32 R6, RZ, RZ, UR6 ;  /* 0x00000006ff067e24 */ /* 0x000fe2000f8e00ff */
[----:B------:R-:W-:Y:S01]  /*f780*/  MOV R7, UR7 ;  /* 0x0000000700077c02 */ /* 0x000fe20008000f00 */
[----:B------:R-:W-:Y:S01]  /*f790*/  IMAD.U32 R10, RZ, RZ, UR8 ;  /* 0x00000008ff0a7e24 */ /* 0x000fe2000f8e00ff */
[----:B------:R-:W-:Y:S01]  /*f7a0*/  MOV R11, UR9 ;  /* 0x00000009000b7c02 */ /* 0x000fe20008000f00 */
[----:B------:R-:W-:Y:S01]  /*f7b0*/  IMAD.MOV.U32 R8, RZ, RZ, 0x70 ;  /* 0x00000070ff087424 */ /* 0x000fe200078e00ff */
[----:B------:R-:W-:Y:S01]  /*f7c0*/  MOV R12, 0x1 ;  /* 0x00000001000c7802 */ /* 0x000fe20000000f00 */
[----:B-1----:R-:W-:-:S07]  /*f7d0*/  IMAD.MOV.U32 R13, RZ, RZ, RZ ;  /* 0x000000ffff0d7224 */ /* 0x002fce00078e00ff */
[----:B------:R-:W-:-:S07]  /*f7e0*/  LEPC R20, `(.L_x_51) ;  /* 0x000000001014794e */ /* 0x000fce0000000000 */
[----:B--2---:R-:W-:Y:S05]  /*f7f0*/  CALL.ABS.NOINC R2 ;  /* 0x0000000002007343 */ /* 0x004fea0003c00000 */
.L_x_51:
[----:B------:R-:W-:Y:S02]  /*f800*/  ULDC.64 UR4, c[0x0][0x590] ;  /* 0x0001640000047ab9 */ /* 0x000fe40000000a00 */
[----:B------:R-:W-:-:S04]  /*f810*/  ISETP.NE.U32.AND P0, PT, RZ, UR4, PT ;  /* 0x00000004ff007c0c */ /* 0x000fc8000bf05070 */
[----:B------:R-:W-:-:S13]  /*f820*/  ISETP.NE.AND.EX P0, PT, RZ, UR5, PT, P0 ;  /* 0x00000005ff007c0c */ /* 0x000fda000bf05300 */
[----:B------:R-:W-:Y:S05]  /*f830*/  @!P0 BRA `(.L_x_53) ;  /* 0x0000000000148947 */ /* 0x000fea0003800000 */
[----:B-1----:R-:W-:-:S04]  /*f840*/  LEA R2, P0, R18, UR4, 0x3 ;  /* 0x0000000412027c11 */ /* 0x002fc8000f8018ff */
[----:B------:R-:W-:-:S06]  /*f850*/  LEA.HI.X R3, R18, UR5, R19, 0x3, P0 ;  /* 0x0000000512037c11 */ /* 0x000fcc00080f1c13 */
[----:B------:R-:W3:Y:S04]  /*f860*/  LDG.E.64 R2, desc[UR38][R2.64] ;  /* 0x0000002602027981 */ /* 0x000ee8000c1e1b00 */
[----:B---3--:R3:W5:Y:S01]  /*f870*/  LD.E R0, desc[UR38][R2.64] ;  /* 0x0000002602007980 */ /* 0x008762000c101900 */
[----:B------:R-:W-:Y:S05]  /*f880*/  BRA `(.L_x_54) ;  /* 0x0000000000307947 */ /* 0x000fea0003800000 */
.L_x_53:
[----:B------:R-:W-:Y:S02]  /*f890*/  ULDC.64 UR4, c[0x0][0x588] ;  /* 0x0001620000047ab9 */ /* 0x000fe40000000a00 */
[----:B------:R-:W-:-:S04]  /*f8a0*/  ISETP.NE.U32.AND P0, PT, RZ, UR4, PT ;  /* 0x00000004ff007c0c */ /* 0x000fc8000bf05070 */
[----:B------:R-:W-:-:S13]  /*f8b0*/  ISETP.NE.AND.EX P0, PT, RZ, UR5, PT, P0 ;  /* 0x00000005ff007c0c */ /* 0x000fda000bf05300 */
[----:B------:R-:W-:Y:S05]  /*f8c0*/  @!P0 BRA `(.L_x_55) ;  /* 0x0000000000188947 */ /* 0x000fea0003800000 */
[----:B------:R-:W3:Y:S01]  /*f8d0*/  LDC.64 R4, c[0x0][0x588] ;  /* 0x00016200ff047b82 */ /* 0x000ee20000000a00 */
[----:B------:R-:W-:Y:S02]  /*f8e0*/  ULDC UR4, c[0x0][0x598] ;  /* 0x0001660000047ab9 */ /* 0x000fe40000000800 */
[----:B-1----:R-:W-:-:S04]  /*f8f0*/  IMAD R2, R18, UR4, RZ ;  /* 0x0000000412027c24 */ /* 0x002fc8000f8e02ff */
[----:B---3--:R-:W-:-:S05]  /*f900*/  IMAD.WIDE R2, R2, 0x4, R4 ;  /* 0x0000000402027825 */ /* 0x008fca00078e0204 */
[----:B------:R1:W5:Y:S01]  /*f910*/  LDG.E R0, desc[UR38][R2.64] ;  /* 0x0000002602007981 */ /* 0x000362000c1e1900 */
[----:B------:R-:W-:Y:S05]  /*f920*/  BRA `(.L_x_54) ;  /* 0x0000000000087947 */ /* 0x000fea0003800000 */
.L_x_55:
[----:B------:R-:W-:Y:S02]  /*f930*/  ULDC UR4, c[0x0][0x580] ;  /* 0x0001600000047ab9 */ /* 0x000fe40000000800 */
[----:B-1----:R-:W-:-:S07]  /*f940*/  MOV R0, UR4 ;  /* 0x0000000400007c02 */ /* 0x002fce0008000f00 */
.L_x_54:
[----:B------:R-:W-:Y:S02]  /*f950*/  ULDC.64 UR4, c[0x0][0x5b8] ;  /* 0x00016e0000047ab9 */ /* 0x000fe40000000a00 */
[----:B------:R-:W-:-:S04]  /*f960*/  ISETP.NE.U32.AND P0, PT, RZ, UR4, PT ;  /* 0x00000004ff007c0c */ /* 0x000fc8000bf05070 */
[----:B------:R-:W-:-:S13]  /*f970*/  ISETP.NE.AND.EX P0, PT, RZ, UR5, PT, P0 ;  /* 0x00000005ff007c0c */ /* 0x000fda000bf05300 */
[----:B------:R-:W-:Y:S05]  /*f980*/  @!P0 BRA `(.L_x_56) ;  /* 0x0000000000148947 */ /* 0x000fea0003800000 */
[----:B-1-3--:R-:W-:-:S04]  /*f990*/  LEA R2, P0, R18, UR4, 0x3 ;  /* 0x0000000412027c11 */ /* 0x00afc8000f8018ff */
[----:B------:R-:W-:-:S06]  /*f9a0*/  LEA.HI.X R3, R18, UR5, R19, 0x3, P0 ;  /* 0x0000000512037c11 */ /* 0x000fcc00080f1c13 */
[----:B------:R-:W3:Y:S04]  /*f9b0*/  LDG.E.64 R2, desc[UR38][R2.64] ;  /* 0x0000002602027981 */ /* 0x000ee8000c1e1b00 */
[----:B---3--:R1:W5:Y:S01]  /*f9c0*/  LD.E R2, desc[UR38][R2.64] ;  /* 0x0000002602027980 */ /* 0x008362000c101900 */
[----:B------:R-:W-:Y:S05]  /*f9d0*/  BRA `(.L_x_57) ;  /* 0x0000000000307947 */ /* 0x000fea0003800000 */
.L_x_56:
[----:B------:R-:W-:Y:S02]  /*f9e0*/  ULDC.64 UR4, c[0x0][0x5b0] ;  /* 0x00016c0000047ab9 */ /* 0x000fe40000000a00 */
[----:B------:R-:W-:-:S04]  /*f9f0*/  ISETP.NE.U32.AND P0, PT, RZ, UR4, PT ;  /* 0x00000004ff007c0c */ /* 0x000fc8000bf05070 */
[----:B------:R-:W-:-:S13]  /*fa00*/  ISETP.NE.AND.EX P0, PT, RZ, UR5, PT, P0 ;  /* 0x00000005ff007c0c */ /* 0x000fda000bf05300 */
[----:B------:R-:W-:Y:S05]  /*fa10*/  @!P0 BRA `(.L_x_58) ;  /* 0x0000000000188947 */ /* 0x000fea0003800000 */
[----:B------:R-:W4:Y:S01]  /*fa20*/  LDC.64 R4, c[0x0][0x5b0] ;  /* 0x00016c00ff047b82 */ /* 0x000f220000000a00 */
[----:B------:R-:W-:Y:S02]  /*fa30*/  ULDC UR4, c[0x0][0x5c0] ;  /* 0x0001700000047ab9 */ /* 0x000fe40000000800 */
[----:B-1-3--:R-:W-:-:S04]  /*fa40*/  IMAD R2, R18, UR4, RZ ;  /* 0x0000000412027c24 */ /* 0x00afc8000f8e02ff */
[----:B----4-:R-:W-:-:S06]  /*fa50*/  IMAD.WIDE R2, R2, 0x4, R4 ;  /* 0x0000000402027825 */ /* 0x010fcc00078e0204 */
[----:B------:R3:W5:Y:S01]  /*fa60*/  LDG.E R2, desc[UR38][R2.64] ;  /* 0x0000002602027981 */ /* 0x000762000c1e1900 */
[----:B------:R-:W-:Y:S05]  /*fa70*/  BRA `(.L_x_57) ;  /* 0x0000000000087947 */ /* 0x000fea0003800000 */
.L_x_58:
[----:B------:R-:W-:Y:S02]  /*fa80*/  ULDC UR4, c[0x0][0x5a8] ;  /* 0x00016a0000047ab9 */ /* 0x000fe40000000800 */
[----:B-1-3--:R-:W-:-:S07]  /*fa90*/  IMAD.U32 R2, RZ, RZ, UR4 ;  /* 0x00000004ff027e24 */ /* 0x00afce000f8e00ff */
.L_x_57:
[----:B------:R-:W-:Y:S01]  /*faa0*/  ISETP.GT.U32.AND P0, PT, R221, 0x3e, PT ;  /* 0x0000003edd00780c */ /* 0x000fe20003f04070 */
[----:B------:R-:W-:Y:S01]  /*fab0*/  BSSY B0, `(.L_x_59) ;  /* 0x0000007000007945 */ /* 0x000fe20003800000 */
[----:B------:R-:W-:-:S11]  /*fac0*/  PRMT R16, RZ, 0x7610, R16 ;  /* 0x00007610ff107816 */ /* 0x000fd60000000010 */
[----:B------:R-:W-:Y:S05]  /*fad0*/  @P0 BRA `(.L_x_60) ;  /* 0x0000000000100947 */ /* 0x000fea0003800000 */
[----:B------:R-:W-:-:S03]  /*fae0*/  UMOV UR4, 0xffffffff ;  /* 0xffffffff00047882 */ /* 0x000fc60000000000 */
[----:B------:R-:W-:Y:S05]  /*faf0*/  BRA.DIV UR4, `(.L_x_61) ;  /* 0x000000ce042c7947 */ /* 0x000fea000b800000 */
[----:B------:R-:W-:-:S13]  /*fb00*/  ELECT P6, URZ, PT ;  /* 0x00000000003f782f */ /* 0x000fda00038c0000 */
.L_x_360:
[----:B------:R-:W-:-:S07]  /*fb10*/  SEL R16, RZ, 0x1, !P6 ;  /* 0x00000001ff107807 */ /* 0x000fce0007000000 */
.L_x_60:
[----:B------:R-:W-:Y:S05]  /*fb20*/  BSYNC B0 ;  /* 0x0000000000007941 */ /* 0x000fea0003800000 */
.L_x_59:
[----:B-1-3--:R-:W-:-:S04]  /*fb30*/  MOV R3, UR55 ;  /* 0x0000003700037c02 */ /* 0x00afc80008000f00 */
[----:B------:R-:W-:-:S13]  /*fb40*/  ISETP.NE.AND P0, PT, R3, 0x3, PT ;  /* 0x000000030300780c */ /* 0x000fda0003f05270 */
[----:B------:R-:W-:Y:S05]  /*fb50*/  @!P0 BRA `(.L_x_62) ;  /* 0x0000000000048947 */ /* 0x000fea0003800000 */
[----:B------:R-:W-:Y:S01]  /*fb60*/  BPT.TRAP 0x1 ;  /* 0x000000040000795c */ /* 0x000fe20000300000 */
.L_x_62:
[----:B------:R-:W-:Y:S02]  /*fb70*/  SHF.L.U32 R222, RZ, 0x1f, RZ ;  /* 0x0000001fffde7819 */ /* 0x000fe400000006ff */
[----:B-----5:R-:W-:Y:S02]  /*fb80*/  FSETP.NEU.AND P1, PT, R0, RZ, PT ;  /* 0x000000ff0000720b */ /* 0x020fe40003f2d000 */
[----:B------:R-:W1:Y:S02]  /*fb90*/  SYNCS.PHASECHK.TRANS64.TRYWAIT P2, [UR47+0x344a0], R222 ;  /* 0x0344a0deff0075a7 */ /* 0x000e64000804016f */
[----:B-1----:R-:W-:Y:S09]  /*fba0*/  @!P2 BRA `(.L_x_63) ;  /* 0x000000cc0018a947 */ /* 0x002ff20003800000 */
.L_x_361:
[----:B-1----:R-:W3:Y:S04]  /*fbb0*/  LDL.LU R3, [R1] ;  /* 0x0000000001037983 */ /* 0x002ee80000300800 */
[----:B------:R-:W4:Y:S04]  /*fbc0*/  LDL.LU R7, [R1+0x4] ;  /* 0x0000040001077983 */ /* 0x000f280000300800 */
[----:B------:R-:W5:Y:S01]  /*fbd0*/  LDL.LU R6, [R1+0x8] ;  /* 0x0000080001067983 */ /* 0x000f620000300800 */
[----:B------:R-:W-:Y:S01]  /*fbe0*/  IMAD.MOV.U32 R8, RZ, RZ, RZ ;  /* 0x000000ffff087224 */ /* 0x000fe200078e00ff */
[----:B------:R-:W-:Y:S01]  /*fbf0*/  @P1 LEA R4, R220, UR47, 0x1 ;  /* 0x0000002fdc041c11 */ /* 0x000fe2000f8e08ff */
[----:B------:R-:W-:Y:S05]  /*fc00*/  @P1 WARPSYNC.ALL ;  /* 0x0000000000001948 */ /* 0x000fea0003800000 */
[----:B------:R-:W1:Y:S01]  /*fc10*/  @P1 LDSM.16.MT88.4 R8, [R4+0x30000] ;  /* 0x030000000408183b */ /* 0x000e620000004200 */
[----:B------:R-:W-:Y:S01]  /*fc20*/  BSSY B0, `(.L_x_64) ;  /* 0x000000f000007945 */ /* 0x000fe20003800000 */
[----:B-1----:R-:W-:-:S02]  /*fc30*/  HADD2.F32 R5, -RZ, R8.H0_H0 ;  /* 0x20000008ff057230 */ /* 0x002fc40000004100 */
[----:B---3--:R-:W-:-:S04]  /*fc40*/  FMUL R3, R3, R2 ;  /* 0x0000000203037220 */ /* 0x008fc80000400000 */
[----:B------:R-:W-:Y:S01]  /*fc50*/  FFMA R5, R5, R0, R3 ;  /* 0x0000000005057223 */ /* 0x000fe20000000003 */
[----:B------:R-:W-:Y:S02]  /*fc60*/  HADD2.F32 R3, -RZ, R8.H1_H1 ;  /* 0x30000008ff037230 */ /* 0x000fe40000004100 */
[-C--:B----4-:R-:W-:Y:S01]  /*fc70*/  FMUL R12, R7, R2.reuse ;  /* 0x00000002070c7220 */ /* 0x090fe20000400000 */
[----:B-----5:R-:W-:-:S03]  /*fc80*/  FMUL R13, R6, R2 ;  /* 0x00000002060d7220 */ /* 0x020fc60000400000 */
[----:B------:R-:W-:-:S05]  /*fc90*/  FFMA R12, R3, R0, R12 ;  /* 0x00000000030c7223 */ /* 0x000fca000000000c */
[----:B------:R-:W-:Y:S02]  /*fca0*/  F2FP.F16.F32.PACK_AB R12, R12, R5 ;  /* 0x000000050c0c723e */ /* 0x000fe400000000ff */
[----:B------:R-:W1:Y:S01]  /*fcb0*/  @P1 LDSM.16.MT88.4 R4, [R4+0x30800] ;  /* 0x030800000404183b */ /* 0x000e620000004200 */
[----:B------:R-:W-:Y:S05]  /*fcc0*/  @P1 BRA `(.L_x_65) ;  /* 0x0000000000101947 */ /* 0x000fea0003800000 */
[----:B------:R-:W-:Y:S02]  /*fcd0*/  MOV R9, RZ ;  /* 0x000000ff00097202 */ /* 0x000fe40000000f00 */
[----:B------:R-:W-:Y:S02]  /*fce0*/  CS2R R10, SRZ ;  /* 0x00000000000a7805 */ /* 0x000fe4000001ff00 */
[----:B-1----:R-:W-:Y:S02]  /*fcf0*/  CS2R R4, SRZ ;  /* 0x0000000000047805 */ /* 0x002fe4000001ff00 */
[----:B------:R-:W-:-:S07]  /*fd00*/  CS2R R6, SRZ ;  /* 0x0000000000067805 */ /* 0x000fce000001ff00 */
.L_x_65:
[----:B------:R-:W-:Y:S05]  /*fd10*/  BSYNC B0 ;  /* 0x0000000000007941 */ /* 0x000fea0003800000 */
.L_x_64:
[----:B------:R-:W3:Y:S04]  /*fd20*/  LDL.LU R227, [R1+0xc] ;  /* 0x00000c0001e37983 */ /* 0x000ee80000300800 */
[----:B------:R-:W4:Y:S04]  /*fd30*/  LDL.LU R18, [R1+0x10] ;  /* 0x0000100001127983 */ /* 0x000f280000300800 */
[----:B------:R-:W5:Y:S04]  /*fd40*/  LDL.LU R17, [R1+0x14] ;  /* 0x0000140001117983 */ /* 0x000f680000300800 */
        /* <DEDUP_REMOVED lines=10> */
[--C-:B------:R-:W-:Y:S01]  /*fdf0*/  HADD2.F32 R3, -RZ, R9.reuse.H0_H0 ;  /* 0x20000009ff037230 */ /* 0x100fe20000004100 */
[----:B------:R-:W-:Y:S05]  /*fe00*/  WARPSYNC.ALL ;  /* 0x0000000000007948 */ /* 0x000fea0003800000 */
[----:B------:R-:W-:Y:S01]  /*fe10*/  FFMA R14, R3, R0, R13 ;  /* 0x00000000030e7223 */ /* 0x000fe2000000000d */
[----:B------:R-:W-:Y:S01]  /*fe20*/  HADD2.F32 R3, -RZ, R9.H1_H1 ;  /* 0x30000009ff037230 */ /* 0x000fe20000004100 */
[----:B------:R-:W-:Y:S01]  /*fe30*/  PRMT R16, R16, 0x9910, RZ ;  /* 0x0000991010107816 */ /* 0x000fe200000000ff */
[----:B------:R-:W-:Y:S01]  /*fe40*/  BSSY B0, `(.L_x_66) ;  /* 0x000003f000007945 */ /* 0x000fe20003800000 */
[----:B---3--:R-:W-:-:S04]  /*fe50*/  FMUL R13, R227, R2 ;  /* 0x00000002e30d7220 */ /* 0x008fc80000400000 */
[----:B------:R-:W-:Y:S01]  /*fe60*/  FFMA R13, R3, R0, R13 ;  /* 0x00000000030d7223 */ /* 0x000fe2000000000d */
[----:B----4-:R-:W-:-:S04]  /*fe70*/  FMUL R3, R18, R2 ;  /* 0x0000000212037220 */ /* 0x010fc80000400000 */
[----:B------:R-:W-:Y:S01]  /*fe80*/  F2FP.F16.F32.PACK_AB R13, R13, R14 ;  /* 0x0000000e0d0d723e */ /* 0x000fe200000000ff */
[----:B------:R-:W-:-:S05]  /*fe90*/  HADD2.F32 R14, -RZ, R10.H0_H0 ;  /* 0x2000000aff0e7230 */ /* 0x000fca0000004100 */
[----:B------:R-:W-:Y:S01]  /*fea0*/  FFMA R18, R14, R0, R3 ;  /* 0x000000000e127223 */ /* 0x000fe20000000003 */
[----:B------:R-:W-:Y:S02]  /*feb0*/  HADD2.F32 R14, -RZ, R10.H1_H1 ;  /* 0x3000000aff0e7230 */ /* 0x000fe40000004100 */
[----:B-----5:R-:W-:-:S04]  /*fec0*/  FMUL R3, R17, R2 ;  /* 0x0000000211037220 */ /* 0x020fc80000400000 */
[----:B------:R-:W-:Y:S01]  /*fed0*/  FFMA R17, R14, R0, R3 ;  /* 0x000000000e117223 */ /* 0x000fe20000000003 */
[----:B------:R-:W-:Y:S02]  /*fee0*/  HADD2.F32 R14, -RZ, R11.H0_H0 ;  /* 0x2000000bff0e7230 */ /* 0x000fe40000004100 */
[----:B--2---:R-:W-:-:S04]  /*fef0*/  FMUL R3, R15, R2 ;  /* 0x000000020f037220 */ /* 0x004fc80000400000 */
[----:B------:R-:W-:Y:S01]  /*ff00*/  FFMA R15, R14, R0, R3 ;  /* 0x000000000e0f7223 */ /* 0x000fe20000000003 */
[----:B------:R-:W-:Y:S02]  /*ff10*/  HADD2.F32 R14, -RZ, R11.H1_H1 ;  /* 0x3000000bff0e7230 */ /* 0x000fe40000004100 */
[----:B------:R-:W-:-:S04]  /*ff20*/  FMUL R3, R226, R2 ;  /* 0x00000002e2037220 */ /* 0x000fc80000400000 */
[----:B------:R-:W-:Y:S01]  /*ff30*/  FFMA R3, R14, R0, R3 ;  /* 0x000000000e037223 */ /* 0x000fe20000000003 */
[----:B------:R-:W-:-:S04]  /*ff40*/  F2FP.F16.F32.PACK_AB R14, R17, R18 ;  /* 0x00000012110e723e */ /* 0x000fc800000000ff */
[----:B------:R-:W-:Y:S02]  /*ff50*/  F2FP.F16.F32.PACK_AB R15, R3, R15 ;  /* 0x0000000f030f723e */ /* 0x000fe400000000ff */
[----:B------:R-:W-:-:S05]  /*ff60*/  LEA R3, R220, UR47, 0x1 ;  /* 0x0000002fdc037c11 */ /* 0x000fca000f8e08ff */
[----:B------:R1:W-:Y:S02]  /*ff70*/  STSM.16.MT88.4 [R3+0x30000], R12 ;  /* 0x0300000c03007844 */ /* 0x0003e40000004200 */
[--C-:B-1----:R-:W-:Y:S02]  /*ff80*/  HADD2.F32 R13, -RZ, R4.reuse.H1_H1 ;  /* 0x30000004ff0d7230 */ /* 0x102fe40000004100 */
[-C--:B------:R-:W-:Y:S01]  /*ff90*/  FMUL R12, R21, R2.reuse ;  /* 0x00000002150c7220 */ /* 0x080fe20000400000 */
[----:B------:R-:W-:Y:S02]  /*ffa0*/  HADD2.F32 R14, -RZ, R4.H0_H0 ;  /* 0x20000004ff0e7230 */ /* 0x000fe40000004100 */
[----:B------:R-:W-:Y:S01]  /*ffb0*/  FMUL R15, R217, R2 ;  /* 0x00000002d90f7220 */ /* 0x000fe20000400000 */
[-C--:B------:R-:W-:Y:S01]  /*ffc0*/  FFMA R21, R13, R0.reuse, R12 ;  /* 0x000000000d157223 */ /* 0x080fe2000000000c */
[--C-:B------:R-:W-:Y:S02]  /*ffd0*/  HADD2.F32 R13, -RZ, R5.reuse.H1_H1 ;  /* 0x30000005ff0d7230 */ /* 0x100fe40000004100 */
[----:B------:R-:W-:Y:S01]  /*ffe0*/  FFMA R217, R14, R0, R15 ;  /* 0x000000000ed97223 */ /* 0x000fe2000000000f */
[----:B------:R-:W-:Y:S01]  /*fff0*/  FMUL R12, R19, R2 ;  /* 0x00000002130c7220 */ /* 0x000fe20000400000 */
[----:B------:R-:W-:-:S02]  /*10000*/  HADD2.F32 R14, -RZ, R5.H0_H0 ;  /* 0x20000005ff0e7230 */ /* 0x000fc40000004100 */
[----:B------:R-:W-:Y:S01]  /*10010*/  FMUL R15, R20, R2 ;  /* 0x00000002140f7220 */ /* 0x000fe20000400000 */
[-C--:B------:R-:W-:Y:S01]  /*10020*/  FFMA R19, R13, R0.reuse, R12 ;  /* 0x000000000d137223 */ /* 0x080fe2000000000c */
[--C-:B------:R-:W-:Y:S02]  /*10030*/  HADD2.F32 R13, -RZ, R6.reuse.H1_H1 ;  /* 0x30000006ff0d7230 */ /* 0x100fe40000004100 */
[----:B------:R-:W-:Y:S01]  /*10040*/  FFMA R20, R14, R0, R15 ;  /* 0x000000000e147223 */ /* 0x000fe2000000000f */
[-C--:B------:R-:W-:Y:S01]  /*10050*/  FMUL R12, R224, R2.reuse ;  /* 0x00000002e00c7220 */ /* 0x080fe20000400000 */
[----:B------:R-:W-:Y:S02]  /*10060*/  HADD2.F32 R14, -RZ, R6.H0_H0 ;  /* 0x20000006ff0e7230 */ /* 0x000fe40000004100 */
[----:B------:R-:W-:Y:S01]  /*10070*/  FMUL R15, R225, R2 ;  /* 0x00000002e10f7220 */ /* 0x000fe20000400000 */
[----:B------:R-:W-:Y:S01]  /*10080*/  FFMA R17, R13, R0, R12 ;  /* 0x000000000d117223 */ /* 0x000fe2000000000c */
[----:B------:R-:W-:-:S02]  /*10090*/  HADD2.F32 R13, -RZ, R7.H0_H0 ;  /* 0x20000007ff0d7230 */ /* 0x000fc40000004100 */
[----:B------:R-:W-:Y:S01]  /*100a0*/  FFMA R18, R14, R0, R15 ;  /* 0x000000000e127223 */ /* 0x000fe2000000000f */
[----:B------:R-:W-:Y:S02]  /*100b0*/  HADD2.F32 R12, -RZ, R7.H1_H1 ;  /* 0x30000007ff0c7230 */ /* 0x000fe40000004100 */
[-C--:B------:R-:W-:Y:S01]  /*100c0*/  FMUL R14, R223, R2.reuse ;  /* 0x00000002df0e7220 */ /* 0x080fe20000400000 */
[----:B------:R-:W-:Y:S01]  /*100d0*/  FMUL R15, R219, R2 ;  /* 0x00000002db0f7220 */ /* 0x000fe20000400000 */
[----:B------:R-:W-:Y:S02]  /*100e0*/  IMAD.MOV.U32 R219, RZ, RZ, R16 ;  /* 0x000000ffffdb7224 */ /* 0x000fe400078e0010 */
[-C--:B------:R-:W-:Y:S01]  /*100f0*/  FFMA R16, R13, R0.reuse, R14 ;  /* 0x000000000d107223 */ /* 0x080fe2000000000e */
[----:B------:R-:W-:Y:S01]  /*10100*/  FFMA R15, R12, R0, R15 ;  /* 0x000000000c0f7223 */ /* 0x000fe2000000000f */
[----:B------:R-:W-:Y:S02]  /*10110*/  F2FP.F16.F32.PACK_AB R12, R21, R217 ;  /* 0x000000d9150c723e */ /* 0x000fe400000000ff */
[----:B------:R-:W-:-:S02]  /*10120*/  F2FP.F16.F32.PACK_AB R13, R19, R20 ;  /* 0x00000014130d723e */ /* 0x000fc400000000ff */
[----:B------:R-:W-:Y:S02]  /*10130*/  F2FP.F16.F32.PACK_AB R14, R17, R18 ;  /* 0x00000012110e723e */ /* 0x000fe400000000ff */
[----:B------:R-:W-:Y:S02]  /*10140*/  F2FP.F16.F32.PACK_AB R15, R15, R16 ;  /* 0x000000100f0f723e */ /* 0x000fe400000000ff */
[----:B------:R-:W-:-:S03]  /*10150*/  ISETP.NE.AND P2, PT, R219, RZ, PT ;  /* 0x000000ffdb00720c */ /* 0x000fc60003f45270 */
[----:B------:R1:W-:Y:S01]  /*10160*/  STSM.16.MT88.4 [R3+0x30800], R12 ;  /* 0x0308000c03007844 */ /* 0x0003e20000004200 */
[----:B------:R-:W-:Y:S01]  /*10170*/  @!PT LDS RZ, [RZ] ;  /* 0x00000000fffff984 */ /* 0x000fe20000000800 */
[----:B------:R-:W-:Y:S01]  /*10180*/  @!PT LDS RZ, [RZ] ;  /* 0x00000000fffff984 */ /* 0x000fe20000000800 */
[----:B------:R-:W-:Y:S01]  /*10190*/  @!PT LDS RZ, [RZ] ;  /* 0x00000000fffff984 */ /* 0x000fe20000000800 */
[----:B------:R-:W-:Y:S01]  /*101a0*/  @!PT LDS RZ, [RZ] ;  /* 0x00000000fffff984 */ /* 0x000fe20000000800 */
[----:B------:R2:W-:Y:S06]  /*101b0*/  MEMBAR.ALL.CTA ;  /* 0x0000000000007992 */ /* 0x0005ec0000008000 */
[----:B--2---:R-:W2:Y:S02]  /*101c0*/  FENCE.VIEW.ASYNC.S ;  /* 0x00000000000073c6 */ /* 0x004ea40000000000 */
[----:B--2---:R-:W-:Y:S06]  /*101d0*/  BAR.SYNC.DEFER_BLOCKING 0x1, 0x80 ;  /* 0x0042000000007b1d */ /* 0x004fec0000010000 */
[----:B------:R-:W-:Y:S05]  /*101e0*/  @!P2 BRA `(.L_x_67) ;  /* 0x000000000010a947 */ /* 0x000fea0003800000 */
[----:B------:R-:W-:-:S09]  /*101f0*/  UIADD3 UR44, UR47, 0x30000, URZ ;  /* 0x000300002f2c7890 */ /* 0x000fd2000fffe03f */
[----:B------:R2:W-:Y:S01]  /*10200*/  UTMASTG.2D [UR44], [UR36] ;  /* 0x0000002c240073b5 */ /* 0x0005e20008008000 */
[----:B------:R0:W-:Y:S01]  /*10210*/  UTMACMDFLUSH ;  /* 0x00000000000079b7 */ /* 0x0001e20000000000 */
[----:B--2---:R-:W-:-:S04]  /*10220*/  DEPBAR.LE SB0, 0x1 ;  /* 0x000080400000791a */ /* 0x004fc80000000000 */
.L_x_67:
[----:B------:R-:W-:Y:S05]  /*10230*/  BSYNC B0 ;  /* 0x0000000000007941 */ /* 0x000fea0003800000 */
.L_x_66:
[----:B------:R-:W-:Y:S06]  /*10240*/  BAR.SYNC.DEFER_BLOCKING 0x1, 0x80 ;  /* 0x0042000000007b1d */ /* 0x000fec0000010000 */
[----:B------:R-:W-:Y:S05]  /*10250*/  @!P0 BRA `(.L_x_68) ;  /* 0x0000000000048947 */ /* 0x000fea0003800000 */
[----:B------:R-:W-:Y:S01]  /*10260*/  BPT.TRAP 0x1 ;  /* 0x000000040000795c */ /* 0x000fe20000300000 */
.L_x_68:
[----:B------:R-:W2:Y:S02]  /*10270*/  SYNCS.PHASECHK.TRANS64.TRYWAIT P3, [UR47+0x344a8], R222 ;  /* 0x0344a8deff0075a7 */ /* 0x000ea4000806016f */
[----:B--2---:R-:W-:Y:S05]  /*10280*/  @!P3 BRA `(.L_x_69) ;  /* 0x000000c40078b947 */ /* 0x004fea0003800000 */
.L_x_362:
[----:B------:R-:W-:Y:S05]  /*10290*/  @P1 WARPSYNC.ALL ;  /* 0x0000000000001948 */ /* 0x000fea0003800000 */
[----:B------:R-:W2:Y:S01]  /*102a0*/  @P1 LDSM.16.MT88.4 R8, [R3+0x31000] ;  /* 0x031000000308183b */ /* 0x000ea20000004200 */
[-C--:B------:R-:W-:Y:S01]  /*102b0*/  FMUL R156, R156, R2.reuse ;  /* 0x000000029c9c7220 */ /* 0x080fe20000400000 */
[-C--:B------:R-:W-:Y:S01]  /*102c0*/  FMUL R157, R157, R2.reuse ;  /* 0x000000029d9d7220 */ /* 0x080fe20000400000 */
[-C--:B------:R-:W-:Y:S01]  /*102d0*/  FMUL R152, R152, R2.reuse ;  /* 0x0000000298987220 */ /* 0x080fe20000400000 */
[----:B------:R-:W3:Y:S01]  /*102e0*/  @P1 LDSM.16.MT88.4 R4, [R3+0x31800] ;  /* 0x031800000304183b */ /* 0x000ee20000004200 */
[-C--:B------:R-:W-:Y:S01]  /*102f0*/  FMUL R154, R154, R2.reuse ;  /* 0x000000029a9a7220 */ /* 0x080fe20000400000 */
[-C--:B------:R-:W-:Y:S01]  /*10300*/  FMUL R158, R158, R2.reuse ;  /* 0x000000029e9e7220 */ /* 0x080fe20000400000 */
[-C--:B------:R-:W-:Y:S01]  /*10310*/  FMUL R153, R153, R2.reuse ;  /* 0x0000000299997220 */ /* 0x080fe20000400000 */
[-C--:B------:R-:W-:Y:S01]  /*10320*/  FMUL R155, R155, R2.reuse ;  /* 0x000000029b9b7220 */ /* 0x080fe20000400000 */
[-C--:B-1----:R-:W-:Y:S01]  /*10330*/  FMUL R15, R159, R2.reuse ;  /* 0x000000029f0f7220 */ /* 0x082fe20000400000 */
[----:B------:R-:W-:Y:S05]  /*10340*/  WARPSYNC.ALL ;  /* 0x0000000000007948 */ /* 0x000fea0003800000 */
[-C--:B------:R-:W-:Y:S01]  /*10350*/  FMUL R160, R160, R2.reuse ;  /* 0x00000002a0a07220 */ /* 0x080fe20000400000 */
[-C--:B------:R-:W-:Y:S01]  /*10360*/  FMUL R161, R161, R2.reuse ;  /* 0x00000002a1a17220 */ /* 0x080fe20000400000 */
[-C--:B------:R-:W-:Y:S01]  /*10370*/  FMUL R162, R162, R2.reuse ;  /* 0x00000002a2a27220 */ /* 0x080fe20000400000 */
[-C--:B------:R-:W-:Y:S01]  /*10380*/  FMUL R163, R163, R2.reuse ;  /* 0x00000002a3a37220 */ /* 0x080fe20000400000 */
[-C--:B------:R-:W-:Y:S01]  /*10390*/  FMUL R164, R164, R2.reuse ;  /* 0x00000002a4a47220 */ /* 0x080fe20000400000 */
[-C--:B------:R-:W-:Y:S01]  /*103a0*/  FMUL R165, R165, R2.reuse ;  /* 0x00000002a5a57220 */ /* 0x080fe20000400000 */
[-C--:B------:R-:W-:Y:S01]  /*103b0*/  FMUL R166, R166, R2.reuse ;  /* 0x00000002a6a67220 */ /* 0x080fe20000400000 */
[----:B------:R-:W-:Y:S01]  /*103c0*/  FMUL R167, R167, R2 ;  /* 0x00000002a7a77220 */ /* 0x000fe20000400000 */
[----:B------:R-:W-:Y:S01]  /*103d0*/  BSSY B0, `(.L_x_70) ;  /* 0x0000039000007945 */ /* 0x000fe20003800000 */
[----:B--2---:R-:W-:-:S02]  /*103e0*/  HADD2.F32 R14, -RZ, R10.H0_H0 ;  /* 0x2000000aff0e7230 */ /* 0x004fc40000004100 */
[----:B------:R-:W-:Y:S02]  /*103f0*/  HADD2.F32 R12, -RZ, R8.H0_H0 ;  /* 0x20000008ff0c7230 */ /* 0x000fe40000004100 */
[--C-:B------:R-:W-:Y:S02]  /*10400*/  HADD2.F32 R13, -RZ, R9.reuse.H0_H0 ;  /* 0x20000009ff0d7230 */ /* 0x100fe40000004100 */
[-C--:B------:R-:W-:Y:S01]  /*10410*/  FFMA R156, R14, R0.reuse, R156 ;  /* 0x000000000e9c7223 */ /* 0x080fe2000000009c */
[----:B------:R-:W-:Y:S02]  /*10420*/  HADD2.F32 R14, -RZ, R10.H1_H1 ;  /* 0x3000000aff0e7230 */ /* 0x000fe40000004100 */
[-C--:B------:R-:W-:Y:S01]  /*10430*/  FFMA R152, R12, R0.reuse, R152 ;  /* 0x000000000c987223 */ /* 0x080fe20000000098 */
[----:B------:R-:W-:Y:S02]  /*10440*/  HADD2.F32 R12, -RZ, R8.H1_H1 ;  /* 0x30000008ff0c7230 */ /* 0x000fe40000004100 */
[----:B------:R-:W-:Y:S01]  /*10450*/  FFMA R154, R13, R0, R154 ;  /* 0x000000000d9a7223 */ /* 0x000fe2000000009a */
[----:B------:R-:W-:-:S02]  /*10460*/  HADD2.F32 R13, -RZ, R9.H1_H1 ;  /* 0x30000009ff0d7230 */ /* 0x000fc40000004100 */
[-C--:B------:R-:W-:Y:S01]  /*10470*/  FFMA R157, R14, R0.reuse, R157 ;  /* 0x000000000e9d7223 */ /* 0x080fe2000000009d */
[--C-:B------:R-:W-:Y:S02]  /*10480*/  HADD2.F32 R14, -RZ, R11.reuse.H0_H0 ;  /* 0x2000000bff0e7230 */ /* 0x100fe40000004100 */
[-C--:B------:R-:W-:Y:S01]  /*10490*/  FFMA R12, R12, R0.reuse, R153 ;  /* 0x000000000c0c7223 */ /* 0x080fe20000000099 */
[-C--:B------:R-:W-:Y:S02]  /*104a0*/  FFMA R13, R13, R0.reuse, R155 ;  /* 0x000000000d0d7223 */ /* 0x080fe4000000009b */
[----:B------:R-:W-:Y:S01]  /*104b0*/  FFMA R158, R14, R0, R158 ;  /* 0x000000000e9e7223 */ /* 0x000fe2000000009e */
[----:B------:R-:W-:Y:S01]  /*104c0*/  HADD2.F32 R14, -RZ, R11.H1_H1 ;  /* 0x3000000bff0e7230 */ /* 0x000fe20000004100 */
[----:B------:R-:W-:Y:S02]  /*104d0*/  F2FP.F16.F32.PACK_AB R12, R12, R152 ;  /* 0x000000980c0c723e */ /* 0x000fe400000000ff */
[----:B------:R-:W-:-:S02]  /*104e0*/  F2FP.F16.F32.PACK_AB R13, R13, R154 ;  /* 0x0000009a0d0d723e */ /* 0x000fc400000000ff */
[----:B------:R-:W-:Y:S01]  /*104f0*/  FFMA R15, R14, R0, R15 ;  /* 0x000000000e0f7223 */ /* 0x000fe2000000000f */
[----:B------:R-:W-:-:S04]  /*10500*/  F2FP.F16.F32.PACK_AB R14, R157, R156 ;  /* 0x0000009c9d0e723e */ /* 0x000fc800000000ff */
[----:B------:R-:W-:-:S05]  /*10510*/  F2FP.F16.F32.PACK_AB R15, R15, R158 ;  /* 0x0000009e0f0f723e */ /* 0x000fca00000000ff */
[----:B------:R3:W-:Y:S02]  /*10520*/  STSM.16.MT88.4 [R3+0x31000], R12 ;  /* 0x0310000c03007844 */ /* 0x0007e40000004200 */
[--C-:B---3--:R-:W-:Y:S02]  /*10530*/  HADD2.F32 R13, -RZ, R4.reuse.H0_H0 ;  /* 0x20000004ff0d7230 */ /* 0x108fe40000004100 */
[----:B------:R-:W-:-:S03]  /*10540*/  HADD2.F32 R12, -RZ, R4.H1_H1 ;  /* 0x30000004ff0c7230 */ /* 0x000fc60000004100 */
[-C--:B------:R-:W-:Y:S01]  /*10550*/  FFMA R160, R13, R0.reuse, R160 ;  /* 0x000000000da07223 */ /* 0x080fe200000000a0 */
[--C-:B------:R-:W-:Y:S02]  /*10560*/  HADD2.F32 R13, -RZ, R5.reuse.H0_H0 ;  /* 0x20000005ff0d7230 */ /* 0x100fe40000004100 */
[-C--:B------:R-:W-:Y:S01]  /*10570*/  FFMA R161, R12, R0.reuse, R161 ;  /* 0x000000000ca17223 */ /* 0x080fe200000000a1 */
[----:B------:R-:W-:Y:S02]  /*10580*/  HADD2.F32 R12, -RZ, R5.H1_H1 ;  /* 0x30000005ff0c7230 */ /* 0x000fe40000004100 */
[-C--:B------:R-:W-:Y:S01]  /*10590*/  FFMA R162, R13, R0.reuse, R162 ;  /* 0x000000000da27223 */ /* 0x080fe200000000a2 */
[--C-:B------:R-:W-:Y:S02]  /*105a0*/  HADD2.F32 R13, -RZ, R6.reuse.H0_H0 ;  /* 0x20000006ff0d7230 */ /* 0x100fe40000004100 */
[----:B------:R-:W-:Y:S01]  /*105b0*/  FFMA R163, R12, R0, R163 ;  /* 0x000000000ca37223 */ /* 0x000fe200000000a3 */
[----:B------:R-:W-:-:S02]  /*105c0*/  HADD2.F32 R12, -RZ, R6.H1_H1 ;  /* 0x30000006ff0c7230 */ /* 0x000fc40000004100 */
[-C--:B------:R-:W-:Y:S01]  /*105d0*/  FFMA R164, R13, R0.reuse, R164 ;  /* 0x000000000da47223 */ /* 0x080fe200000000a4 */
[--C-:B------:R-:W-:Y:S02]  /*105e0*/  HADD2.F32 R13, -RZ, R7.reuse.H0_H0 ;  /* 0x20000007ff0d7230 */ /* 0x100fe40000004100 */
[-C--:B------:R-:W-:Y:S01]  /*105f0*/  FFMA R14, R12, R0.reuse, R165 ;  /* 0x000000000c0e7223 */ /* 0x080fe200000000a5 */
[----:B------:R-:W-:Y:S02]  /*10600*/  HADD2.F32 R12, -RZ, R7.H1_H1 ;  /* 0x30000007ff0c7230 */ /* 0x000fe40000004100 */
[----:B------:R-:W-:Y:S01]  /*10610*/  FFMA R166, R13, R0, R166 ;  /* 0x000000000da67223 */ /* 0x000fe200000000a6 */
[----:B------:R-:W-:Y:S02]  /*10620*/  F2FP.F16.F32.PACK_AB R13, R163, R162 ;  /* 0x000000a2a30d723e */ /* 0x000fe400000000ff */
[----:B------:R-:W-:Y:S01]  /*10630*/  FFMA R15, R12, R0, R167 ;  /* 0x000000000c0f7223 */ /* 0x000fe200000000a7 */
[----:B------:R-:W-:-:S02]  /*10640*/  F2FP.F16.F32.PACK_AB R12, R161, R160 ;  /* 0x000000a0a10c723e */ /* 0x000fc400000000ff */
[----:B------:R-:W-:Y:S02]  /*10650*/  F2FP.F16.F32.PACK_AB R14, R14, R164 ;  /* 0x000000a40e0e723e */ /* 0x000fe400000000ff */
[----:B------:R-:W-:-:S05]  /*10660*/  F2FP.F16.F32.PACK_AB R15, R15, R166 ;  /* 0x000000a60f0f723e */ /* 0x000fca00000000ff */
        /* <DEDUP_REMOVED lines=9> */
[----:B------:R-:W-:Y:S02]  /*10700*/  UIADD3 UR5, UR45, 0x40, URZ ;  /* 0x000000402d057890 */ /* 0x000fe4000fffe03f */
[----:B------:R-:W-:Y:S01]  /*10710*/  UIADD3 UR4, UR47, 0x31000, URZ ;  /* 0x000310002f047890 */ /* 0x000fe2000fffe03f */
[----:B------:R-:W-:-:S08]  /*10720*/  UMOV UR6, UR46 ;  /* 0x0000002e00067c82 */ /* 0x000fd00008000000 */
[----:B------:R2:W-:Y:S01]  /*10730*/  UTMASTG.2D [UR4], [UR36] ;  /* 0x00000004240073b5 */ /* 0x0005e20008008000 */
[----:B------:R0:W-:Y:S01]  /*10740*/  UTMACMDFLUSH ;  /* 0x00000000000079b7 */ /* 0x0001e20000000000 */
[----:B--2---:R-:W-:-:S04]  /*10750*/  DEPBAR.LE SB0, 0x1 ;  /* 0x000080400000791a */ /* 0x004fc80000000000 */
.L_x_71:
[----:B------:R-:W-:Y:S05]  /*10760*/  BSYNC B0 ;  /* 0x0000000000007941 */ /* 0x000fea0003800000 */
.L_x_70:
[----:B------:R-:W-:Y:S06]  /*10770*/  BAR.SYNC.DEFER_BLOCKING 0x1, 0x80 ;  /* 0x0042000000007b1d */ /* 0x000fec0000010000 */
[----:B------:R-:W-:Y:S05]  /*10780*/  @!P0 BRA `(.L_x_72) ;  /* 0x0000000000048947 */ /* 0x000fea0003800000 */
[----:B------:R-:W-:Y:S01]  /*10790*/  BPT.TRAP 0x1 ;  /* 0x000000040000795c */ /* 0x000fe20000300000 */
.L_x_72:
[----:B------:R-:W-:-:S04]  /*107a0*/  UIADD3 UR7, UR47, 0x344c0, URZ ;  /* 0x000344c02f077890 */ /* 0x000fc8000fffe03f */
[----:B------:R-:W-:-:S09]  /*107b0*/  UPRMT UR7, UR57, 0x654, UR7 ;  /* 0x0000065439077896 */ /* 0x000fd20008000007 */
[----:B------:R-:W-:Y:S01]  /*107c0*/  SYNCS.ARRIVE.TRANS64.RED.A1T0 RZ, [UR7], RZ ;  /* 0x000000ffffff79a7 */ /* 0x000fe20008100407 */
[----:B------:R-:W-:Y:S05]  /*107d0*/  @!P0 BRA `(.L_x_73) ;  /* 0x0000000000048947 */ /* 0x000fea0003800000 */
[----:B------:R-:W-:Y:S01]  /*107e0*/  BPT.TRAP 0x1 ;  /* 0x000000040000795c */ /* 0x000fe20000300000 */
.L_x_73:
[----:B------:R-:W2:Y:S02]  /*107f0*/  SYNCS.PHASECHK.TRANS64.TRYWAIT P3, [UR47+0x344b0], R222 ;  /* 0x0344b0deff0075a7 */ /* 0x000ea4000806016f */
[----:B--2---:R-:W-:Y:S05]  /*10800*/  @!P3 BRA `(.L_x_74) ;  /* 0x000000c00030b947 */ /* 0x004fea0003800000 */
.L_x_363:
        /* <DEDUP_REMOVED lines=28> */
[----:B------:R-:W-:Y:S02]  /*109d0*/  HADD2.F32 R14, -RZ, R11.H0_H0 ;  /* 0x2000000bff0e7230 */ /* 0x000fe40000004100 */
[-C--:B------:R-:W-:Y:S01]  /*109e0*/  FFMA R12, R12, R0.reuse, R89 ;  /* 0x000000000c0c7223 */ /* 0x080fe20000000059 */
[----:B---3--:R-:W-:Y:S02]  /*109f0*/  HADD2.F32 R16, -RZ, R6.H0_H0 ;  /* 0x20000006ff107230 */ /* 0x008fe40000004100 */
[-C--:B------:R-:W-:Y:S01]  /*10a00*/  FFMA R13, R13, R0.reuse, R91 ;  /* 0x000000000d0d7223 */ /* 0x080fe2000000005b */
[----:B------:R-:W-:Y:S02]  /*10a10*/  HADD2.F32 R18, -RZ, R7.H0_H0 ;  /* 0x20000007ff127230 */ /* 0x000fe40000004100 */
[----:B------:R-:W-:Y:S01]  /*10a20*/  FFMA R94, R14, R0, R94 ;  /* 0x000000000e5e7223 */ /* 0x000fe2000000005e */
[----:B------:R-:W-:Y:S01]  /*10a30*/  HADD2.F32 R14, -RZ, R11.H1_H1 ;  /* 0x3000000bff0e7230 */ /* 0x000fe20000004100 */
[----:B------:R-:W-:-:S02]  /*10a40*/  F2FP.F16.F32.PACK_AB R12, R12, R88 ;  /* 0x000000580c0c723e */ /* 0x000fc400000000ff */
[----:B------:R-:W-:Y:S02]  /*10a50*/  F2FP.F16.F32.PACK_AB R13, R13, R90 ;  /* 0x0000005a0d0d723e */ /* 0x000fe400000000ff */
[----:B------:R-:W-:Y:S01]  /*10a60*/  FFMA R15, R14, R0, R15 ;  /* 0x000000000e0f7223 */ /* 0x000fe2000000000f */
[----:B------:R-:W-:-:S04]  /*10a70*/  F2FP.F16.F32.PACK_AB R14, R93, R92 ;  /* 0x0000005c5d0e723e */ /* 0x000fc800000000ff */
[----:B------:R-:W-:-:S05]  /*10a80*/  F2FP.F16.F32.PACK_AB R15, R15, R94 ;  /* 0x0000005e0f0f723e */ /* 0x000fca00000000ff */
[----:B------:R1:W-:Y:S02]  /*10a90*/  STSM.16.MT88.4 [R3+0x32000], R12 ;  /* 0x0320000c03007844 */ /* 0x0003e40000004200 */
[--C-:B-1----:R-:W-:Y:S02]  /*10aa0*/  HADD2.F32 R12, -RZ, R4.reuse.H1_H1 ;  /* 0x30000004ff0c7230 */ /* 0x102fe40000004100 */
[-C--:B------:R-:W-:Y:S01]  /*10ab0*/  FMUL R14, R101, R2.reuse ;  /* 0x00000002650e7220 */ /* 0x080fe20000400000 */
[----:B------:R-:W-:Y:S02]  /*10ac0*/  HADD2.F32 R13, -RZ, R4.H0_H0 ;  /* 0x20000004ff0d7230 */ /* 0x000fe40000004100 */
[----:B------:R-:W-:Y:S01]  /*10ad0*/  FMUL R15, R100, R2 ;  /* 0x00000002640f7220 */ /* 0x000fe20000400000 */
[-C--:B------:R-:W-:Y:S01]  /*10ae0*/  FFMA R97, R12, R0.reuse, R97 ;  /* 0x000000000c617223 */ /* 0x080fe20000000061 */
[--C-:B------:R-:W-:Y:S02]  /*10af0*/  HADD2.F32 R12, -RZ, R5.reuse.H0_H0 ;  /* 0x20000005ff0c7230 */ /* 0x100fe40000004100 */
[----:B------:R-:W-:Y:S01]  /*10b00*/  FFMA R96, R13, R0, R96 ;  /* 0x000000000d607223 */ /* 0x000fe20000000060 */
[----:B------:R-:W-:-:S02]  /*10b10*/  HADD2.F32 R13, -RZ, R5.H1_H1 ;  /* 0x30000005ff0d7230 */ /* 0x000fc40000004100 */
[----:B------:R-:W-:Y:S01]  /*10b20*/  FFMA R15, R16, R0, R15 ;  /* 0x00000000100f7223 */ /* 0x000fe2000000000f */
[----:B------:R-:W-:Y:S01]  /*10b30*/  FMUL R16, R102, R2 ;  /* 0x0000000266107220 */ /* 0x000fe20000400000 */
[-C--:B------:R-:W-:Y:S01]  /*10b40*/  FFMA R98, R12, R0.reuse, R98 ;  /* 0x000000000c627223 */ /* 0x080fe20000000062 */
[----:B------:R-:W-:Y:S02]  /*10b50*/  HADD2.F32 R12, -RZ, R6.H1_H1 ;  /* 0x30000006ff0c7230 */ /* 0x000fe40000004100 */
[-C--:B------:R-:W-:Y:S01]  /*10b60*/  FFMA R13, R13, R0.reuse, R99 ;  /* 0x000000000d0d7223 */ /* 0x080fe20000000063 */
[-C--:B------:R-:W-:Y:S02]  /*10b70*/  FFMA R16, R18, R0.reuse, R16 ;  /* 0x0000000012107223 */ /* 0x080fe40000000010 */
[----:B------:R-:W-:Y:S01]  /*10b80*/  FFMA R14, R12, R0, R14 ;  /* 0x000000000c0e7223 */ /* 0x000fe2000000000e */
[----:B------:R-:W-:Y:S01]  /*10b90*/  HADD2.F32 R12, -RZ, R7.H1_H1 ;  /* 0x30000007ff0c7230 */ /* 0x000fe20000004100 */
[----:B------:R-:W-:-:S03]  /*10ba0*/  F2FP.F16.F32.PACK_AB R13, R13, R98 ;  /* 0x000000620d0d723e */ /* 0x000fc600000000ff */
[----:B------:R-:W-:Y:S01]  /*10bb0*/  F2FP.F16.F32.PACK_AB R14, R14, R15 ;  /* 0x0000000f0e0e723e */ /* 0x000fe200000000ff */
[----:B------:R-:W-:Y:S01]  /*10bc0*/  FFMA R17, R12, R0, R17 ;  /* 0x000000000c117223 */ /* 0x000fe20000000011 */
[----:B------:R-:W-:-:S04]  /*10bd0*/  F2FP.F16.F32.PACK_AB R12, R97, R96 ;  /* 0x00000060610c723e */ /* 0x000fc800000000ff */
        /* <DEDUP_REMOVED lines=16> */
.L_x_76:
[----:B------:R-:W-:Y:S05]  /*10ce0*/  BSYNC B0 ;  /* 0x0000000000007941 */ /* 0x000fea0003800000 */
.L_x_75:
[----:B------:R-:W-:Y:S06]  /*10cf0*/  BAR.SYNC.DEFER_BLOCKING 0x1, 0x80 ;  /* 0x0042000000007b1d */ /* 0x000fec0000010000 */
[----:B------:R-:W-:Y:S05]  /*10d00*/  @!P0 BRA `(.L_x_77) ;  /* 0x0000000000048947 */ /* 0x000fea0003800000 */
[----:B------:R-:W-:Y:S01]  /*10d10*/  BPT.TRAP 0x1 ;  /* 0x000000040000795c */ /* 0x000fe20000300000 */
.L_x_77:
[----:B------:R-:W-:-:S04]  /*10d20*/  UIADD3 UR8, UR47, 0x344c8, URZ ;  /* 0x000344c82f087890 */ /* 0x000fc8000fffe03f */
[----:B------:R-:W-:-:S09]  /*10d30*/  UPRMT UR8, UR57, 0x654, UR8 ;  /* 0x0000065439087896 */ /* 0x000fd20008000008 */
[----:B------:R-:W-:Y:S01]  /*10d40*/  SYNCS.ARRIVE.TRANS64.RED.A1T0 RZ, [UR8], RZ ;  /* 0x000000ffffff79a7 */ /* 0x000fe20008100408 */
[----:B------:R-:W-:Y:S05]  /*10d50*/  @!P0 BRA `(.L_x_78) ;  /* 0x0000000000048947 */ /* 0x000fea0003800000 */
[----:B------:R-:W-:Y:S01]  /*10d60*/  BPT.TRAP 0x1 ;  /* 0x000000040000795c */ /* 0x000fe20000300000 */
.L_x_78:
[----:B------:R-:W2:Y:S02]  /*10d70*/  SYNCS.PHASECHK.TRANS64.TRYWAIT P3, [UR47+0x344b8], R222 ;  /* 0x0344b8deff0075a7 */ /* 0x000ea4000806016f */
[----:B--2---:R-:W-:Y:S05]  /*10d80*/  @!P3 BRA `(.L_x_79) ;  /* 0x000000b800e8b947 */ /* 0x004fea0003800000 */
.L_x_364:
[----:B------:R-:W-:Y:S05]  /*10d90*/  @P1 WARPSYNC.ALL ;  /* 0x0000000000001948 */ /* 0x000fea0003800000 */
[----:B------:R-:W2:Y:S01]  /*10da0*/  @P1 LDSM.16.MT88.4 R8, [R3+0x33000] ;  /* 0x033000000308183b */ /* 0x000ea20000004200 */
[-C--:B-1----:R-:W-:Y:S01]  /*10db0*/  FMUL R13, R24, R2.reuse ;  /* 0x00000002180d7220 */ /* 0x082fe20000400000 */
[-C--:B------:R-:W-:Y:S01]  /*10dc0*/  FMUL R15, R26, R2.reuse ;  /* 0x000000021a0f7220 */ /* 0x080fe20000400000 */
[-C--:B------:R-:W-:Y:S01]  /*10dd0*/  FMUL R17, R28, R2.reuse ;  /* 0x000000021c117220 */ /* 0x080fe20000400000 */
[----:B------:R-:W1:Y:S01]  /*10de0*/  @P1 LDSM.16.MT88.4 R4, [R3+0x33800] ;  /* 0x033800000304183b */ /* 0x000e620000004200 */
[-C--:B------:R-:W-:Y:S01]  /*10df0*/  FMUL R19, R30, R2.reuse ;  /* 0x000000021e137220 */ /* 0x080fe20000400000 */
[-C--:B------:R-:W-:Y:S01]  /*10e00*/  FMUL R31, R31, R2.reuse ;  /* 0x000000021f1f7220 */ /* 0x080fe20000400000 */
[-C--:B------:R-:W-:Y:S01]  /*10e10*/  FMUL R33, R33, R2.reuse ;  /* 0x0000000221217220 */ /* 0x080fe20000400000 */
[----:B------:R-:W-:Y:S05]  /*10e20*/  WARPSYNC.ALL ;  /* 0x0000000000007948 */ /* 0x000fea0003800000 */
[-C--:B------:R-:W-:Y:S01]  /*10e30*/  FMUL R35, R35, R2.reuse ;  /* 0x0000000223237220 */ /* 0x080fe20000400000 */
[-C--:B------:R-:W-:Y:S01]  /*10e40*/  FMUL R37, R37, R2.reuse ;  /* 0x0000000225257220 */ /* 0x080fe20000400000 */
[----:B------:R-:W-:Y:S01]  /*10e50*/  FMUL R39, R39, R2 ;  /* 0x0000000227277220 */ /* 0x000fe20000400000 */
[----:B------:R-:W-:Y:S01]  /*10e60*/  BSSY B0, `(.L_x_80) ;  /* 0x0000040000007945 */ /* 0x000fe20003800000 */
[----:B--2---:R-:W-:-:S02]  /*10e70*/  HADD2.F32 R12, -RZ, R8.H0_H0 ;  /* 0x20000008ff0c7230 */ /* 0x004fc40000004100 */
[----:B------:R-:W-:Y:S02]  /*10e80*/  HADD2.F32 R14, -RZ, R8.H1_H1 ;  /* 0x30000008ff0e7230 */ /* 0x000fe40000004100 */
[----:B------:R-:W-:Y:S02]  /*10e90*/  HADD2.F32 R16, -RZ, R9.H1_H1 ;  /* 0x30000009ff107230 */ /* 0x000fe40000004100 */
[----:B------:R-:W-:Y:S01]  /*10ea0*/  FFMA R12, R12, R0, R13 ;  /* 0x000000000c0c7223 */ /* 0x000fe2000000000d */
[----:B------:R-:W-:Y:S01]  /*10eb0*/  FMUL R13, R25, R2 ;  /* 0x00000002190d7220 */ /* 0x000fe20000400000 */
[----:B------:R-:W-:Y:S02]  /*10ec0*/  HADD2.F32 R18, -RZ, R10.H1_H1 ;  /* 0x3000000aff127230 */ /* 0x000fe40000004100 */
[----:B------:R-:W-:Y:S02]  /*10ed0*/  HADD2.F32 R20, -RZ, R11.H1_H1 ;  /* 0x3000000bff147230 */ /* 0x000fe40000004100 */
[----:B------:R-:W-:Y:S01]  /*10ee0*/  FFMA R13, R14, R0, R13 ;  /* 0x000000000e0d7223 */ /* 0x000fe2000000000d */
[----:B------:R-:W-:-:S02]  /*10ef0*/  HADD2.F32 R14, -RZ, R9.H0_H0 ;  /* 0x20000009ff0e7230 */ /* 0x000fc40000004100 */
[----:B------:R-:W-:Y:S02]  /*10f00*/  FFMA R31, R20, R0, R31 ;  /* 0x00000000141f7223 */ /* 0x000fe4000000001f */
[----:B------:R-:W-:Y:S01]  /*10f10*/  F2FP.F16.F32.PACK_AB R12, R13, R12 ;  /* 0x0000000c0d0c723e */ /* 0x000fe200000000ff */
[----:B------:R-:W-:Y:S01]  /*10f20*/  FFMA R14, R14, R0, R15 ;  /* 0x000000000e0e7223 */ /* 0x000fe2000000000f */
[----:B------:R-:W-:Y:S01]  /*10f30*/  FMUL R15, R27, R2 ;  /* 0x000000021b0f7220 */ /* 0x000fe20000400000 */
[----:B-1----:R-:W-:-:S03]  /*10f40*/  HADD2.F32 R20, -RZ, R5.H1_H1 ;  /* 0x30000005ff147230 */ /* 0x002fc60000004100 */
[----:B------:R-:W-:Y:S01]  /*10f50*/  FFMA R15, R16, R0, R15 ;  /* 0x00000000100f7223 */ /* 0x000fe2000000000f */
[----:B------:R-:W-:-:S04]  /*10f60*/  HADD2.F32 R16, -RZ, R10.H0_H0 ;  /* 0x2000000aff107230 */ /* 0x000fc80000004100 */
[----:B------:R-:W-:Y:S01]  /*10f70*/  F2FP.F16.F32.PACK_AB R13, R15, R14 ;  /* 0x0000000e0f0d723e */ /* 0x000fe200000000ff */
[----:B------:R-:W-:Y:S01]  /*10f80*/  FFMA R16, R16, R0, R17 ;  /* 0x0000000010107223 */ /* 0x000fe20000000011 */
[----:B------:R-:W-:-:S04]  /*10f90*/  FMUL R17, R29, R2 ;  /* 0x000000021d117220 */ /* 0x000fc80000400000 */
[----:B------:R-:W-:Y:S01]  /*10fa0*/  FFMA R17, R18, R0, R17 ;  /* 0x0000000012117223 */ /* 0x000fe20000000011 */
[----:B------:R-:W-:-:S04]  /*10fb0*/  HADD2.F32 R18, -RZ, R11.H0_H0 ;  /* 0x2000000bff127230 */ /* 0x000fc80000004100 */
[----:B------:R-:W-:Y:S01]  /*10fc0*/  F2FP.F16.F32.PACK_AB R14, R17, R16 ;  /* 0x00000010110e723e */ /* 0x000fe200000000ff */
[----:B------:R-:W-:Y:S01]  /*10fd0*/  FFMA R18, R18, R0, R19 ;  /* 0x0000000012127223 */ /* 0x000fe20000000013 */
[--C-:B------:R-:W-:Y:S02]  /*10fe0*/  HADD2.F32 R16, -RZ, R4.reuse.H0_H0 ;  /* 0x20000004ff107230 */ /* 0x100fe40000004100 */
[-C--:B------:R-:W-:Y:S01]  /*10ff0*/  FMUL R17, R32, R2.reuse ;  /* 0x0000000220117220 */ /* 0x080fe20000400000 */
[----:B------:R-:W-:Y:S01]  /*11000*/  FMUL R19, R34, R2 ;  /* 0x0000000222137220 */ /* 0x000fe20000400000 */
[----:B------:R-:W-:Y:S01]  /*11010*/  F2FP.F16.F32.PACK_AB R15, R31, R18 ;  /* 0x000000121f0f723e */ /* 0x000fe200000000ff */
[----:B------:R-:W-:Y:S02]  /*11020*/  HADD2.F32 R18, -RZ, R4.H1_H1 ;  /* 0x30000004ff127230 */ /* 0x000fe40000004100 */
[-C--:B------:R-:W-:Y:S02]  /*11030*/  FFMA R16, R16, R0.reuse, R17 ;  /* 0x0000000010107223 */ /* 0x080fe40000000011 */
[----:B------:R1:W-:Y:S01]  /*11040*/  STSM.16.MT88.4 [R3+0x33000], R12 ;  /* 0x0330000c03007844 */ /* 0x0003e20000004200 */
[----:B------:R-:W-:Y:S01]  /*11050*/  FFMA R17, R18, R0, R33 ;  /* 0x0000000012117223 */ /* 0x000fe20000000021 */
[----:B------:R-:W-:-:S02]  /*11060*/  HADD2.F32 R18, -RZ, R5.H0_H0 ;  /* 0x20000005ff127230 */ /* 0x000fc40000004100 */
[--C-:B-1----:R-:W-:Y:S02]  /*11070*/  HADD2.F32 R12, -RZ, R6.reuse.H0_H0 ;  /* 0x20000006ff0c7230 */ /* 0x102fe40000004100 */
[----:B------:R-:W-:Y:S01]  /*11080*/  FMUL R15, R36, R2 ;  /* 0x00000002240f7220 */ /* 0x000fe20000400000 */
[-C--:B------:R-:W-:Y:S01]  /*11090*/  FFMA R13, R18, R0.reuse, R19 ;  /* 0x00000000120d7223 */ /* 0x080fe20000000013 */
[-C--:B------:R-:W-:Y:S01]  /*110a0*/  FFMA R14, R20, R0.reuse, R35 ;  /* 0x00000000140e7223 */ /* 0x080fe20000000023 */
[----:B------:R-:W-:Y:S02]  /*110b0*/  HADD2.F32 R18, -RZ, R6.H1_H1 ;  /* 0x30000006ff127230 */ /* 0x000fe40000004100 */
[----:B------:R-:W-:Y:S01]  /*110c0*/  FFMA R15, R12, R0, R15 ;  /* 0x000000000c0f7223 */ /* 0x000fe2000000000f */
[--C-:B------:R-:W-:Y:S02]  /*110d0*/  HADD2.F32 R12, -RZ, R7.reuse.H0_H0 ;  /* 0x20000007ff0c7230 */ /* 0x100fe40000004100 */
[----:B------:R-:W-:Y:S01]  /*110e0*/  FMUL R19, R38, R2 ;  /* 0x0000000226137220 */ /* 0x000fe20000400000 */
[----:B------:R-:W-:-:S02]  /*110f0*/  HADD2.F32 R20, -RZ, R7.H1_H1 ;  /* 0x30000007ff147230 */ /* 0x000fc40000004100 */
[-C--:B------:R-:W-:Y:S01]  /*11100*/  FFMA R18, R18, R0.reuse, R37 ;  /* 0x0000000012127223 */ /* 0x080fe20000000025 */
[----:B------:R-:W-:Y:S01]  /*11110*/  F2FP.F16.F32.PACK_AB R13, R14, R13 ;  /* 0x0000000d0e0d723e */ /* 0x000fe200000000ff */
[----:B------:R-:W-:Y:S01]  /*11120*/  FFMA R19, R12, R0, R19 ;  /* 0x000000000c137223 */ /* 0x000fe20000000013 */
        /* <DEDUP_REMOVED lines=19> */
.L_x_81:
[----:B------:R-:W-:Y:S05]  /*11260*/  BSYNC B0 ;  /* 0x0000000000007941 */ /* 0x000fea0003800000 */
.L_x_80:
[----:B------:R-:W-:Y:S06]  /*11270*/  BAR.SYNC.DEFER_BLOCKING 0x1, 0x80 ;  /* 0x0042000000007b1d */ /* 0x000fec0000010000 */
[----:B------:R-:W-:Y:S05]  /*11280*/  @!P0 BRA `(.L_x_82) ;  /* 0x0000000000048947 */ /* 0x000fea0003800000 */
[----:B------:R-:W-:Y:S01]  /*11290*/  BPT.TRAP 0x1 ;  /* 0x000000040000795c */ /* 0x000fe20000300000 */
.L_x_82:
[----:B------:R-:W-:-:S04]  /*112a0*/  UIADD3 UR9, UR47, 0x344d0, URZ ;  /* 0x000344d02f097890 */ /* 0x000fc8000fffe03f */
[----:B------:R-:W-:-:S09]  /*112b0*/  UPRMT UR9, UR57, 0x654, UR9 ;  /* 0x0000065439097896 */ /* 0x000fd20008000009 */
[----:B------:R-:W-:Y:S01]  /*112c0*/  SYNCS.ARRIVE.TRANS64.RED.A1T0 RZ, [UR9], RZ ;  /* 0x000000ffffff79a7 */ /* 0x000fe20008100409 */
[----:B------:R-:W-:Y:S05]  /*112d0*/  @!P0 BRA `(.L_x_83) ;  /* 0x0000000000048947 */ /* 0x000fea0003800000 */
[----:B------:R-:W-:Y:S01]  /*112e0*/  BPT.TRAP 0x1 ;  /* 0x000000040000795c */ /* 0x000fe20000300000 */
.L_x_83:
[----:B------:R-:W-:-:S04]  /*112f0*/  MOV R20, 0x1 ;  /* 0x0000000100147802 */ /* 0x000fc80000000f00 */
[----:B------:R-:W-:-:S04]  /*11300*/  SHF.L.U32 R20, R20, 0x1f, RZ ;  /* 0x0000001f14147819 */ /* 0x000fc800000006ff */
[----:B------:R-:W2:Y:S02]  /*11310*/  SYNCS.PHASECHK.TRANS64.TRYWAIT P3, [UR47+0x344a0], R20 ;  /* 0x0344a014ff0075a7 */ /* 0x000ea4000806016f */
[----:B--2---:R-:W-:Y:S05]  /*11320*/  @!P3 BRA `(.L_x_84) ;  /* 0x000000b40098b947 */ /* 0x004fea0003800000 */
.L_x_365:
[----:B-1----:R-:W2:Y:S04]  /*11330*/  LDL.LU R13, [R1+0x40] ;  /* 0x00004000010d7983 */ /* 0x002ea80000300800 */
[----:B------:R-:W3:Y:S04]  /*11340*/  LDL.LU R12, [R1+0x44] ;  /* 0x00004400010c7983 */ /* 0x000ee80000300800 */
[----:B------:R-:W4:Y:S04]  /*11350*/  LDL.LU R17, [R1+0x48] ;  /* 0x0000480001117983 */ /* 0x000f280000300800 */
[----:B------:R-:W5:Y:S04]  /*11360*/  LDL.LU R16, [R1+0x4c] ;  /* 0x00004c0001107983 */ /* 0x000f680000300800 */
        /* <DEDUP_REMOVED lines=11> */
[----:B------:R-:W5:Y:S01]  /*11420*/  LDL.LU R31, [R1+0x7c] ;  /* 0x00007c00011f7983 */ /* 0x000f620000300800 */
[----:B------:R-:W-:Y:S05]  /*11430*/  @P1 WARPSYNC.ALL ;  /* 0x0000000000001948 */ /* 0x000fea0003800000 */
[----:B------:R-:W1:Y:S04]  /*11440*/  @P1 LDSM.16.MT88.4 R8, [R3+0x30000] ;  /* 0x030000000308183b */ /* 0x000e680000004200 */
[----:B------:R-:W5:Y:S01]  /*11450*/  @P1 LDSM.16.MT88.4 R4, [R3+0x30800] ;  /* 0x030800000304183b */ /* 0x000f620000004200 */
[----:B------:R-:W-:Y:S05]  /*11460*/  WARPSYNC.ALL ;  /* 0x0000000000007948 */ /* 0x000fea0003800000 */
[----:B------:R-:W-:Y:S01]  /*11470*/  BSSY B0, `(.L_x_85) ;  /* 0x0000049000007945 */ /* 0x000fe20003800000 */
[----:B-1----:R-:W-:-:S02]  /*11480*/  HADD2.F32 R14, -RZ, R8.H1_H1 ;  /* 0x30000008ff0e7230 */ /* 0x002fc40000004100 */
[-C--:B--2---:R-:W-:Y:S01]  /*11490*/  FMUL R13, R13, R2.reuse ;  /* 0x000000020d0d7220 */ /* 0x084fe20000400000 */
[----:B---3--:R-:W-:Y:S01]  /*114a0*/  FMUL R15, R12, R2 ;  /* 0x000000020c0f7220 */ /* 0x008fe20000400000 */
[----:B------:R-:W-:-:S05]  /*114b0*/  HADD2.F32 R12, -RZ, R8.H0_H0 ;  /* 0x20000008ff0c7230 */ /* 0x000fca0000004100 */
[-C--:B------:R-:W-:Y:S01]  /*114c0*/  FFMA R12, R12, R0.reuse, R13 ;  /* 0x000000000c0c7223 */ /* 0x080fe2000000000d */
[----:B------:R-:W-:Y:S01]  /*114d0*/  FFMA R13, R14, R0, R15 ;  /* 0x000000000e0d7223 */ /* 0x000fe2000000000f */
[-C--:B----4-:R-:W-:Y:S01]  /*114e0*/  FMUL R15, R17, R2.reuse ;  /* 0x00000002110f7220 */ /* 0x090fe20000400000 */
[----:B-----5:R-:W-:Y:S01]  /*114f0*/  FMUL R17, R16, R2 ;  /* 0x0000000210117220 */ /* 0x020fe20000400000 */
[--C-:B------:R-:W-:Y:S02]  /*11500*/  HADD2.F32 R14, -RZ, R9.reuse.H0_H0 ;  /* 0x20000009ff0e7230 */ /* 0x100fe40000004100 */
[----:B------:R-:W-:Y:S01]  /*11510*/  HADD2.F32 R16, -RZ, R9.H1_H1 ;  /* 0x30000009ff107230 */ /* 0x000fe20000004100 */
[----:B------:R-:W-:Y:S02]  /*11520*/  F2FP.F16.F32.PACK_AB R12, R13, R12 ;  /* 0x0000000c0d0c723e */ /* 0x000fe400000000ff */
[-C--:B------:R-:W-:Y:S02]  /*11530*/  FFMA R14, R14, R0.reuse, R15 ;  /* 0x000000000e0e7223 */ /* 0x080fe4000000000f */
[----:B------:R-:W-:Y:S01]  /*11540*/  FFMA R15, R16, R0, R17 ;  /* 0x00000000100f7223 */ /* 0x000fe20000000011 */
[-C--:B------:R-:W-:Y:S01]  /*11550*/  FMUL R17, R19, R2.reuse ;  /* 0x0000000213117220 */ /* 0x080fe20000400000 */
[----:B------:R-:W-:Y:S01]  /*11560*/  FMUL R19, R18, R2 ;  /* 0x0000000212137220 */ /* 0x000fe20000400000 */
[----:B------:R-:W-:-:S02]  /*11570*/  HADD2.F32 R16, -RZ, R10.H0_H0 ;  /* 0x2000000aff107230 */ /* 0x000fc40000004100 */
[----:B------:R-:W-:Y:S01]  /*11580*/  HADD2.F32 R18, -RZ, R10.H1_H1 ;  /* 0x3000000aff127230 */ /* 0x000fe20000004100 */
[----:B------:R-:W-:Y:S01]  /*11590*/  F2FP.F16.F32.PACK_AB R13, R15, R14 ;  /* 0x0000000e0f0d723e */ /* 0x000fe200000000ff */
[----:B------:R-:W-:Y:S01]  /*115a0*/  FMUL R21, R21, R2 ;  /* 0x0000000215157220 */ /* 0x000fe20000400000 */
[-C--:B------:R-:W-:Y:S02]  /*115b0*/  FFMA R16, R16, R0.reuse, R17 ;  /* 0x0000000010107223 */ /* 0x080fe40000000011 */
[----:B------:R-:W-:Y:S01]  /*115c0*/  FFMA R17, R18, R0, R19 ;  /* 0x0000000012117223 */ /* 0x000fe20000000013 */
[-C--:B------:R-:W-:Y:S01]  /*115d0*/  FMUL R19, R24, R2.reuse ;  /* 0x0000000218137220 */ /* 0x080fe20000400000 */
[--C-:B------:R-:W-:Y:S02]  /*115e0*/  HADD2.F32 R18, -RZ, R11.reuse.H0_H0 ;  /* 0x2000000bff127230 */ /* 0x100fe40000004100 */
[----:B------:R-:W-:Y:S02]  /*115f0*/  HADD2.F32 R24, -RZ, R11.H1_H1 ;  /* 0x3000000bff187230 */ /* 0x000fe40000004100 */
[----:B------:R-:W-:Y:S01]  /*11600*/  FMUL R25, R25, R2 ;  /* 0x0000000219197220 */ /* 0x000fe20000400000 */
[----:B------:R-:W-:Y:S01]  /*11610*/  F2FP.F16.F32.PACK_AB R14, R17, R16 ;  /* 0x00000010110e723e */ /* 0x000fe200000000ff */
[-C--:B------:R-:W-:Y:S01]  /*11620*/  FFMA R18, R18, R0.reuse, R19 ;  /* 0x0000000012127223 */ /* 0x080fe20000000013 */
[----:B------:R-:W-:Y:S01]  /*11630*/  FFMA R19, R24, R0, R21 ;  /* 0x0000000018137223 */ /* 0x000fe20000000015 */
[----:B------:R-:W-:Y:S01]  /*11640*/  FMUL R21, R26, R2 ;  /* 0x000000021a157220 */ /* 0x000fe20000400000 */
[----:B------:R-:W-:-:S02]  /*11650*/  HADD2.F32 R24, -RZ, R4.H0_H0 ;  /* 0x20000004ff187230 */ /* 0x000fc40000004100 */
[----:B------:R-:W-:Y:S02]  /*11660*/  HADD2.F32 R26, -RZ, R4.H1_H1 ;  /* 0x30000004ff1a7230 */ /* 0x000fe40000004100 */
[----:B------:R-:W-:Y:S01]  /*11670*/  FMUL R27, R27, R2 ;  /* 0x000000021b1b7220 */ /* 0x000fe20000400000 */
[----:B------:R-:W-:Y:S01]  /*11680*/  F2FP.F16.F32.PACK_AB R15, R19, R18 ;  /* 0x00000012130f723e */ /* 0x000fe200000000ff */
[-C--:B------:R-:W-:Y:S01]  /*11690*/  FFMA R21, R24, R0.reuse, R21 ;  /* 0x0000000018157223 */ /* 0x080fe20000000015 */
[----:B------:R-:W-:Y:S01]  /*116a0*/  FFMA R24, R26, R0, R25 ;  /* 0x000000001a187223 */ /* 0x000fe20000000019 */
[-C--:B------:R-:W-:Y:S01]  /*116b0*/  FMUL R25, R28, R2.reuse ;  /* 0x000000021c197220 */ /* 0x080fe20000400000 */
[--C-:B------:R-:W-:Y:S02]  /*116c0*/  HADD2.F32 R26, -RZ, R5.reuse.H0_H0 ;  /* 0x20000005ff1a7230 */ /* 0x100fe40000004100 */
[----:B------:R-:W-:Y:S01]  /*116d0*/  FMUL R29, R29, R2 ;  /* 0x000000021d1d7220 */ /* 0x000fe20000400000 */
[----:B------:R-:W-:Y:S01]  /*116e0*/  HADD2.F32 R28, -RZ, R5.H1_H1 ;  /* 0x30000005ff1c7230 */ /* 0x000fe20000004100 */
[----:B------:R-:W-:Y:S01]  /*116f0*/  F2FP.F16.F32.PACK_AB R16, R24, R21 ;  /* 0x000000151810723e */ /* 0x000fe200000000ff */
[----:B------:R1:W-:Y:S01]  /*11700*/  STSM.16.MT88.4 [R3+0x30000], R12 ;  /* 0x0300000c03007844 */ /* 0x0003e20000004200 */
[----:B------:R-:W-:-:S02]  /*11710*/  FFMA R25, R26, R0, R25 ;  /* 0x000000001a197223 */ /* 0x000fc40000000019 */
[----:B------:R-:W-:Y:S01]  /*11720*/  FFMA R26, R28, R0, R27 ;  /* 0x000000001c1a7223 */ /* 0x000fe2000000001b */
[-C--:B------:R-:W-:Y:S01]  /*11730*/  FMUL R27, R30, R2.reuse ;  /* 0x000000021e1b7220 */ /* 0x080fe20000400000 */
[--C-:B------:R-:W-:Y:S02]  /*11740*/  HADD2.F32 R28, -RZ, R6.reuse.H0_H0 ;  /* 0x20000006ff1c7230 */ /* 0x100fe40000004100 */
[----:B------:R-:W-:Y:S01]  /*11750*/  FMUL R31, R31, R2 ;  /* 0x000000021f1f7220 */ /* 0x000fe20000400000 */
[----:B------:R-:W-:Y:S01]  /*11760*/  HADD2.F32 R30, -RZ, R6.H1_H1 ;  /* 0x30000006ff1e7230 */ /* 0x000fe20000004100 */
[----:B------:R-:W-:Y:S01]  /*11770*/  F2FP.F16.F32.PACK_AB R17, R26, R25 ;  /* 0x000000191a11723e */ /* 0x000fe200000000ff */
[----:B------:R-:W-:-:S03]  /*11780*/  FFMA R27, R28, R0, R27 ;  /* 0x000000001c1b7223 */ /* 0x000fc6000000001b */
[----:B------:R-:W-:Y:S01]  /*11790*/  FFMA R28, R30, R0, R29 ;  /* 0x000000001e1c7223 */ /* 0x000fe2000000001d */
[----:B------:R-:W-:Y:S01]  /*117a0*/  FMUL R29, R32, R2 ;  /* 0x00000002201d7220 */ /* 0x000fe20000400000 */
[--C-:B------:R-:W-:Y:S02]  /*117b0*/  HADD2.F32 R30, -RZ, R7.reuse.H0_H0 ;  /* 0x20000007ff1e7230 */ /* 0x100fe40000004100 */
[----:B------:R-:W-:Y:S01]  /*117c0*/  HADD2.F32 R32, -RZ, R7.H1_H1 ;  /* 0x30000007ff207230 */ /* 0x000fe20000004100 */
[----:B------:R-:W-:Y:S02]  /*117d0*/  F2FP.F16.F32.PACK_AB R18, R28, R27 ;  /* 0x0000001b1c12723e */ /* 0x000fe400000000ff */
[-C--:B------:R-:W-:Y:S02]  /*117e0*/  FFMA R29, R30, R0.reuse, R29 ;  /* 0x000000001e1d7223 */ /* 0x080fe4000000001d */
[----:B------:R-:W-:-:S05]  /*117f0*/  FFMA R30, R32, R0, R31 ;  /* 0x00000000201e7223 */ /* 0x000fca000000001f */
        /* <DEDUP_REMOVED lines=16> */
.L_x_86:
[----:B------:R-:W-:Y:S05]  /*11900*/  BSYNC B0 ;  /* 0x0000000000007941 */ /* 0x000fea0003800000 */
.L_x_85:
[----:B------:R-:W-:Y:S06]  /*11910*/  BAR.SYNC.DEFER_BLOCKING 0x1, 0x80 ;  /* 0x0042000000007b1d */ /* 0x000fec0000010000 */
[----:B------:R-:W-:Y:S05]  /*11920*/  @!P0 BRA `(.L_x_87) ;  /* 0x0000000000048947 */ /* 0x000fea0003800000 */
[----:B------:R-:W-:Y:S01]  /*11930*/  BPT.TRAP 0x1 ;  /* 0x000000040000795c */ /* 0x000fe20000300000 */
.L_x_87:
[----:B------:R-:W-:-:S04]  /*11940*/  UIADD3 UR10, UR47, 0x344d8, URZ ;  /* 0x000344d82f0a7890 */ /* 0x000fc8000fffe03f */
[----:B------:R-:W-:-:S09]  /*11950*/  UPRMT UR10, UR57, 0x654, UR10 ;  /* 0x00000654390a7896 */ /* 0x000fd2000800000a */
[----:B------:R-:W-:Y:S01]  /*11960*/  SYNCS.ARRIVE.TRANS64.RED.A1T0 RZ, [UR10], RZ ;  /* 0x000000ffffff79a7 */ /* 0x000fe2000810040a */
[----:B------:R-:W-:Y:S05]  /*11970*/  @!P0 BRA `(.L_x_88) ;  /* 0x0000000000048947 */ /* 0x000fea0003800000 */
[----:B------:R-:W-:Y:S01]  /*11980*/  BPT.TRAP 0x1 ;  /* 0x000000040000795c */ /* 0x000fe20000300000 */
.L_x_88:
[----:B------:R-:W2:Y:S02]  /*11990*/  SYNCS.PHASECHK.TRANS64.TRYWAIT P3, [UR47+0x344a8], R20 ;  /* 0x0344a814ff0075a7 */ /* 0x000ea4000806016f */
[----:B--2---:R-:W-:Y:S05]  /*119a0*/  @!P3 BRA `(.L_x_89) ;  /* 0x000000b00010b947 */ /* 0x004fea0003800000 */
.L_x_366:
        /* <DEDUP_REMOVED lines=19> */
[----:B------:R-:W-:Y:S05]  /*11ae0*/  WARPSYNC.ALL ;  /* 0x0000000000007948 */ /* 0x000fea0003800000 */
[----:B------:R-:W-:Y:S01]  /*11af0*/  BSSY B0, `(.L_x_90) ;  /* 0x0000039000007945 */ /* 0x000fe20003800000 */
[----:B--2---:R-:W-:-:S02]  /*11b00*/  HADD2.F32 R12, -RZ, R8.H0_H0 ;  /* 0x20000008ff0c7230 */ /* 0x004fc40000004100 */
[----:B------:R-:W-:Y:S02]  /*11b10*/  HADD2.F32 R14, -RZ, R8.H1_H1 ;  /* 0x30000008ff0e7230 */ /* 0x000fe40000004100 */
[--C-:B------:R-:W-:Y:S02]  /*11b20*/  HADD2.F32 R16, -RZ, R9.reuse.H0_H0 ;  /* 0x20000009ff107230 */ /* 0x100fe40000004100 */
[-C--:B------:R-:W-:Y:S01]  /*11b30*/  FFMA R12, R12, R0.reuse, R13 ;  /* 0x000000000c0c7223 */ /* 0x080fe2000000000d */
[----:B------:R-:W-:Y:S02]  /*11b40*/  HADD2.F32 R18, -RZ, R9.H1_H1 ;  /* 0x30000009ff127230 */ /* 0x000fe40000004100 */
[-C--:B------:R-:W-:Y:S01]  /*11b50*/  FFMA R13, R14, R0.reuse, R169 ;  /* 0x000000000e0d7223 */ /* 0x080fe200000000a9 */
[----:B------:R-:W-:Y:S02]  /*11b60*/  HADD2.F32 R24, -RZ, R11.H0_H0 ;  /* 0x2000000bff187230 */ /* 0x000fe40000004100 */
[----:B------:R-:W-:Y:S01]  /*11b70*/  FFMA R14, R16, R0, R15 ;  /* 0x00000000100e7223 */ /* 0x000fe2000000000f */
[----:B------:R-:W-:-:S02]  /*11b80*/  HADD2.F32 R16, -RZ, R10.H0_H0 ;  /* 0x2000000aff107230 */ /* 0x000fc40000004100 */
[-C--:B------:R-:W-:Y:S01]  /*11b90*/  FFMA R15, R18, R0.reuse, R171 ;  /* 0x00000000120f7223 */ /* 0x080fe200000000ab */
[----:B------:R-:W-:Y:S02]  /*11ba0*/  HADD2.F32 R18, -RZ, R10.H1_H1 ;  /* 0x3000000aff127230 */ /* 0x000fe40000004100 */
[-C--:B------:R-:W-:Y:S01]  /*11bb0*/  FFMA R19, R24, R0.reuse, R19 ;  /* 0x0000000018137223 */ /* 0x080fe20000000013 */
[----:B------:R-:W-:Y:S02]  /*11bc0*/  HADD2.F32 R26, -RZ, R11.H1_H1 ;  /* 0x3000000bff1a7230 */ /* 0x000fe40000004100 */
[-C--:B------:R-:W-:Y:S01]  /*11bd0*/  FFMA R17, R16, R0.reuse, R17 ;  /* 0x0000000010117223 */ /* 0x080fe20000000011 */
[----:B-1----:R-:W-:Y:S02]  /*11be0*/  HADD2.F32 R24, -RZ, R4.H0_H0 ;  /* 0x20000004ff187230 */ /* 0x002fe40000004100 */
[----:B------:R-:W-:Y:S01]  /*11bf0*/  FFMA R16, R18, R0, R173 ;  /* 0x0000000012107223 */ /* 0x000fe200000000ad */
[----:B------:R-:W-:-:S02]  /*11c00*/  HADD2.F32 R28, -RZ, R5.H0_H0 ;  /* 0x20000005ff1c7230 */ /* 0x000fc40000004100 */
[-C--:B------:R-:W-:Y:S01]  /*11c10*/  FFMA R18, R26, R0.reuse, R175 ;  /* 0x000000001a127223 */ /* 0x080fe200000000af */
[----:B------:R-:W-:Y:S02]  /*11c20*/  HADD2.F32 R26, -RZ, R4.H1_H1 ;  /* 0x30000004ff1a7230 */ /* 0x000fe40000004100 */
        /* <DEDUP_REMOVED lines=10> */
[----:B------:R-:W-:Y:S01]  /*11cd0*/  FFMA R29, R32, R0, R29 ;  /* 0x00000000201d7223 */ /* 0x000fe2000000001d */
[----:B------:R-:W-:Y:S01]  /*11ce0*/  F2FP.F16.F32.PACK_AB R12, R13, R12 ;  /* 0x0000000c0d0c723e */ /* 0x000fe200000000ff */
[----:B------:R-:W-:Y:S01]  /*11cf0*/  FFMA R28, R30, R0, R181 ;  /* 0x000000001e1c7223 */ /* 0x000fe200000000b5 */
[----:B------:R-:W-:Y:S01]  /*11d00*/  F2FP.F16.F32.PACK_AB R13, R15, R14 ;  /* 0x0000000e0f0d723e */ /* 0x000fe200000000ff */
[----:B------:R-:W-:Y:S01]  /*11d10*/  FFMA R30, R34, R0, R183 ;  /* 0x00000000221e7223 */ /* 0x000fe200000000b7 */
[----:B------:R-:W-:-:S02]  /*11d20*/  F2FP.F16.F32.PACK_AB R14, R16, R17 ;  /* 0x00000011100e723e */ /* 0x000fc400000000ff */
[----:B------:R-:W-:Y:S02]  /*11d30*/  F2FP.F16.F32.PACK_AB R15, R18, R19 ;  /* 0x00000013120f723e */ /* 0x000fe400000000ff */
[----:B------:R-:W-:Y:S02]  /*11d40*/  F2FP.F16.F32.PACK_AB R16, R24, R21 ;  /* 0x000000151810723e */ /* 0x000fe400000000ff */
[----:B------:R-:W-:Y:S01]  /*11d50*/  F2FP.F16.F32.PACK_AB R17, R26, R25 ;  /* 0x000000191a11723e */ /* 0x000fe200000000ff */
[----:B------:R1:W-:Y:S01]  /*11d60*/  STSM.16.MT88.4 [R3+0x31000], R12 ;  /* 0x0310000c03007844 */ /* 0x0003e20000004200 */
        /* <DEDUP_REMOVED lines=12> */
[----:B------:R-:W-:Y:S02]  /*11e30*/  UIADD3 UR5, UR45, 0x40, URZ ;  /* 0x000000402d057890 */ /* 0x000fe4000fffe03f */
[----:B------:R-:W-:-:S09]  /*11e40*/  UIADD3 UR4, UR47, 0x31000, URZ ;  /* 0x000310002f047890 */ /* 0x000fd2000fffe03f */
[----:B------:R2:W-:Y:S01]  /*11e50*/  UTMASTG.2D [UR4], [UR36] ;  /* 0x00000004240073b5 */ /* 0x0005e20008008000 */
[----:B------:R0:W-:Y:S01]  /*11e60*/  UTMACMDFLUSH ;  /* 0x00000000000079b7 */ /* 0x0001e20000000000 */
[----:B--2---:R-:W-:-:S04]  /*11e70*/  DEPBAR.LE SB0, 0x1 ;  /* 0x000080400000791a */ /* 0x004fc80000000000 */
.L_x_91:
[----:B------:R-:W-:Y:S05]  /*11e80*/  BSYNC B0 ;  /* 0x0000000000007941 */ /* 0x000fea0003800000 */
.L_x_90:
[----:B------:R-:W-:Y:S06]  /*11e90*/  BAR.SYNC.DEFER_BLOCKING 0x1, 0x80 ;  /* 0x0042000000007b1d */ /* 0x000fec0000010000 */
[----:B------:R-:W-:Y:S05]  /*11ea0*/  @!P0 BRA `(.L_x_92) ;  /* 0x0000000000048947 */ /* 0x000fea0003800000 */
[----:B------:R-:W-:Y:S01]  /*11eb0*/  BPT.TRAP 0x1 ;  /* 0x000000040000795c */ /* 0x000fe20000300000 */
.L_x_92:
[----:B------:R-:W-:Y:S01]  /*11ec0*/  SYNCS.ARRIVE.TRANS64.RED.A1T0 RZ, [UR7], RZ ;  /* 0x000000ffffff79a7 */ /* 0x000fe20008100407 */
[----:B------:R-:W-:Y:S05]  /*11ed0*/  @!P0 BRA `(.L_x_93) ;  /* 0x0000000000048947 */ /* 0x000fea0003800000 */
[----:B------:R-:W-:Y:S01]  /*11ee0*/  BPT.TRAP 0x1 ;  /* 0x000000040000795c */ /* 0x000fe20000300000 */
.L_x_93:
[----:B------:R-:W2:Y:S02]  /*11ef0*/  SYNCS.PHASECHK.TRANS64.TRYWAIT P3, [UR47+0x344b0], R20 ;  /* 0x0344b014ff0075a7 */ /* 0x000ea4000806016f */
[----:B--2---:R-:W-:Y:S05]  /*11f00*/  @!P3 BRA `(.L_x_94) ;  /* 0x000000a800d0b947 */ /* 0x004fea0003800000 */
.L_x_367:
        /* <DEDUP_REMOVED lines=29> */
[----:B------:R-:W-:Y:S01]  /*120e0*/  FFMA R14, R18, R0, R107 ;  /* 0x00000000120e7223 */ /* 0x000fe2000000006b */
[----:B------:R-:W-:Y:S01]  /*120f0*/  FMUL R15, R108, R2 ;  /* 0x000000026c0f7220 */ /* 0x000fe20000400000 */
        /* <DEDUP_REMOVED lines=20> */
[----:B------:R-:W-:Y:S01]  /*12240*/  F2FP.F16.F32.PACK_AB R13, R14, R13 ;  /* 0x0000000d0e0d723e */ /* 0x000fe200000000ff */
[-C--:B------:R-:W-:Y:S01]  /*12250*/  FFMA R28, R30, R0.reuse, R117 ;  /* 0x000000001e1c7223 */ /* 0x080fe20000000075 */
        /* <DEDUP_REMOVED lines=24> */
.L_x_96:
[----:B------:R-:W-:Y:S05]  /*123e0*/  BSYNC B0 ;  /* 0x0000000000007941 */ /* 0x000fea0003800000 */
.L_x_95:
[----:B------:R-:W-:Y:S06]  /*123f0*/  BAR.SYNC.DEFER_BLOCKING 0x1, 0x80 ;  /* 0x0042000000007b1d */ /* 0x000fec0000010000 */
[----:B------:R-:W-:Y:S05]  /*12400*/  @!P0 BRA `(.L_x_97) ;  /* 0x0000000000048947 */ /* 0x000fea0003800000 */
[----:B------:R-:W-:Y:S01]  /*12410*/  BPT.TRAP 0x1 ;  /* 0x000000040000795c */ /* 0x000fe20000300000 */
.L_x_97:
[----:B------:R-:W-:Y:S01]  /*12420*/  SYNCS.ARRIVE.TRANS64.RED.A1T0 RZ, [UR8], RZ ;  /* 0x000000ffffff79a7 */ /* 0x000fe20008100408 */
[----:B------:R-:W-:Y:S05]  /*12430*/  @!P0 BRA `(.L_x_98) ;  /* 0x0000000000048947 */ /* 0x000fea0003800000 */
[----:B------:R-:W-:Y:S01]  /*12440*/  BPT.TRAP 0x1 ;  /* 0x000000040000795c */ /* 0x000fe20000300000 */
.L_x_98:
[----:B------:R-:W2:Y:S02]  /*12450*/  SYNCS.PHASECHK.TRANS64.TRYWAIT P3, [UR47+0x344b8], R20 ;  /* 0x0344b814ff0075a7 */ /* 0x000ea4000806016f */
[----:B--2---:R-:W-:Y:S05]  /*12460*/  @!P3 BRA `(.L_x_99) ;  /* 0x000000a40090b947 */ /* 0x004fea0003800000 */
.L_x_368:
        /* <DEDUP_REMOVED lines=77> */
.L_x_101:
[----:B------:R-:W-:Y:S05]  /*12940*/  BSYNC B0 ;  /* 0x0000000000007941 */ /* 0x000fea0003800000 */
.L_x_100:
[----:B------:R-:W-:Y:S06]  /*12950*/  BAR.SYNC.DEFER_BLOCKING 0x1, 0x80 ;  /* 0x0042000000007b1d */ /* 0x000fec0000010000 */
[----:B------:R-:W-:Y:S05]  /*12960*/  @!P0 BRA `(.L_x_102) ;  /* 0x0000000000048947 */ /* 0x000fea0003800000 */
[----:B------:R-:W-:Y:S01]  /*12970*/  BPT.TRAP 0x1 ;  /* 0x000000040000795c */ /* 0x000fe20000300000 */
.L_x_102:
[----:B------:R-:W-:Y:S01]  /*12980*/  SYNCS.ARRIVE.TRANS64.RED.A1T0 RZ, [UR9], RZ ;  /* 0x000000ffffff79a7 */ /* 0x000fe20008100409 */
[----:B------:R-:W-:Y:S05]  /*12990*/  @!P0 BRA `(.L_x_103) ;  /* 0x0000000000048947 */ /* 0x000fea0003800000 */
[----:B------:R-:W-:Y:S01]  /*129a0*/  BPT.TRAP 0x1 ;  /* 0x000000040000795c */ /* 0x000fe20000300000 */
.L_x_103:
[----:B------:R-:W2:Y:S02]  /*129b0*/  SYNCS.PHASECHK.TRANS64.TRYWAIT P3, [UR47+0x344a0], R222 ;  /* 0x0344a0deff0075a7 */ /* 0x000ea4000806016f */
[----:B--2---:R-:W-:Y:S05]  /*129c0*/  @!P3 BRA `(.L_x_104) ;  /* 0x000000a00050b947 */ /* 0x004fea0003800000 */
.L_x_369:
        /* <DEDUP_REMOVED lines=21> */
[----:B-1----:R-:W-:-:S02]  /*12b20*/  HADD2.F32 R16, -RZ, R9.H0_H0 ;  /* 0x20000009ff107230 */ /* 0x002fc40000004100 */
[----:B------:R-:W-:Y:S02]  /*12b30*/  HADD2.F32 R18, -RZ, R9.H1_H1 ;  /* 0x30000009ff127230 */ /* 0x000fe40000004100 */
[-C--:B--2---:R-:W-:Y:S01]  /*12b40*/  FMUL R13, R13, R2.reuse ;  /* 0x000000020d0d7220 */ /* 0x084fe20000400000 */
[-C--:B---3--:R-:W-:Y:S01]  /*12b50*/  FMUL R15, R14, R2.reuse ;  /* 0x000000020e0f7220 */ /* 0x088fe20000400000 */
[--C-:B------:R-:W-:Y:S02]  /*12b60*/  HADD2.F32 R14, -RZ, R8.reuse.H1_H1 ;  /* 0x30000008ff0e7230 */ /* 0x100fe40000004100 */
[----:B----4-:R-:W-:Y:S01]  /*12b70*/  FMUL R17, R12, R2 ;  /* 0x000000020c117220 */ /* 0x010fe20000400000 */
[----:B------:R-:W-:Y:S02]  /*12b80*/  HADD2.F32 R12, -RZ, R8.H0_H0 ;  /* 0x20000008ff0c7230 */ /* 0x000fe40000004100 */
[----:B------:R-:W-:Y:S01]  /*12b90*/  FFMA R15, R14, R0, R15 ;  /* 0x000000000e0f7223 */ /* 0x000fe2000000000f */
[----:B-----5:R-:W-:-:S02]  /*12ba0*/  FMUL R19, R19, R2 ;  /* 0x0000000213137220 */ /* 0x020fc40000400000 */
[-C--:B------:R-:W-:Y:S01]  /*12bb0*/  FFMA R12, R12, R0.reuse, R13 ;  /* 0x000000000c0c7223 */ /* 0x080fe2000000000d */
[-C--:B------:R-:W-:Y:S01]  /*12bc0*/  FFMA R13, R16, R0.reuse, R17 ;  /* 0x00000000100d7223 */ /* 0x080fe20000000011 */
[----:B------:R-:W-:Y:S01]  /*12bd0*/  FFMA R14, R18, R0, R19 ;  /* 0x00000000120e7223 */ /* 0x000fe20000000013 */
[--C-:B------:R-:W-:Y:S02]  /*12be0*/  HADD2.F32 R16, -RZ, R10.reuse.H0_H0 ;  /* 0x2000000aff107230 */ /* 0x100fe40000004100 */
[-C--:B------:R-:W-:Y:S01]  /*12bf0*/  FMUL R17, R26, R2.reuse ;  /* 0x000000021a117220 */ /* 0x080fe20000400000 */
[----:B------:R-:W-:Y:S02]  /*12c00*/  HADD2.F32 R18, -RZ, R10.H1_H1 ;  /* 0x3000000aff127230 */ /* 0x000fe40000004100 */
[----:B------:R-:W-:Y:S01]  /*12c10*/  FMUL R19, R24, R2 ;  /* 0x0000000218137220 */ /* 0x000fe20000400000 */
[--C-:B------:R-:W-:Y:S02]  /*12c20*/  HADD2.F32 R24, -RZ, R11.reuse.H0_H0 ;  /* 0x2000000bff187230 */ /* 0x100fe40000004100 */
[----:B------:R-:W-:Y:S01]  /*12c30*/  FFMA R17, R16, R0, R17 ;  /* 0x0000000010117223 */ /* 0x000fe20000000011 */
[----:B------:R-:W-:-:S02]  /*12c40*/  HADD2.F32 R26, -RZ, R11.H1_H1 ;  /* 0x3000000bff1a7230 */ /* 0x000fc40000004100 */
[----:B------:R-:W-:Y:S01]  /*12c50*/  FMUL R21, R21, R2 ;  /* 0x0000000215157220 */ /* 0x000fe20000400000 */
[----:B------:R-:W-:Y:S01]  /*12c60*/  FFMA R16, R18, R0, R19 ;  /* 0x0000000012107223 */ /* 0x000fe20000000013 */
[----:B------:R-:W-:Y:S01]  /*12c70*/  F2FP.F16.F32.PACK_AB R13, R14, R13 ;  /* 0x0000000d0e0d723e */ /* 0x000fe200000000ff */
[----:B------:R-:W-:Y:S01]  /*12c80*/  FMUL R25, R25, R2 ;  /* 0x0000000219197220 */ /* 0x000fe20000400000 */
[----:B------:R-:W-:Y:S01]  /*12c90*/  FFMA R21, R24, R0, R21 ;  /* 0x0000000018157223 */ /* 0x000fe20000000015 */
[--C-:B------:R-:W-:Y:S01]  /*12ca0*/  HADD2.F32 R24, -RZ, R4.reuse.H0_H0 ;  /* 0x20000004ff187230 */ /* 0x100fe20000004100 */
[----:B------:R-:W-:Y:S01]  /*12cb0*/  F2FP.F16.F32.PACK_AB R12, R15, R12 ;  /* 0x0000000c0f0c723e */ /* 0x000fe200000000ff */
[----:B------:R-:W-:Y:S01]  /*12cc0*/  FFMA R18, R26, R0, R25 ;  /* 0x000000001a127223 */ /* 0x000fe20000000019 */
[-C--:B------:R-:W-:Y:S01]  /*12cd0*/  FMUL R19, R30, R2.reuse ;  /* 0x000000021e137220 */ /* 0x080fe20000400000 */
[----:B------:R-:W-:Y:S01]  /*12ce0*/  HADD2.F32 R26, -RZ, R4.H1_H1 ;  /* 0x30000004ff1a7230 */ /* 0x000fe20000004100 */
[----:B------:R-:W-:Y:S01]  /*12cf0*/  F2FP.F16.F32.PACK_AB R14, R16, R17 ;  /* 0x00000011100e723e */ /* 0x000fe200000000ff */
[----:B------:R-:W-:Y:S01]  /*12d00*/  FMUL R25, R28, R2 ;  /* 0x000000021c197220 */ /* 0x000fe20000400000 */
[----:B------:R-:W-:-:S02]  /*12d10*/  HADD2.F32 R28, -RZ, R5.H0_H0 ;  /* 0x20000005ff1c7230 */ /* 0x000fc40000004100 */
[----:B------:R-:W-:Y:S01]  /*12d20*/  FFMA R19, R24, R0, R19 ;  /* 0x0000000018137223 */ /* 0x000fe20000000013 */
[----:B------:R-:W-:Y:S02]  /*12d30*/  HADD2.F32 R30, -RZ, R5.H1_H1 ;  /* 0x30000005ff1e7230 */ /* 0x000fe40000004100 */
[----:B------:R-:W-:Y:S01]  /*12d40*/  FMUL R27, R27, R2 ;  /* 0x000000021b1b7220 */ /* 0x000fe20000400000 */
[----:B------:R-:W-:Y:S01]  /*12d50*/  FFMA R24, R26, R0, R25 ;  /* 0x000000001a187223 */ /* 0x000fe20000000019 */
[----:B------:R-:W-:Y:S01]  /*12d60*/  F2FP.F16.F32.PACK_AB R15, R18, R21 ;  /* 0x00000015120f723e */ /* 0x000fe200000000ff */
[----:B------:R-:W-:Y:S01]  /*12d70*/  FMUL R29, R29, R2 ;  /* 0x000000021d1d7220 */ /* 0x000fe20000400000 */
[-C--:B------:R-:W-:Y:S01]  /*12d80*/  FFMA R27, R28, R0.reuse, R27 ;  /* 0x000000001c1b7223 */ /* 0x080fe2000000001b */
[--C-:B------:R-:W-:Y:S01]  /*12d90*/  HADD2.F32 R28, -RZ, R6.reuse.H0_H0 ;  /* 0x20000006ff1c7230 */ /* 0x100fe20000004100 */
[----:B------:R-:W-:Y:S01]  /*12da0*/  F2FP.F16.F32.PACK_AB R16, R24, R19 ;  /* 0x000000131810723e */ /* 0x000fe200000000ff */
[----:B------:R-:W-:Y:S01]  /*12db0*/  FFMA R26, R30, R0, R29 ;  /* 0x000000001e1a7223 */ /* 0x000fe2000000001d */
[-C--:B------:R-:W-:Y:S01]  /*12dc0*/  FMUL R25, R34, R2.reuse ;  /* 0x0000000222197220 */ /* 0x080fe20000400000 */
[----:B------:R-:W-:Y:S01]  /*12dd0*/  HADD2.F32 R30, -RZ, R6.H1_H1 ;  /* 0x30000006ff1e7230 */ /* 0x000fe20000004100 */
[----:B------:R1:W-:Y:S01]  /*12de0*/  STSM.16.MT88.4 [R3+0x30000], R12 ;  /* 0x0300000c03007844 */ /* 0x0003e20000004200 */
        /* <DEDUP_REMOVED lines=8> */
[-C--:B------:R-:W-:Y:S02]  /*12e70*/  FFMA R31, R32, R0.reuse, R31 ;  /* 0x00000000201f7223 */ /* 0x080fe4000000001f */
[----:B------:R-:W-:Y:S01]  /*12e80*/  F2FP.F16.F32.PACK_AB R18, R28, R25 ;  /* 0x000000191c12723e */ /* 0x000fe200000000ff */
        /* <DEDUP_REMOVED lines=17> */
.L_x_106:
[----:B------:R-:W-:Y:S05]  /*12fa0*/  BSYNC B0 ;  /* 0x0000000000007941 */ /* 0x000fea0003800000 */
.L_x_105:
[----:B------:R-:W-:Y:S06]  /*12fb0*/  BAR.SYNC.DEFER_BLOCKING 0x1, 0x80 ;  /* 0x0042000000007b1d */ /* 0x000fec0000010000 */
[----:B------:R-:W-:Y:S05]  /*12fc0*/  @!P0 BRA `(.L_x_107) ;  /* 0x0000000000048947 */ /* 0x000fea0003800000 */
[----:B------:R-:W-:Y:S01]  /*12fd0*/  BPT.TRAP 0x1 ;  /* 0x000000040000795c */ /* 0x000fe20000300000 */
.L_x_107:
[----:B------:R-:W-:Y:S01]  /*12fe0*/  SYNCS.ARRIVE.TRANS64.RED.A1T0 RZ, [UR10], RZ ;  /* 0x000000ffffff79a7 */ /* 0x000fe2000810040a */
[----:B------:R-:W-:Y:S05]  /*12ff0*/  @!P0 BRA `(.L_x_108) ;  /* 0x0000000000048947 */ /* 0x000fea0003800000 */
[----:B------:R-:W-:Y:S01]  /*13000*/  BPT.TRAP 0x1 ;  /* 0x000000040000795c */ /* 0x000fe20000300000 */
.L_x_108:
[----:B------:R-:W2:Y:S02]  /*13010*/  SYNCS.PHASECHK.TRANS64.TRYWAIT P3, [UR47+0x344a8], R222 ;  /* 0x0344a8deff0075a7 */ /* 0x000ea4000806016f */
[----:B--2---:R-:W-:Y:S05]  /*13020*/  @!P3 BRA `(.L_x_109) ;  /* 0x0000009800d0b947 */ /* 0x004fea0003800000 */
.L_x_370:
        /* <DEDUP_REMOVED lines=58> */
[----:B------:R-:W-:Y:S02]  /*133d0*/  F2FP.F16.F32.PACK_AB R26, R28, R27 ;  /* 0x0000001b1c1a723e */ /* 0x000fe400000000ff */
[----:B------:R-:W-:Y:S01]  /*133e0*/  F2FP.F16.F32.PACK_AB R24, R24, R21 ;  /* 0x000000151818723e */ /* 0x000fe200000000ff */
[----:B------:R1:W-:Y:S01]  /*133f0*/  STSM.16.MT88.4 [R3+0x31000], R12 ;  /* 0x0310000c03007844 */ /* 0x0003e20000004200 */
        /* <DEDUP_REMOVED lines=16> */
.L_x_111:
[----:B------:R-:W-:Y:S05]  /*13500*/  BSYNC B0 ;  /* 0x0000000000007941 */ /* 0x000fea0003800000 */
.L_x_110:
[----:B------:R-:W-:Y:S06]  /*13510*/  BAR.SYNC.DEFER_BLOCKING 0x1, 0x80 ;  /* 0x0042000000007b1d */ /* 0x000fec0000010000 */
[----:B------:R-:W-:Y:S05]  /*13520*/  @!P0 BRA `(.L_x_112) ;  /* 0x0000000000048947 */ /* 0x000fea0003800000 */
[----:B------:R-:W-:Y:S01]  /*13530*/  BPT.TRAP 0x1 ;  /* 0x000000040000795c */ /* 0x000fe20000300000 */
.L_x_112:
[----:B------:R-:W-:Y:S01]  /*13540*/  SYNCS.ARRIVE.TRANS64.RED.A1T0 RZ, [UR7], RZ ;  /* 0x000000ffffff79a7 */ /* 0x000fe20008100407 */
[----:B------:R-:W-:Y:S05]  /*13550*/  @!P0 BRA `(.L_x_113) ;  /* 0x0000000000048947 */ /* 0x000fea0003800000 */
[----:B------:R-:W-:Y:S01]  /*13560*/  BPT.TRAP 0x1 ;  /* 0x000000040000795c */ /* 0x000fe20000300000 */
.L_x_113:
[----:B------:R-:W2:Y:S02]  /*13570*/  SYNCS.PHASECHK.TRANS64.TRYWAIT P3, [UR47+0x344b0], R222 ;  /* 0x0344b0deff0075a7 */ /* 0x000ea4000806016f */
[----:B--2---:R-:W-:Y:S05]  /*13580*/  @!P3 BRA `(.L_x_114) ;  /* 0x000000940090b947 */ /* 0x004fea0003800000 */
.L_x_371:
        /* <DEDUP_REMOVED lines=77> */
.L_x_116:
[----:B------:R-:W-:Y:S05]  /*13a60*/  BSYNC B0 ;  /* 0x0000000000007941 */ /* 0x000fea0003800000 */
.L_x_115:
[----:B------:R-:W-:Y:S06]  /*13a70*/  BAR.SYNC.DEFER_BLOCKING 0x1, 0x80 ;  /* 0x0042000000007b1d */ /* 0x000fec0000010000 */
[----:B------:R-:W-:Y:S05]  /*13a80*/  @!P0 BRA `(.L_x_117) ;  /* 0x0000000000048947 */ /* 0x000fea0003800000 */
[----:B------:R-:W-:Y:S01]  /*13a90*/  BPT.TRAP 0x1 ;  /* 0x000000040000795c */ /* 0x000fe20000300000 */
.L_x_117:
[----:B------:R-:W-:Y:S01]  /*13aa0*/  SYNCS.ARRIVE.TRANS64.RED.A1T0 RZ, [UR8], RZ ;  /* 0x000000ffffff79a7 */ /* 0x000fe20008100408 */
[----:B------:R-:W-:Y:S05]  /*13ab0*/  @!P0 BRA `(.L_x_118) ;  /* 0x0000000000048947 */ /* 0x000fea0003800000 */
[----:B------:R-:W-:Y:S01]  /*13ac0*/  BPT.TRAP 0x1 ;  /* 0x000000040000795c */ /* 0x000fe20000300000 */
.L_x_118:
[----:B------:R-:W2:Y:S02]  /*13ad0*/  SYNCS.PHASECHK.TRANS64.TRYWAIT P3, [UR47+0x344b8], R222 ;  /* 0x0344b8deff0075a7 */ /* 0x000ea4000806016f */
[----:B--2---:R-:W-:Y:S05]  /*13ae0*/  @!P3 BRA `(.L_x_119) ;  /* 0x000000900050b947 */ /* 0x004fea0003800000 */
.L_x_372:
        /* <DEDUP_REMOVED lines=77> */
.L_x_121:
[----:B------:R-:W-:Y:S05]  /*13fc0*/  BSYNC B0 ;  /* 0x0000000000007941 */ /* 0x000fea0003800000 */
.L_x_120:
[----:B------:R-:W-:Y:S06]  /*13fd0*/  BAR.SYNC.DEFER_BLOCKING 0x1, 0x80 ;  /* 0x0042000000007b1d */ /* 0x000fec0000010000 */
[----:B------:R-:W-:Y:S05]  /*13fe0*/  @!P0 BRA `(.L_x_122) ;  /* 0x0000000000048947 */ /* 0x000fea0003800000 */
[----:B------:R-:W-:Y:S01]  /*13ff0*/  BPT.TRAP 0x1 ;  /* 0x000000040000795c */ /* 0x000fe20000300000 */
.L_x_122:
[----:B------:R-:W-:Y:S01]  /*14000*/  SYNCS.ARRIVE.TRANS64.RED.A1T0 RZ, [UR9], RZ ;  /* 0x000000ffffff79a7 */ /* 0x000fe20008100409 */
[----:B------:R-:W-:Y:S05]  /*14010*/  @!P0 BRA `(.L_x_123) ;  /* 0x0000000000048947 */ /* 0x000fea0003800000 */
[----:B------:R-:W-:Y:S01]  /*14020*/  BPT.TRAP 0x1 ;  /* 0x000000040000795c */ /* 0x000fe20000300000 */
.L_x_123:
[----:B------:R-:W2:Y:S02]  /*14030*/  SYNCS.PHASECHK.TRANS64.TRYWAIT P3, [UR47+0x344a0], R20 ;  /* 0x0344a014ff0075a7 */ /* 0x000ea4000806016f */
[----:B--2---:R-:W-:Y:S05]  /*14040*/  @!P3 BRA `(.L_x_124) ;  /* 0x0000008c0010b947 */ /* 0x004fea0003800000 */
.L_x_373:
        /* <DEDUP_REMOVED lines=17> */
[----:B------:R-:W-:Y:S04]  /*14160*/  @P1 LDSM.16.MT88.4 R8, [R3+0x30000] ;  /* 0x030000000308183b */ /* 0x000fe80000004200 */
[----:B------:R-:W1:Y:S01]  /*14170*/  @P1 LDSM.16.MT88.4 R4, [R3+0x30800] ;  /* 0x030800000304183b */ /* 0x000e620000004200 */
[----:B------:R-:W-:Y:S05]  /*14180*/  WARPSYNC.ALL ;  /* 0x0000000000007948 */ /* 0x000fea0003800000 */
[----:B------:R-:W-:Y:S01]  /*14190*/  BSSY B0, `(.L_x_125) ;  /* 0x0000049000007945 */ /* 0x000fe20003800000 */
[----:B-1----:R-:W-:-:S02]  /*141a0*/  HADD2.F32 R32, -RZ, R7.H0_H0 ;  /* 0x20000007ff207230 */ /* 0x002fc40000004100 */
[----:B------:R-:W-:Y:S02]  /*141b0*/  HADD2.F32 R34, -RZ, R7.H1_H1 ;  /* 0x30000007ff227230 */ /* 0x000fe40000004100 */
[-C--:B--2---:R-:W-:Y:S01]  /*141c0*/  FMUL R13, R13, R2.reuse ;  /* 0x000000020d0d7220 */ /* 0x084fe20000400000 */
[-C--:B---3--:R-:W-:Y:S01]  /*141d0*/  FMUL R15, R15, R2.reuse ;  /* 0x000000020f0f7220 */ /* 0x088fe20000400000 */
[-C--:B----4-:R-:W-:Y:S01]  /*141e0*/  FMUL R17, R17, R2.reuse ;  /* 0x0000000211117220 */ /* 0x090fe20000400000 */
[-C--:B-----5:R-:W-:Y:S01]  /*141f0*/  FMUL R19, R19, R2.reuse ;  /* 0x0000000213137220 */ /* 0x0a0fe20000400000 */
[-C--:B------:R-:W-:Y:S01]  /*14200*/  FMUL R21, R21, R2.reuse ;  /* 0x0000000215157220 */ /* 0x080fe20000400000 */
[-C--:B------:R-:W-:Y:S01]  /*14210*/  FMUL R25, R25, R2.reuse ;  /* 0x0000000219197220 */ /* 0x080fe20000400000 */
[-C--:B------:R-:W-:Y:S01]  /*14220*/  FMUL R27, R27, R2.reuse ;  /* 0x000000021b1b7220 */ /* 0x080fe20000400000 */
[-C--:B------:R-:W-:Y:S01]  /*14230*/  FMUL R29, R29, R2.reuse ;  /* 0x000000021d1d7220 */ /* 0x080fe20000400000 */
[----:B------:R-:W-:Y:S01]  /*14240*/  FMUL R31, R30, R2 ;  /* 0x000000021e1f7220 */ /* 0x000fe20000400000 */
[----:B------:R-:W-:-:S02]  /*14250*/  HADD2.F32 R30, -RZ, R5.H0_H0 ;  /* 0x20000005ff1e7230 */ /* 0x000fc40000004100 */
[-C--:B------:R-:W-:Y:S01]  /*14260*/  FMUL R33, R28, R2.reuse ;  /* 0x000000021c217220 */ /* 0x080fe20000400000 */
[--C-:B------:R-:W-:Y:S02]  /*14270*/  HADD2.F32 R28, -RZ, R4.reuse.H1_H1 ;  /* 0x30000004ff1c7230 */ /* 0x100fe40000004100 */
[-C--:B------:R-:W-:Y:S01]  /*14280*/  FMUL R35, R26, R2.reuse ;  /* 0x000000021a237220 */ /* 0x080fe20000400000 */
[----:B------:R-:W-:Y:S02]  /*14290*/  HADD2.F32 R26, -RZ, R4.H0_H0 ;  /* 0x20000004ff1a7230 */ /* 0x000fe40000004100 */
[----:B------:R-:W-:Y:S01]  /*142a0*/  FMUL R37, R12, R2 ;  /* 0x000000020c257220 */ /* 0x000fe20000400000 */
[----:B------:R-:W-:Y:S02]  /*142b0*/  HADD2.F32 R12, -RZ, R8.H0_H0 ;  /* 0x20000008ff0c7230 */ /* 0x000fe40000004100 */
[-C--:B------:R-:W-:Y:S01]  /*142c0*/  FFMA R31, R26, R0.reuse, R31 ;  /* 0x000000001a1f7223 */ /* 0x080fe2000000001f */
[----:B------:R-:W-:Y:S01]  /*142d0*/  FFMA R35, R30, R0, R35 ;  /* 0x000000001e237223 */ /* 0x000fe20000000023 */
[----:B------:R-:W-:Y:S01]  /*142e0*/  FMUL R39, R24, R2 ;  /* 0x0000000218277220 */ /* 0x000fe20000400000 */
[----:B------:R-:W-:-:S02]  /*142f0*/  HADD2.F32 R24, -RZ, R10.H1_H1 ;  /* 0x3000000aff187230 */ /* 0x000fc40000004100 */
[----:B------:R-:W-:Y:S01]  /*14300*/  FFMA R13, R12, R0, R13 ;  /* 0x000000000c0d7223 */ /* 0x000fe2000000000d */
[----:B------:R-:W-:Y:S02]  /*14310*/  HADD2.F32 R12, -RZ, R8.H1_H1 ;  /* 0x30000008ff0c7230 */ /* 0x000fe40000004100 */
[-C--:B------:R-:W-:Y:S01]  /*14320*/  FMUL R41, R18, R2.reuse ;  /* 0x0000000212297220 */ /* 0x080fe20000400000 */
[----:B------:R-:W-:Y:S02]  /*14330*/  HADD2.F32 R18, -RZ, R10.H0_H0 ;  /* 0x2000000aff127230 */ /* 0x000fe40000004100 */
[----:B------:R-:W-:Y:S02]  /*14340*/  HADD2.F32 R26, -RZ, R5.H1_H1 ;  /* 0x30000005ff1a7230 */ /* 0x000fe40000004100 */
[----:B------:R-:W-:Y:S01]  /*14350*/  FMUL R43, R16, R2 ;  /* 0x00000002102b7220 */ /* 0x000fe20000400000 */
[----:B------:R-:W-:Y:S02]  /*14360*/  HADD2.F32 R16, -RZ, R9.H1_H1 ;  /* 0x30000009ff107230 */ /* 0x000fe40000004100 */
[----:B------:R-:W-:Y:S01]  /*14370*/  FFMA R21, R18, R0, R21 ;  /* 0x0000000012157223 */ /* 0x000fe20000000015 */
[----:B------:R-:W-:-:S02]  /*14380*/  HADD2.F32 R18, -RZ, R11.H0_H0 ;  /* 0x2000000bff127230 */ /* 0x000fc40000004100 */
[----:B------:R-:W-:Y:S01]  /*14390*/  FMUL R45, R14, R2 ;  /* 0x000000020e2d7220 */ /* 0x000fe20000400000 */
[----:B------:R-:W-:Y:S02]  /*143a0*/  HADD2.F32 R14, -RZ, R9.H0_H0 ;  /* 0x20000009ff0e7230 */ /* 0x000fe40000004100 */
[-C--:B------:R-:W-:Y:S01]  /*143b0*/  FFMA R12, R12, R0.reuse, R15 ;  /* 0x000000000c0c7223 */ /* 0x080fe2000000000f */
[----:B------:R-:W-:Y:S02]  /*143c0*/  HADD2.F32 R30, -RZ, R6.H1_H1 ;  /* 0x30000006ff1e7230 */ /* 0x000fe40000004100 */
[-C--:B------:R-:W-:Y:S01]  /*143d0*/  FFMA R27, R18, R0.reuse, R27 ;  /* 0x00000000121b7223 */ /* 0x080fe2000000001b */
[-C--:B------:R-:W-:Y:S01]  /*143e0*/  FFMA R26, R26, R0.reuse, R37 ;  /* 0x000000001a1a7223 */ /* 0x080fe20000000025 */
[-C--:B------:R-:W-:Y:S01]  /*143f0*/  FFMA R17, R14, R0.reuse, R17 ;  /* 0x000000000e117223 */ /* 0x080fe20000000011 */
[-C--:B------:R-:W-:Y:S01]  /*14400*/  FFMA R14, R16, R0.reuse, R19 ;  /* 0x00000000100e7223 */ /* 0x080fe20000000013 */
[----:B------:R-:W-:Y:S01]  /*14410*/  FFMA R16, R24, R0, R25 ;  /* 0x0000000018107223 */ /* 0x000fe20000000019 */
[----:B------:R-:W-:-:S02]  /*14420*/  HADD2.F32 R24, -RZ, R11.H1_H1 ;  /* 0x3000000bff187230 */ /* 0x000fc40000004100 */
[-C--:B------:R-:W-:Y:S01]  /*14430*/  FFMA R43, R32, R0.reuse, R43 ;  /* 0x00000000202b7223 */ /* 0x080fe2000000002b */
[----:B------:R-:W-:Y:S02]  /*14440*/  F2FP.F16.F32.PACK_AB R12, R12, R13 ;  /* 0x0000000d0c0c723e */ /* 0x000fe400000000ff */
[----:B------:R-:W-:Y:S01]  /*14450*/  F2FP.F16.F32.PACK_AB R13, R14, R17 ;  /* 0x000000110e0d723e */ /* 0x000fe200000000ff */
[-C--:B------:R-:W-:Y:S01]  /*14460*/  FFMA R18, R24, R0.reuse, R29 ;  /* 0x0000000018127223 */ /* 0x080fe2000000001d */
[-C--:B------:R-:W-:Y:S01]  /*14470*/  FFMA R24, R28, R0.reuse, R33 ;  /* 0x000000001c187223 */ /* 0x080fe20000000021 */
[----:B------:R-:W-:Y:S01]  /*14480*/  HADD2.F32 R28, -RZ, R6.H0_H0 ;  /* 0x20000006ff1c7230 */ /* 0x000fe20000004100 */
[----:B------:R-:W-:Y:S02]  /*14490*/  F2FP.F16.F32.PACK_AB R14, R16, R21 ;  /* 0x00000015100e723e */ /* 0x000fe400000000ff */
[----:B------:R-:W-:Y:S02]  /*144a0*/  F2FP.F16.F32.PACK_AB R15, R18, R27 ;  /* 0x0000001b120f723e */ /* 0x000fe400000000ff */
[-C--:B------:R-:W-:Y:S01]  /*144b0*/  FFMA R39, R28, R0.reuse, R39 ;  /* 0x000000001c277223 */ /* 0x080fe20000000027 */
[-C--:B------:R-:W-:Y:S01]  /*144c0*/  FFMA R28, R30, R0.reuse, R41 ;  /* 0x000000001e1c7223 */ /* 0x080fe20000000029 */
[----:B------:R-:W-:Y:S01]  /*144d0*/  FFMA R30, R34, R0, R45 ;  /* 0x00000000221e7223 */ /* 0x000fe2000000002d */
[----:B------:R-:W-:Y:S01]  /*144e0*/  F2FP.F16.F32.PACK_AB R25, R26, R35 ;  /* 0x000000231a19723e */ /* 0x000fe200000000ff */
[----:B------:R1:W-:Y:S01]  /*144f0*/  STSM.16.MT88.4 [R3+0x30000], R12 ;  /* 0x0300000c03007844 */ /* 0x0003e20000004200 */
        /* <DEDUP_REMOVED lines=18> */
.L_x_126:
[----:B------:R-:W-:Y:S05]  /*14620*/  BSYNC B0 ;  /* 0x0000000000007941 */ /* 0x000fea0003800000 */
.L_x_125:
[----:B------:R-:W-:Y:S06]  /*14630*/  BAR.SYNC.DEFER_BLOCKING 0x1, 0x80 ;  /* 0x0042000000007b1d */ /* 0x000fec0000010000 */
[----:B------:R-:W-:Y:S05]  /*14640*/  @!P0 BRA `(.L_x_127) ;  /* 0x0000000000048947 */ /* 0x000fea0003800000 */
[----:B------:R-:W-:Y:S01]  /*14650*/  BPT.TRAP 0x1 ;  /* 0x000000040000795c */ /* 0x000fe20000300000 */
.L_x_127:
[----:B------:R-:W-:Y:S01]  /*14660*/  SYNCS.ARRIVE.TRANS64.RED.A1T0 RZ, [UR10], RZ ;  /* 0x000000ffffff79a7 */ /* 0x000fe2000810040a */
[----:B------:R-:W-:Y:S05]  /*14670*/  @!P0 BRA `(.L_x_128) ;  /* 0x0000000000048947 */ /* 0x000fea0003800000 */
[----:B------:R-:W-:Y:S01]  /*14680*/  BPT.TRAP 0x1 ;  /* 0x000000040000795c */ /* 0x000fe20000300000 */
.L_x_128:
[----:B------:R-:W2:Y:S02]  /*14690*/  SYNCS.PHASECHK.TRANS64.TRYWAIT P3, [UR47+0x344a8], R20 ;  /* 0x0344a814ff0075a7 */ /* 0x000ea4000806016f */
[----:B--2---:R-:W-:Y:S05]  /*146a0*/  @!P3 BRA `(.L_x_129) ;  /* 0x000000840090b947 */ /* 0x004fea0003800000 */
.L_x_374:
        /* <DEDUP_REMOVED lines=33> */
[--C-:B-1----:R-:W-:Y:S02]  /*148c0*/  HADD2.F32 R26, -RZ, R4.reuse.H0_H0 ;  /* 0x20000004ff1a7230 */ /* 0x102fe40000004100 */
[-C--:B------:R-:W-:Y:S01]  /*148d0*/  FFMA R19, R18, R0.reuse, R19 ;  /* 0x0000000012137223 */ /* 0x080fe20000000013 */
[----:B------:R-:W-:Y:S02]  /*148e0*/  HADD2.F32 R28, -RZ, R4.H1_H1 ;  /* 0x30000004ff1c7230 */ /* 0x000fe40000004100 */
[----:B------:R-:W-:Y:S01]  /*148f0*/  FFMA R18, R24, R0, R207 ;  /* 0x0000000018127223 */ /* 0x000fe200000000cf */
[----:B------:R-:W-:-:S02]  /*14900*/  HADD2.F32 R30, -RZ, R5.H0_H0 ;  /* 0x20000005ff1e7230 */ /* 0x000fc40000004100 */
[-C--:B------:R-:W-:Y:S01]  /*14910*/  FFMA R21, R26, R0.reuse, R21 ;  /* 0x000000001a157223 */ /* 0x080fe20000000015 */
[----:B------:R-:W-:Y:S02]  /*14920*/  HADD2.F32 R12, -RZ, R8.H1_H1 ;  /* 0x30000008ff0c7230 */ /* 0x000fe40000004100 */
        /* <DEDUP_REMOVED lines=37> */
.L_x_131:
[----:B------:R-:W-:Y:S05]  /*14b80*/  BSYNC B0 ;  /* 0x0000000000007941 */ /* 0x000fea0003800000 */
.L_x_130:
[----:B------:R-:W-:Y:S06]  /*14b90*/  BAR.SYNC.DEFER_BLOCKING 0x1, 0x80 ;  /* 0x0042000000007b1d */ /* 0x000fec0000010000 */
[----:B------:R-:W-:Y:S05]  /*14ba0*/  @!P0 BRA `(.L_x_132) ;  /* 0x0000000000048947 */ /* 0x000fea0003800000 */
[----:B------:R-:W-:Y:S01]  /*14bb0*/  BPT.TRAP 0x1 ;  /* 0x000000040000795c */ /* 0x000fe20000300000 */
.L_x_132:
[----:B------:R-:W-:Y:S01]  /*14bc0*/  SYNCS.ARRIVE.TRANS64.RED.A1T0 RZ, [UR7], RZ ;  /* 0x000000ffffff79a7 */ /* 0x000fe20008100407 */
[----:B------:R-:W-:Y:S05]  /*14bd0*/  @!P0 BRA `(.L_x_133) ;  /* 0x0000000000048947 */ /* 0x000fea0003800000 */
[----:B------:R-:W-:Y:S01]  /*14be0*/  BPT.TRAP 0x1 ;  /* 0x000000040000795c */ /* 0x000fe20000300000 */
.L_x_133:
[----:B------:R-:W2:Y:S02]  /*14bf0*/  SYNCS.PHASECHK.TRANS64.TRYWAIT P3, [UR47+0x344b0], R20 ;  /* 0x0344b014ff0075a7 */ /* 0x000ea4000806016f */
[----:B--2---:R-:W-:Y:S05]  /*14c00*/  @!P3 BRA `(.L_x_134) ;  /* 0x000000800050b947 */ /* 0x004fea0003800000 */
.L_x_375:
        /* <DEDUP_REMOVED lines=77> */
.L_x_136:
[----:B------:R-:W-:Y:S05]  /*150e0*/  BSYNC B0 ;  /* 0x0000000000007941 */ /* 0x000fea0003800000 */
.L_x_135:
[----:B------:R-:W-:Y:S06]  /*150f0*/  BAR.SYNC.DEFER_BLOCKING 0x1, 0x80 ;  /* 0x0042000000007b1d */ /* 0x000fec0000010000 */
[----:B------:R-:W-:Y:S05]  /*15100*/  @!P0 BRA `(.L_x_137) ;  /* 0x0000000000048947 */ /* 0x000fea0003800000 */
[----:B------:R-:W-:Y:S01]  /*15110*/  BPT.TRAP 0x1 ;  /* 0x000000040000795c */ /* 0x000fe20000300000 */
.L_x_137:
[----:B------:R-:W-:Y:S01]  /*15120*/  SYNCS.ARRIVE.TRANS64.RED.A1T0 RZ, [UR8], RZ ;  /* 0x000000ffffff79a7 */ /* 0x000fe20008100408 */
[----:B------:R-:W-:Y:S05]  /*15130*/  @!P0 BRA `(.L_x_138) ;  /* 0x0000000000048947 */ /* 0x000fea0003800000 */
[----:B------:R-:W-:Y:S01]  /*15140*/  BPT.TRAP 0x1 ;  /* 0x000000040000795c */ /* 0x000fe20000300000 */
.L_x_138:
[----:B------:R-:W2:Y:S02]  /*15150*/  SYNCS.PHASECHK.TRANS64.TRYWAIT P3, [UR47+0x344b8], R20 ;  /* 0x0344b814ff0075a7 */ /* 0x000ea4000806016f */
[----:B--2---:R-:W-:Y:S05]  /*15160*/  @!P3 BRA `(.L_x_139) ;  /* 0x0000007c0010b947 */ /* 0x004fea0003800000 */
.L_x_376:
[----:B------:R-:W-:Y:S05]  /*15170*/  @P1 WARPSYNC.ALL ;  /* 0x0000000000001948 */ /* 0x000fea0003800000 */
[----:B------:R-:W2:Y:S01]  /*15180*/  @P1 LDSM.16.MT88.4 R8, [R3+0x33000] ;  /* 0x033000000308183b */ /* 0x000ea20000004200 */
[-C--:B------:R-:W-:Y:S01]  /*15190*/  FMUL R72, R72, R2.reuse ;  /* 0x0000000248487220 */ /* 0x080fe20000400000 */
[-C--:B-1----:R-:W-:Y:S01]  /*151a0*/  FMUL R12, R73, R2.reuse ;  /* 0x00000002490c7220 */ /* 0x082fe20000400000 */
        /* <DEDUP_REMOVED lines=35> */
[--C-:B------:R-:W-:Y:S02]  /*153e0*/  HADD2.F32 R27, -RZ, R4.reuse.H0_H0 ;  /* 0x20000004ff1b7230 */ /* 0x100fe40000004100 */
[-C--:B------:R-:W-:Y:S01]  /*153f0*/  FFMA R31, R31, R0.reuse, R82 ;  /* 0x000000001f1f7223 */ /* 0x080fe20000000052 */
[----:B------:R-:W-:Y:S02]  /*15400*/  HADD2.F32 R29, -RZ, R4.H1_H1 ;  /* 0x30000004ff1d7230 */ /* 0x000fe40000004100 */
        /* <DEDUP_REMOVED lines=35> */
.L_x_141:
[----:B------:R-:W-:Y:S05]  /*15640*/  BSYNC B0 ;  /* 0x0000000000007941 */ /* 0x000fea0003800000 */
.L_x_140:
[----:B------:R-:W-:Y:S06]  /*15650*/  BAR.SYNC.DEFER_BLOCKING 0x1, 0x80 ;  /* 0x0042000000007b1d */ /* 0x000fec0000010000 */
[----:B------:R-:W-:Y:S05]  /*15660*/  @!P0 BRA `(.L_x_142) ;  /* 0x0000000000048947 */ /* 0x000fea0003800000 */
[----:B------:R-:W-:Y:S01]  /*15670*/  BPT.TRAP 0x1 ;  /* 0x000000040000795c */ /* 0x000fe20000300000 */
.L_x_142:
[----:B------:R-:W-:Y:S01]  /*15680*/  UISETP.NE.AND UP0, UPT, UR53, 0x3, UPT ;  /* 0x000000033500788c */ /* 0x000fe2000bf05270 */
[----:B------:R-:W-:Y:S05]  /*15690*/  SYNCS.ARRIVE.TRANS64.RED.A1T0 RZ, [UR9], RZ ;  /* 0x000000ffffff79a7 */ /* 0x000fea0008100409 */
[----:B------:R-:W-:-:S13]  /*156a0*/  PLOP3.LUT P1, PT, PT, PT, UP0, 0x80, 0x0 ;  /* 0x000000000000781c */ /* 0x000fda0003f2f008 */
[----:B------:R-:W-:Y:S05]  /*156b0*/  @!P1 BRA `(.L_x_143) ;  /* 0x0000000000049947 */ /* 0x000fea0003800000 */
[----:B------:R-:W-:Y:S01]  /*156c0*/  BPT.TRAP 0x1 ;  /* 0x000000040000795c */ /* 0x000fe20000300000 */
.L_x_143:
[C---:B------:R-:W-:Y:S02]  /*156d0*/  R2UR UR4, R22.reuse ;  /* 0x00000000160472ca */ /* 0x040fe400000e0000 */
[----:B------:R-:W-:Y:S02]  /*156e0*/  SHF.L.U32 R0, R23, 0x1f, RZ ;  /* 0x0000001f17007819 */ /* 0x000fe400000006ff */
[----:B------:R-:W-:-:S09]  /*156f0*/  LEA R19, R22, UR47, 0x4 ;  /* 0x0000002f16137c11 */ /* 0x000fd2000f8e20ff */
[----:B------:R-:W-:-:S09]  /*15700*/  ULEA UR4, UR4, UR47, 0x3 ;  /* 0x0000002f04047291 */ /* 0x000fd2000f8e183f */
[----:B------:R-:W2:Y:S02]  /*15710*/  SYNCS.PHASECHK.TRANS64.TRYWAIT P2, [UR4+0x34400], R0 ;  /* 0x03440000ff0075a7 */ /* 0x000ea40008040144 */
[----:B--2---:R-:W-:Y:S05]  /*15720*/  @!P2 BRA `(.L_x_144) ;  /* 0x0000007400b8a947 */ /* 0x004fea0003800000 */
.L_x_377:
[----:B------:R-:W2:Y:S01]  /*15730*/  LDS.128 R16, [R19+0x34510] ;  /* 0x0345100013107984 */ /* 0x000ea20000000c00 */
        /* <DEDUP_REMOVED lines=8> */
.L_x_145:
[----:B------:R-:W-:Y:S01]  /*157c0*/  UIADD3 UR4, UR4, 0x34440, URZ ;  /* 0x0003444004047890 */ /* 0x000fe2000fffe03f */
[----:B--2---:R-:W-:Y:S01]  /*157d0*/  ISETP.NE.AND P3, PT, R19, RZ, PT ;  /* 0x000000ff1300720c */ /* 0x004fe20003f65270 */
[----:B------:R-:W-:Y:S01]  /*157e0*/  VIADD R22, R22, 0x1 ;  /* 0x0000000116167836 */ /* 0x000fe20000000000 */
[----:B------:R-:W-:Y:S01]  /*157f0*/  MOV R19, RZ ;  /* 0x000000ff00137202 */ /* 0x000fe20000000f00 */
[----:B------:R-:W-:-:S03]  /*15800*/  UPRMT UR4, UR57, 0x654, UR4 ;  /* 0x0000065439047896 */ /* 0x000fc60008000004 */
[----:B------:R-:W-:-:S04]  /*15810*/  ISETP.NE.AND P2, PT, R22, 0x8, PT ;  /* 0x000000081600780c */ /* 0x000fc80003f45270 */
[----:B-1----:R-:W-:Y:S02]  /*15820*/  SEL R0, RZ, 0x1, P2 ;  /* 0x00000001ff007807 */ /* 0x002fe40001000000 */
[----:B---3--:R-:W-:Y:S01]  /*15830*/  SYNCS.ARRIVE.TRANS64.RED.A1T0 RZ, [UR4], RZ ;  /* 0x000000ffffff79a7 */ /* 0x008fe20008100404 */
[----:B------:R-:W-:Y:S02]  /*15840*/  SEL R22, R22, RZ, P2 ;  /* 0x000000ff16167207 */ /* 0x000fe40001000000 */
[----:B------:R-:W-:Y:S01]  /*15850*/  LOP3.LUT R23, R23, R0, RZ, 0x3c, !PT ;  /* 0x0000000017177212 */ /* 0x000fe200078e3cff */
[----:B------:R-:W-:Y:S06]  /*15860*/  @!P3 BRA `(.L_x_146) ;  /* 0x0000000000b0b947 */ /* 0x000fec0003800000 */
[----:B------:R-:W1:Y:S02]  /*15870*/  LDC.64 R2, c[0x0][0x290] ;  /* 0x0000a400ff027b82 */ /* 0x000e640000000a00 */
[----:B-1----:R-:W-:-:S06]  /*15880*/  IMAD.WIDE R2, R18, 0xc, R2 ;  /* 0x0000000c12027825 */ /* 0x002fcc00078e0202 */
[----:B------:R-:W2:Y:S02]  /*15890*/  LDG.E R2, desc[UR38][R2.64+0x8] ;  /* 0x0000082602027981 */ /* 0x000ea4000c1e1900 */
[----:B--2---:R-:W-:-:S13]  /*158a0*/  R2UR UR4, R2 ;  /* 0x00000000020472ca */ /* 0x004fda00000e0000 */
[----:B------:R-:W-:-:S04]  /*158b0*/  UIADD3 UR4, UR4, 0x7f, URZ ;  /* 0x0000007f04047890 */ /* 0x000fc8000fffe03f */
[----:B------:R-:W-:-:S04]  /*158c0*/  USHF.R.S32.HI UR5, URZ, 0x1f, UR4 ;  /* 0x0000001f3f057899 */ /* 0x000fc80008011404 */
[----:B------:R-:W-:-:S04]  /*158d0*/  ULEA.HI UR5, UR5, UR4, URZ, 0x7 ;  /* 0x0000000405057291 */ /* 0x000fc8000f8f383f */
[----:B------:R-:W-:-:S04]  /*158e0*/  USHF.R.S32.HI UR5, URZ, 0x7, UR5 ;  /* 0x000000073f057899 */ /* 0x000fc80008011405 */
[----:B------:R-:W-:-:S04]  /*158f0*/  UIADD3 UR40, UR40, UR5, URZ ;  /* 0x0000000528287290 */ /* 0x000fc8000fffe03f */
[----:B------:R-:W-:Y:S02]  /*15900*/  USHF.R.U32.HI UR4, URZ, 0x1, UR40 ;  /* 0x000000013f047899 */ /* 0x000fe40008011628 */
[----:B------:R-:W-:Y:S02]  /*15910*/  UISETP.GT.U32.AND UP0, UPT, UR40, 0x1, UPT ;  /* 0x000000012800788c */ /* 0x000fe4000bf04070 */
[----:B------:R-:W-:Y:S02]  /*15920*/  ULOP3.LUT UR4, UR4, 0x1, URZ, 0xc0, !UPT ;  /* 0x0000000104047892 */ /* 0x000fe4000f8ec03f */
[----:B------:R-:W-:Y:S02]  /*15930*/  UISETP.LT.U32.AND UP0, UPT, UR5, 0x2, UP0 ;  /* 0x000000020500788c */ /* 0x000fe40008701070 */
[----:B------:R-:W-:-:S04]  /*15940*/  UISETP.NE.U32.AND UP1, UPT, UR4, 0x1, UPT ;  /* 0x000000010400788c */ /* 0x000fc8000bf25070 */
[----:B------:R-:W-:Y:S02]  /*15950*/  UISETP.GT.U32.AND UP1, UPT, UR5, 0x1, !UP1 ;  /* 0x000000010500788c */ /* 0x000fe4000cf24070 */
[----:B------:R-:W-:Y:S02]  /*15960*/  USEL UR5, URZ, 0x1, !UP0 ;  /* 0x000000013f057887 */ /* 0x000fe4000c000000 */
[----:B------:R-:W-:-:S04]  /*15970*/  USEL UR4, URZ, 0x1, !UP1 ;  /* 0x000000013f047887 */ /* 0x000fc8000c800000 */
[----:B------:R-:W-:Y:S01]  /*15980*/  ULOP3.LUT UR41, UR4, UR41, UR5, 0x96, !UPT ;  /* 0x0000002904297292 */ /* 0x000fe2000f8e9605 */
[----:B------:R-:W-:Y:S11]  /*15990*/  @!P1 BRA `(.L_x_147) ;  /* 0x0000000000049947 */ /* 0x000ff60003800000 */
[----:B------:R-:W-:Y:S01]  /*159a0*/  BPT.TRAP 0x1 ;  /* 0x000000040000795c */ /* 0x000fe20000300000 */
.L_x_147:
[C---:B------:R-:W-:Y:S02]  /*159b0*/  R2UR UR4, R22.reuse ;  /* 0x00000000160472ca */ /* 0x040fe400000e0000 */
[----:B------:R-:W-:Y:S02]  /*159c0*/  SHF.L.U32 R2, R23, 0x1f, RZ ;  /* 0x0000001f17027819 */ /* 0x000fe400000006ff */
[----:B------:R-:W-:-:S09]  /*159d0*/  LEA R0, R22, UR47, 0x4 ;  /* 0x0000002f16007c11 */ /* 0x000fd2000f8e20ff */
[----:B------:R-:W-:-:S09]  /*159e0*/  ULEA UR4, UR4, UR47, 0x3 ;  /* 0x0000002f04047291 */ /* 0x000fd2000f8e183f */
[----:B------:R-:W1:Y:S02]  /*159f0*/  SYNCS.PHASECHK.TRANS64.TRYWAIT P2, [UR4+0x34400], R2 ;  /* 0x03440002ff0075a7 */ /* 0x000e640008040144 */
[----:B-1----:R-:W-:Y:S05]  /*15a00*/  @!P2 BRA `(.L_x_148) ;  /* 0x000000740018a947 */ /* 0x002fea0003800000 */
.L_x_378:
[----:B------:R2:W3:Y:S01]  /*15a10*/  LDS.128 R16, [R0+0x34510] ;  /* 0x0345100000107984 */ /* 0x0004e20000000c00 */
[----:B------:R-:W-:Y:S01]  /*15a20*/  @!PT LDS RZ, [RZ] ;  /* 0x00000000fffff984 */ /* 0x000fe20000000800 */
[----:B------:R-:W-:Y:S01]  /*15a30*/  @!PT LDS RZ, [RZ] ;  /* 0x00000000fffff984 */ /* 0x000fe20000000800 */
[----:B------:R-:W-:Y:S01]  /*15a40*/  @!PT LDS RZ, [RZ] ;  /* 0x00000000fffff984 */ /* 0x000fe20000000800 */
[----:B------:R-:W-:Y:S01]  /*15a50*/  @!PT LDS RZ, [RZ] ;  /* 0x00000000fffff984 */ /* 0x000fe20000000800 */
[----:B------:R4:W-:Y:S06]  /*15a60*/  MEMBAR.ALL.CTA ;  /* 0x0000000000007992 */ /* 0x0009ec0000008000 */
[----:B----4-:R-:W4:Y:S01]  /*15a70*/  FENCE.VIEW.ASYNC.S ;  /* 0x00000000000073c6 */ /* 0x010f220000000000 */
[----:B--2---:R-:W-:Y:S05]  /*15a80*/  @!P1 BRA `(.L_x_149) ;  /* 0x0000000000049947 */ /* 0x004fea0003800000 */
[----:B------:R-:W-:Y:S01]  /*15a90*/  BPT.TRAP 0x1 ;  /* 0x000000040000795c */ /* 0x000fe20000300000 */
.L_x_149:
[----:B------:R-:W-:Y:S01]  /*15aa0*/  UIADD3 UR4, UR4, 0x34440, URZ ;  /* 0x0003444004047890 */ /* 0x000fe2000fffe03f */
[----:B------:R-:W-:Y:S01]  /*15ab0*/  VIADD R22, R22, 0x1 ;  /* 0x0000000116167836 */ /* 0x000fe20000000000 */
[----:B------:R-:W-:Y:S02]  /*15ac0*/  ULOP3.LUT UR40, UR40, 0x1, URZ, 0xc0, !UPT ;  /* 0x0000000128287892 */ /* 0x000fe4000f8ec03f */
[----:B------:R-:W-:Y:S02]  /*15ad0*/  UPRMT UR4, UR57, 0x654, UR4 ;  /* 0x0000065439047896 */ /* 0x000fe40008000004 */
[----:B------:R-:W-:-:S04]  /*15ae0*/  ISETP.NE.AND P1, PT, R22, 0x8, PT ;  /* 0x000000081600780c */ /* 0x000fc80003f25270 */
[----:B------:R-:W-:Y:S02]  /*15af0*/  SEL R0, RZ, 0x1, P1 ;  /* 0x00000001ff007807 */ /* 0x000fe40000800000 */
[----:B------:R-:W-:Y:S01]  /*15b00*/  SEL R22, R22, RZ, P1 ;  /* 0x000000ff16167207 */ /* 0x000fe20000800000 */
[----:B----4-:R-:W-:Y:S01]  /*15b10*/  SYNCS.ARRIVE.TRANS64.RED.A1T0 RZ, [UR4], RZ ;  /* 0x000000ffffff79a7 */ /* 0x010fe20008100404 */
[----:B------:R-:W-:-:S07]  /*15b20*/  LOP3.LUT R23, R23, R0, RZ, 0x3c, !PT ;  /* 0x0000000017177212 */ /* 0x000fce00078e3cff */
.L_x_146:
[----:B---3--:R-:W-:Y:S02]  /*15b30*/  ISETP.NE.AND P1, PT, R19, RZ, PT ;  /* 0x000000ff1300720c */ /* 0x008fe40003f25270 */
[CC--:B------:R-:W-:Y:S02]  /*15b40*/  ISETP.NE.AND P2, PT, R218.reuse, R18.reuse, PT ;  /* 0x00000012da00720c */ /* 0x0c0fe40003f45270 */
[----:B------:R-:W-:-:S13]  /*15b50*/  ISETP.EQ.OR P3, PT, R218, R18, !P1 ;  /* 0x00000012da00720c */ /* 0x000fda0004f62670 */
[----:B------:R-:W-:Y:S05]  /*15b60*/  @P3 BRA `(.L_x_150) ;  /* 0x0000000000fc3947 */ /* 0x000fea0003800000 */
[----:B------:R-:W-:-:S13]  /*15b70*/  ISETP.NE.AND P3, PT, RZ, UR51, PT ;  /* 0x00000033ff007c0c */ /* 0x000fda000bf65270 */
[----:B------:R-:W-:Y:S05]  /*15b80*/  @P3 BRA `(.L_x_150) ;  /* 0x0000000000f43947 */ /* 0x000fea0003800000 */
[----:B------:R-:W2:Y:S01]  /*15b90*/  S2R R0, SR_LANEID ;  /* 0x0000000000007919 */ /* 0x000ea20000000000 */
[----:B------:R-:W-:Y:S01]  /*15ba0*/  ELECT P3, URZ, PT ;  /* 0x00000000003f782f */ /* 0x000fe20003860000 */
[----:B------:R-:W-:Y:S01]  /*15bb0*/  BSSY B0, `(.L_x_151) ;  /* 0x000002f000007945 */ /* 0x000fe20003800000 */
[----:B--2---:R-:W-:-:S11]  /*15bc0*/  SHF.L.U32 R15, R0, 0x2, RZ ;  /* 0x00000002000f7819 */ /* 0x004fd600000006ff */
[----:B------:R-:W-:Y:S05]  /*15bd0*/  @!P3 BRA `(.L_x_152) ;  /* 0x0000000000b0b947 */ /* 0x000fea0003800000 */
[----:B------:R-:W-:Y:S01]  /*15be0*/  IMAD.SHL.U32 R0, R18, 0x8, RZ ;  /* 0x0000000812007824 */ /* 0x000fe200078e00ff */
[----:B-1----:R-:W-:Y:S01]  /*15bf0*/  SHF.R.S32.HI R3, RZ, 0x1f, R18 ;  /* 0x0000001fff037819 */ /* 0x002fe20000011412 */
[----:B------:R-:W-:-:S03]  /*15c00*/  ULDC.64 UR4, c[0x0][0x820] ;  /* 0x0002080000047ab9 */ /* 0x000fc60000000a00 */
[----:B------:R-:W-:Y:S02]  /*15c10*/  SHF.L.U64.HI R8, R18, 0x3, R3 ;  /* 0x0000000312087819 */ /* 0x000fe40000010203 */
[----:B------:R-:W-:Y:S01]  /*15c20*/  IADD3 R4, P3, R0, UR4, RZ ;  /* 0x0000000400047c10 */ /* 0x000fe2000ff7e0ff */
[----:B------:R-:W1:Y:S03]  /*15c30*/  LDC.64 R2, c[0x0][0x290] ;  /* 0x0000a400ff027b82 */ /* 0x000e660000000a00 */
[----:B------:R-:W-:Y:S01]  /*15c40*/  IADD3.X R5, R8, UR5, RZ, P3, !PT ;  /* 0x0000000508057c10 */ /* 0x000fe20009ffe4ff */
[----:B------:R-:W-:-:S05]  /*15c50*/  ULDC.64 UR4, c[0x0][0x818] ;  /* 0x0002060000047ab9 */ /* 0x000fca0000000a00 */
[----:B------:R-:W2:Y:S01]  /*15c60*/  LDG.E.64 R4, desc[UR38][R4.64] ;  /* 0x0000002604047981 */ /* 0x000ea2000c1e1b00 */
[----:B-1----:R-:W-:Y:S01]  /*15c70*/  IMAD.WIDE R6, R18, 0xc, R2 ;  /* 0x0000000c12067825 */ /* 0x002fe200078e0202 */
[----:B------:R-:W-:Y:S02]  /*15c80*/  IADD3 R2, P3, R0, UR4, RZ ;  /* 0x0000000400027c10 */ /* 0x000fe4000ff7e0ff */
[----:B------:R-:W1:Y:S02]  /*15c90*/  LDS R0, [UR48+0x1c] ;  /* 0x00001c30ff007984 */ /* 0x000e640008000800 */
[----:B------:R-:W-:Y:S02]  /*15ca0*/  IADD3.X R3, R8, UR5, RZ, P3, !PT ;  /* 0x0000000508037c10 */ /* 0x000fe40009ffe4ff */
[----:B------:R-:W3:Y:S04]  /*15cb0*/  LDG.E R12, desc[UR38][R6.64] ;  /* 0x00000026060c7981 */ /* 0x000ee8000c1e1900 */
[----:B------:R4:W5:Y:S04]  /*15cc0*/  LDG.E R13, desc[UR38][R6.64+0x4] ;  /* 0x00000426060d7981 */ /* 0x000968000c1e1900 */
[----:B------:R-:W5:Y:S01]  /*15cd0*/  LDG.E.64 R2, desc[UR38][R2.64] ;  /* 0x0000002602027981 */ /* 0x000f62000c1e1b00 */
[----:B------:R-:W-:-:S03]  /*15ce0*/  MOV R8, UR48 ;  /* 0x0000003000087c02 */ /* 0x000fc60008000f00 */
[----:B------:R-:W-:Y:S01]  /*15cf0*/  STS [UR48+0x30], RZ ;  /* 0x000030ffff007988 */ /* 0x000fe20008000830 */
[----:B------:R-:W-:Y:S02]  /*15d00*/  SHF.R.U64 R8, R8, 0x4, RZ ;  /* 0x0000000408087819 */ /* 0x000fe400000012ff */
[----:B----4-:R-:W-:-:S03]  /*15d10*/  CS2R R6, SRZ ;  /* 0x0000000000067805 */ /* 0x010fc6000001ff00 */
[----:B------:R-:W-:Y:S04]  /*15d20*/  STS [UR48+0x10], R8 ;  /* 0x00001008ff007988 */ /* 0x000fe80008000830 */
[----:B------:R-:W-:Y:S01]  /*15d30*/  STS [UR48+0x14], R8 ;  /* 0x00001408ff007988 */ /* 0x000fe20008000830 */
[C---:B--2---:R-:W-:Y:S01]  /*15d40*/  SHF.L.U64.HI R11, R4.reuse, 0x1, R5 ;  /* 0x00000001040b7819 */ /* 0x044fe20000010205 */
[----:B------:R-:W-:-:S03]  /*15d50*/  IMAD.SHL.U32 R10, R4, 0x2, RZ ;  /* 0x00000002040a7824 */ /* 0x000fc600078e00ff */
[----:B------:R-:W-:Y:S02]  /*15d60*/  LOP3.LUT R11, R11, 0x1fffffff, RZ, 0xc0, !PT ;  /* 0x1fffffff0b0b7812 */ /* 0x000fe400078ec0ff */
[----:B------:R-:W-:Y:S02]  /*15d70*/  LOP3.LUT R10, R10, 0xfffffffe, RZ, 0xc0, !PT ;  /* 0xfffffffe0a0a7812 */ /* 0x000fe400078ec0ff */
[--C-:B------:R-:W-:Y:S02]  /*15d80*/  SHF.R.U32.HI R5, RZ, 0x4, R11.reuse ;  /* 0x00000004ff057819 */ /* 0x100fe4000001160b */
[----:B------:R-:W-:Y:S02]  /*15d90*/  SHF.R.U64 R10, R10, 0x4, R11 ;  /* 0x000000040a0a7819 */ /* 0x000fe4000000120b */
[----:B-1----:R-:W-:-:S03]  /*15da0*/  LOP3.LUT R0, R0, 0xf, R5, 0xb8, !PT ;  /* 0x0000000f00007812 */ /* 0x002fc600078eb805 */
[----:B------:R-:W-:Y:S04]  /*15db0*/  STS [UR48+0xc], R10 ;  /* 0x00000c0aff007988 */ /* 0x000fe80008000830 */
[----:B------:R-:W-:Y:S01]  /*15dc0*/  STS [UR48+0x1c], R0 ;  /* 0x00001c00ff007988 */ /* 0x000fe20008000830 */
[----:B---3--:R-:W-:-:S03]  /*15dd0*/  IADD3 R4, R12, -0x1, RZ ;  /* 0xffffffff0c047810 */ /* 0x008fc60007ffe0ff */
[----:B------:R-:W1:Y:S04]  /*15de0*/  LDS R5, [UR48+0x1c] ;  /* 0x00001c30ff057984 */ /* 0x000e680008000800 */
[----:B-----5:R-:W-:Y:S01]  /*15df0*/  STS.64 [UR48], R2 ;  /* 0x00000002ff007988 */ /* 0x020fe20008000a30 */
[----:B-1----:R-:W-:-:S05]  /*15e00*/  LOP3.LUT R5, R5, 0xf0, RZ, 0xb8, !PT ;  /* 0x000000f005057812 */ /* 0x002fca00078eb8ff */
[----:B------:R1:W-:Y:S04]  /*15e10*/  STS [UR48+0x1c], R5 ;  /* 0x00001c05ff007988 */ /* 0x0003e80008000830 */
[----:B------:R-:W2:Y:S01]  /*15e20*/  LDS R9, [UR48+0x1c] ;  /* 0x00001c30ff097984 */ /* 0x000ea20008000800 */
[----:B-1----:R-:W-:-:S05]  /*15e30*/  VIADD R5, R13, 0xffffffff ;  /* 0xffffffff0d057836 */ /* 0x002fca0000000000 */
[----:B------:R-:W-:Y:S01]  /*15e40*/  STS.128 [UR48+0x20], R4 ;  /* 0x00002004ff007988 */ /* 0x000fe20008000c30 */
[----:B--2---:R-:W-:-:S05]  /*15e50*/  LOP3.LUT R9, R9, 0xf00, RZ, 0xb8, !PT ;  /* 0x00000f0009097812 */ /* 0x004fca00078eb8ff */
[----:B------:R-:W-:Y:S04]  /*15e60*/  STS.64 [UR48+0x18], R8 ;  /* 0x00001808ff007988 */ /* 0x000fe80008000a30 */
[----:B------:R-:W1:Y:S02]  /*15e70*/  LDS R14, [UR48+0x1c] ;  /* 0x00001c30ff0e7984 */ /* 0x000e640008000800 */
[----:B-1----:R-:W-:-:S05]  /*15e80*/  LOP3.LUT R0, R14, 0xf000, RZ, 0xb8, !PT ;  /* 0x0000f0000e007812 */ /* 0x002fca00078eb8ff */
[----:B------:R2:W-:Y:S02]  /*15e90*/  STS [UR48+0x1c], R0 ;  /* 0x00001c00ff007988 */ /* 0x0005e40008000830 */
.L_x_152:
[----:B------:R-:W-:Y:S05]  /*15ea0*/  BSYNC B0 ;  /* 0x0000000000007941 */ /* 0x000fea0003800000 */
.L_x_151:
[----:B------:R-:W-:Y:S01]  /*15eb0*/  NOP ;  /* 0x0000000000007918 */ /* 0x000fe20000000000 */
[----:B------:R3:W4:Y:S01]  /*15ec0*/  LDS R5, [R15+UR48] ;  /* 0x000000300f057984 */ /* 0x0007220008000800 */
[----:B------:R-:W-:Y:S02]  /*15ed0*/  ELECT P3, URZ, PT ;  /* 0x00000000003f782f */ /* 0x000fe40003860000 */
[----:B-1----:R-:W-:Y:S01]  /*15ee0*/  IADD3 R2, P4, R15, UR36, RZ ;  /* 0x000000240f027c10 */ /* 0x002fe2000ff9e0ff */
[----:B------:R-:W-:Y:S03]  /*15ef0*/  BSSY B0, `(.L_x_153) ;  /* 0x0000005000007945 */ /* 0x000fe60003800000 */
[----:B------:R-:W-:-:S07]  /*15f00*/  IADD3.X R3, RZ, UR37, RZ, P4, !PT ;  /* 0x00000025ff037c10 */ /* 0x000fce000a7fe4ff */
[----:B---3--:R-:W-:Y:S05]  /*15f10*/  @!P3 BRA `(.L_x_154) ;  /* 0x000000000008b947 */ /* 0x008fea0003800000 */
[----:B------:R0:W-:Y:S01]  /*15f20*/  UTMACMDFLUSH ;  /* 0x00000000000079b7 */ /* 0x0001e20000000000 */
[----:B------:R-:W-:-:S04]  /*15f30*/  DEPBAR.LE SB0, 0x0 ;  /* 0x000080000000791a */ /* 0x000fc80000000000 */
.L_x_154:
[----:B------:R-:W-:Y:S05]  /*15f40*/  BSYNC B0 ;  /* 0x0000000000007941 */ /* 0x000fea0003800000 */
.L_x_153:
[----:B----4-:R3:W5:Y:S02]  /*15f50*/  ATOMG.E.EXCH.STRONG.GPU PT, RZ, [R2], R5 ;  /* 0x0000000502ff73a8 */ /* 0x01076400041ee100 */
.L_x_150:
[----:B------:R-:W-:-:S04]  /*15f60*/  DEPBAR.LE SB0, 0x0 ;  /* 0x000080000000791a */ /* 0x000fc80000000000 */
[----:B------:R-:W-:Y:S05]  /*15f70*/  @!P0 BRA `(.L_x_155) ;  /* 0x0000000000048947 */ /* 0x000fea0003800000 */
[----:B------:R-:W-:Y:S01]  /*15f80*/  BPT.TRAP 0x1 ;  /* 0x000000040000795c */ /* 0x000fe20000300000 */
.L_x_155:
[----:B--2---:R-:W-:Y:S01]  /*15f90*/  IMAD.U32 R0, RZ, RZ, UR54 ;  /* 0x00000036ff007e24 */ /* 0x004fe2000f8e00ff */
[----:B-----5:R-:W-:Y:S01]  /*15fa0*/  SYNCS.ARRIVE.TRANS64.RED.A1T0 RZ, [UR10], RZ ;  /* 0x000000ffffff79a7 */ /* 0x020fe2000810040a */
[----:B---3--:R-:W-:Y:S02]  /*15fb0*/  SEL R5, RZ, 0x1, !P2 ;  /* 0x00000001ff057807 */ /* 0x008fe40005000000 */
[----:B------:R-:W-:Y:S01]  /*15fc0*/  LOP3.LUT R216, R216, 0x1, RZ, 0x3c, !PT ;  /* 0x00000001d8d87812 */ /* 0x000fe200078e3cff */
[----:B------:R2:W-:Y:S01]  /*15fd0*/  SYNCS.ARRIVE.TRANS64.A1T0 RZ, [R0+UR49], RZ ;  /* 0x000000ff00ff79a7 */ /* 0x0005e20008100031 */
[----:B------:R-:W-:Y:S05]  /*15fe0*/  @P1 BRA `(.L_x_156) ;  /* 0xfffffed800801947 */ /* 0x000fea000383ffff */
[----:B------:R-:W-:Y:S05]  /*15ff0*/  EXIT ;  /* 0x000000000000794d */ /* 0x000fea0003800000 */
.L_x_23:
[----:B------:R-:W-:-:S08]  /*16000*/  NOP ;  /* 0x0000000000007918 */ /* 0x000fd00000000000 */
[----:B----45:R-:W1:-:S00]  /*16010*/  USETMAXREG.DEALLOC.CTAPOOL 0x28 ;  /* 0x00000028000079c8 */ /* 0x030e4000080e0500 */
[----:B------:R-:W-:-:S06]  /*16020*/  UISETP.NE.AND UP1, UPT, UR51, 0x3, UPT ;  /* 0x000000033300788c */ /* 0x000fcc000bf25270 */
[----:B------:R-:W-:-:S13]  /*16030*/  PLOP3.LUT P1, PT, PT, PT, UP1, 0x80, 0x0 ;  /* 0x000000000000781c */ /* 0x000fda0003f2f018 */
[----:B-1----:R-:W-:Y:S05]  /*16040*/  @!P1 BRA `(.L_x_157) ;  /* 0x00000040008c9947 */ /* 0x002fea0003800000 */
[----:B------:R-:W-:-:S13]  /*16050*/  ISETP.NE.AND P0, PT, RZ, UR51, PT ;  /* 0x00000033ff007c0c */ /* 0x000fda000bf05270 */
[----:B------:R-:W-:Y:S05]  /*16060*/  @!P0 BRA `(.L_x_158) ;  /* 0x0000002400b48947 */ /* 0x000fea0003800000 */
[----:B------:R-:W-:-:S06]  /*16070*/  UISETP.NE.AND UP0, UPT, UR51, 0x2, UPT ;  /* 0x000000023300788c */ /* 0x000fcc000bf05270 */
[----:B------:R-:W-:-:S13]  /*16080*/  PLOP3.LUT P0, PT, PT, PT, UP0, 0x80, 0x0 ;  /* 0x000000000000781c */ /* 0x000fda0003f0f008 */
[----:B--2---:R-:W-:Y:S05]  /*16090*/  @P0 EXIT ;  /* 0x000000000000094d */ /* 0x004fea0003800000 */
[----:B------:R-:W1:Y:S01]  /*160a0*/  S2UR UR4, SR_CTAID.Y ;  /* 0x00000000000479c3 */ /* 0x000e620000002600 */
[----:B------:R-:W-:Y:S01]  /*160b0*/  ELECT P0, URZ, PT ;  /* 0x00000000003f782f */ /* 0x000fe20003800000 */
[----:B------:R-:W-:Y:S01]  /*160c0*/  BSSY B0, `(.L_x_159) ;  /* 0x0000023000007945 */ /* 0x000fe20003800000 */
[----:B-1----:R-:W-:-:S11]  /*160d0*/  UIMAD UR4, UR4, UR60, UR52 ;  /* 0x0000003c040472a4 */ /* 0x002fd6000f8e0234 */
[----:B------:R-:W-:Y:S05]  /*160e0*/  @!P0 BRA `(.L_x_160) ;  /* 0x0000000000808947 */ /* 0x000fea0003800000 */
[----:B------:R-:W-:Y:S01]  /*160f0*/  STL.64 [R1+0x110], R18 ;  /* 0x0001101201007387 */ /* 0x000fe20000100a00 */
[----:B------:R-:W1:Y:S01]  /*16100*/  LDC.64 R14, c[0x0][0x628] ;  /* 0x00018a00ff0e7b82 */ /* 0x000e620000000a00 */
[----:B------:R-:W-:Y:S02]  /*16110*/  UMOV UR5, 0x400 ;  /* 0x0000040000057882 */ /* 0x000fe40000000000 */
[----:B------:R2:W-:Y:S01]  /*16120*/  STL.64 [R1+0x108], R16 ;  /* 0x0001081001007387 */ /* 0x0005e20000100a00 */
[----:B------:R-:W-:-:S03]  /*16130*/  ULEA UR5, UR58, UR5, 0x18 ;  /* 0x000000053a057291 */ /* 0x000fc6000f8ec03f */
[----:B------:R3:W-:Y:S01]  /*16140*/  STL [R1+0x100], R13 ;  /* 0x0001000d01007387 */ /* 0x0007e20000100800 */
[----:B------:R-:W4:Y:S08]  /*16150*/  LDC.64 R4, c[0x0][0x600] ;  /* 0x00018000ff047b82 */ /* 0x000f300000000a00 */
[----:B--2---:R-:W2:Y:S08]  /*16160*/  LDC.64 R16, c[0x0][0x610] ;  /* 0x00018400ff107b82 */ /* 0x004eb00000000a00 */
[----:B------:R-:W2:Y:S08]  /*16170*/  LDC.64 R18, c[0x0][0x618] ;  /* 0x00018600ff127b82 */ /* 0x000eb00000000a00 */
[----:B---3--:R-:W1:Y:S08]  /*16180*/  LDC.64 R12, c[0x0][0x620] ;  /* 0x00018800ff0c7b82 */ /* 0x008e700000000a00 */
[----:B------:R-:W4:Y:S01]  /*16190*/  LDC.64 R6, c[0x0][0x608] ;  /* 0x00018200ff067b82 */ /* 0x000f220000000a00 */
[----:B--2---:R2:W-:Y:S07]  /*161a0*/  STS.128 [UR5+0x34710], R16 ;  /* 0x03471010ff007988 */ /* 0x0045ee0008000c05 */
[----:B------:R-:W3:Y:S01]  /*161b0*/  LDC.64 R32, c[0x0][0x630] ;  /* 0x00018c00ff207b82 */ /* 0x000ee20000000a00 */
[----:B-1----:R1:W-:Y:S07]  /*161c0*/  STS.128 [UR5+0x34720], R12 ;  /* 0x0347200cff007988 */ /* 0x0023ee0008000c05 */
[----:B------:R-:W3:Y:S01]  /*161d0*/  LDC.64 R34, c[0x0][0x638] ;  /* 0x00018e00ff227b82 */ /* 0x000ee20000000a00 */
[----:B--2---:R2:W5:Y:S07]  /*161e0*/  LDL.LU.64 R18, [R1+0x110] ;  /* 0x0001100001127983 */ /* 0x00456e0000300a00 */
[----:B------:R-:W2:Y:S01]  /*161f0*/  LDC.64 R28, c[0x0][0x640] ;  /* 0x00019000ff1c7b82 */ /* 0x000ea20000000a00 */
[----:B------:R2:W5:Y:S04]  /*16200*/  LDL.LU.64 R16, [R1+0x108] ;  /* 0x0001080001107983 */ /* 0x0005680000300a00 */
[----:B-1----:R1:W5:Y:S03]  /*16210*/  LDL.LU R13, [R1+0x100] ;  /* 0x00010000010d7983 */ /* 0x0023660000300800 */
[----:B------:R-:W2:Y:S01]  /*16220*/  LDC.64 R30, c[0x0][0x648] ;  /* 0x00019200ff1e7b82 */ /* 0x000ea20000000a00 */
[----:B----4-:R4:W-:Y:S07]  /*16230*/  STS.128 [UR5+0x34700], R4 ;  /* 0x03470004ff007988 */ /* 0x0109ee0008000c05 */
[----:B------:R-:W1:Y:S08]  /*16240*/  LDC.64 R24, c[0x0][0x650] ;  /* 0x00019400ff187b82 */ /* 0x000e700000000a00 */
[----:B------:R-:W1:Y:S08]  /*16250*/  LDC.64 R26, c[0x0][0x658] ;  /* 0x00019600ff1a7b82 */ /* 0x000e700000000a00 */
[----:B------:R-:W1:Y:S08]  /*16260*/  LDC.64 R8, c[0x0][0x660] ;  /* 0x00019800ff087b82 */ /* 0x000e700000000a00 */
[----:B------:R-:W1:Y:S08]  /*16270*/  LDC.64 R10, c[0x0][0x668] ;  /* 0x00019a00ff0a7b82 */ /* 0x000e700000000a00 */
[----:B----4-:R-:W4:Y:S08]  /*16280*/  LDC.64 R4, c[0x0][0x670] ;  /* 0x00019c00ff047b82 */ /* 0x010f300000000a00 */
[----:B------:R-:W4:Y:S01]  /*16290*/  LDC.64 R6, c[0x0][0x678] ;  /* 0x00019e00ff067b82 */ /* 0x000f220000000a00 */
[----:B---3--:R3:W-:Y:S04]  /*162a0*/  STS.128 [UR5+0x34730], R32 ;  /* 0x03473020ff007988 */ /* 0x0087e80008000c05 */
[----:B--2---:R3:W-:Y:S04]  /*162b0*/  STS.128 [UR5+0x34740], R28 ;  /* 0x0347401cff007988 */ /* 0x0047e80008000c05 */
[----:B-1----:R3:W-:Y:S04]  /*162c0*/  STS.128 [UR5+0x34750], R24 ;  /* 0x03475018ff007988 */ /* 0x0027e80008000c05 */
[----:B------:R3:W-:Y:S04]  /*162d0*/  STS.128 [UR5+0x34760], R8 ;  /* 0x03476008ff007988 */ /* 0x0007e80008000c05 */
[----:B----4-:R3:W-:Y:S02]  /*162e0*/  STS.128 [UR5+0x34770], R4 ;  /* 0x03477004ff007988 */ /* 0x0107e40008000c05 */
.L_x_160:
[----:B------:R-:W-:Y:S05]  /*162f0*/  BSYNC B0 ;  /* 0x0000000000007941 */ /* 0x000fea0003800000 */
.L_x_159:
[----:B------:R-:W-:Y:S01]  /*16300*/  ELECT P0, URZ, PT ;  /* 0x00000000003f782f */ /* 0x000fe20003800000 */
[----:B------:R-:W-:Y:S01]  /*16310*/  NOP ;  /* 0x0000000000007918 */ /* 0x000fe20000000000 */
[----:B------:R-:W-:Y:S01]  /*16320*/  ULDC UR5, c[0x0][0x884] ;  /* 0x0002210000057ab9 */ /* 0x000fe20000000800 */
[----:B------:R-:W-:Y:S01]  /*16330*/  ULDC.64 UR12, c[0x0][0x800] ;  /* 0x00020000000c7ab9 */ /* 0x000fe20000000a00 */
[----:B------:R-:W-:Y:S01]  /*16340*/  ULEA UR4, UR5, UR4, 0x1 ;  /* 0x0000000405047291 */ /* 0x000fe2000f8e083f */
[----:B------:R-:W-:Y:S03]  /*16350*/  BSSY B0, `(.L_x_161) ;  /* 0x0000033000007945 */ /* 0x000fe60003800000 */
[----:B------:R-:W-:-:S05]  /*16360*/  UIMAD.WIDE UR12, UR4, 0x80, UR12 ;  /* 0x00000080040c78a5 */ /* 0x000fca000f8e020c */
[----:B------:R-:W-:Y:S07]  /*16370*/  @!P0 BRA `(.L_x_162) ;  /* 0x0000000000c08947 */ /* 0x000fee0003800000 */
[----:B------:R-:W-:Y:S01]  /*16380*/  ULDC.64 UR4, c[0x0][0x808] ;  /* 0x0002020000047ab9 */ /* 0x000fe20000000a00 */
[----:B------:R-:W-:Y:S01]  /*16390*/  ULDC.64 UR6, c[0x0][0x810] ;  /* 0x0002040000067ab9 */ /* 0x000fe20000000a00 */
[----:B------:R-:W-:Y:S02]  /*163a0*/  ISETP.NE.U32.AND P0, PT, RZ, UR4, PT ;  /* 0x00000004ff007c0c */ /* 0x000fe4000bf05070 */
[----:B------:R-:W-:Y:S02]  /*163b0*/  ISETP.NE.U32.AND P1, PT, RZ, UR6, PT ;  /* 0x00000006ff007c0c */ /* 0x000fe4000bf25070 */
[----:B------:R-:W-:Y:S02]  /*163c0*/  ISETP.NE.AND.EX P0, PT, RZ, UR5, PT, P0 ;  /* 0x00000005ff007c0c */ /* 0x000fe4000bf05300 */
[----:B------:R-:W-:-:S11]  /*163d0*/  ISETP.NE.AND.EX P1, PT, RZ, UR7, PT, P1 ;  /* 0x00000007ff007c0c */ /* 0x000fd6000bf25310 */
[----:B------:R-:W-:Y:S05]  /*163e0*/  @!P0 BRA `(.L_x_163) ;  /* 0x0000000000188947 */ /* 0x000fea0003800000 */
[----:B------:R-:W1:Y:S02]  /*163f0*/  LDC.64 R2, c[0x0][0x808] ;  /* 0x00020200ff027b82 */ /* 0x000e640000000a00 */
[----:B-1---5:R-:W-:-:S06]  /*16400*/  IMAD.WIDE R2, R18, 0x8, R2 ;  /* 0x0000000812027825 */ /* 0x022fcc00078e0202 */
[----:B------:R-:W2:Y:S01]  /*16410*/  LDG.E.64 R2, desc[UR38][R2.64] ;  /* 0x0000002602027981 */ /* 0x000ea2000c1e1b00 */
[----:B------:R-:W-:Y:S02]  /*16420*/  UMOV UR4, 0x400 ;  /* 0x0000040000047882 */ /* 0x000fe40000000000 */
[----:B------:R-:W-:-:S09]  /*16430*/  ULEA UR4, UR58, UR4, 0x18 ;  /* 0x000000043a047291 */ /* 0x000fd2000f8ec03f */
[----:B--2---:R1:W-:Y:S03]  /*16440*/  STS.64 [UR4+0x34700], R2 ;  /* 0x03470002ff007988 */ /* 0x0043e60008000a04 */
.L_x_163:
[----:B------:R-:W-:Y:S05]  /*16450*/  @!P1 BRA `(.L_x_162) ;  /* 0x0000000000889947 */ /* 0x000fea0003800000 */
[----:B-1----:R-:W1:Y:S02]  /*16460*/  LDC.64 R2, c[0x0][0x810] ;  /* 0x00020400ff027b82 */ /* 0x002e640000000a00 */
[----:B-1---5:R-:W-:-:S06]  /*16470*/  IMAD.WIDE R2, R18, 0x8, R2 ;  /* 0x0000000812027825 */ /* 0x022fcc00078e0202 */
[----:B------:R-:W2:Y:S01]  /*16480*/  LDG.E.64 R2, desc[UR38][R2.64] ;  /* 0x0000002602027981 */ /* 0x000ea2000c1e1b00 */
[----:B------:R-:W-:Y:S01]  /*16490*/  UMOV UR4, 0x400 ;  /* 0x0000040000047882 */ /* 0x000fe20000000000 */
[----:B---3--:R-:W-:Y:S01]  /*164a0*/  IADD3 R4, R13, -0x1, RZ ;  /* 0xffffffff0d047810 */ /* 0x008fe20007ffe0ff */
[----:B------:R-:W-:-:S04]  /*164b0*/  ULEA UR4, UR58, UR4, 0x18 ;  /* 0x000000043a047291 */ /* 0x000fc8000f8ec03f */
[----:B------:R-:W-:-:S05]  /*164c0*/  UIADD3 UR5, UR4, 0x34700, URZ ;  /* 0x0003470004057890 */ /* 0x000fca000fffe03f */
[----:B------:R-:W1:Y:S01]  /*164d0*/  LDS R0, [UR4+0x3471c] ;  /* 0x03471c04ff007984 */ /* 0x000e620008000800 */
[----:B------:R-:W-:-:S03]  /*164e0*/  MOV R8, UR5 ;  /* 0x0000000500087c02 */ /* 0x000fc60008000f00 */
[----:B------:R-:W-:Y:S01]  /*164f0*/  STS [UR4+0x34730], RZ ;  /* 0x034730ffff007988 */ /* 0x000fe20008000804 */
[----:B------:R-:W-:-:S05]  /*16500*/  SHF.R.U64 R8, R8, 0x4, RZ ;  /* 0x0000000408087819 */ /* 0x000fca00000012ff */
        /* <DEDUP_REMOVED lines=8> */
[----:B-1----:R-:W-:Y:S01]  /*16590*/  LOP3.LUT R0, R0, 0xf, R5, 0xb8, !PT ;  /* 0x0000000f00007812 */ /* 0x002fe200078eb805 */
[----:B------:R-:W-:Y:S02]  /*165a0*/  VIADD R5, R19, 0xffffffff ;  /* 0xffffffff13057836 */ /* 0x000fe40000000000 */
[----:B------:R-:W-:Y:S04]  /*165b0*/  STS [UR4+0x3470c], R2 ;  /* 0x03470c02ff007988 */ /* 0x000fe80008000804 */
[----:B------:R-:W-:Y:S04]  /*165c0*/  STS [UR4+0x3471c], R0 ;  /* 0x03471c00ff007988 */ /* 0x000fe80008000804 */
[----:B------:R-:W1:Y:S02]  /*165d0*/  LDS R6, [UR4+0x3471c] ;  /* 0x03471c04ff067984 */ /* 0x000e640008000800 */
[----:B-1----:R-:W-:-:S05]  /*165e0*/  LOP3.LUT R6, R6, 0xf0, RZ, 0xb8, !PT ;  /* 0x000000f006067812 */ /* 0x002fca00078eb8ff */
[----:B------:R1:W-:Y:S04]  /*165f0*/  STS [UR4+0x3471c], R6 ;  /* 0x03471c06ff007988 */ /* 0x0003e80008000804 */
[----:B------:R-:W2:Y:S01]  /*16600*/  LDS R9, [UR4+0x3471c] ;  /* 0x03471c04ff097984 */ /* 0x000ea20008000800 */
[----:B-1----:R-:W-:-:S05]  /*16610*/  CS2R R6, SRZ ;  /* 0x0000000000067805 */ /* 0x002fca000001ff00 */
[----:B------:R-:W-:Y:S01]  /*16620*/  STS.128 [UR4+0x34720], R4 ;  /* 0x03472004ff007988 */ /* 0x000fe20008000c04 */
[----:B--2---:R-:W-:-:S05]  /*16630*/  LOP3.LUT R9, R9, 0xf00, RZ, 0xb8, !PT ;  /* 0x00000f0009097812 */ /* 0x004fca00078eb8ff */
[----:B------:R-:W-:Y:S04]  /*16640*/  STS.64 [UR4+0x34718], R8 ;  /* 0x03471808ff007988 */ /* 0x000fe80008000a04 */
[----:B------:R-:W1:Y:S02]  /*16650*/  LDS R3, [UR4+0x3471c] ;  /* 0x03471c04ff037984 */ /* 0x000e640008000800 */
[----:B-1----:R-:W-:-:S05]  /*16660*/  LOP3.LUT R0, R3, 0xf000, RZ, 0xb8, !PT ;  /* 0x0000f00003007812 */ /* 0x002fca00078eb8ff */
[----:B------:R2:W-:Y:S02]  /*16670*/  STS [UR4+0x3471c], R0 ;  /* 0x03471c00ff007988 */ /* 0x0005e40008000804 */
.L_x_162:
[----:B------:R-:W-:Y:S05]  /*16680*/  BSYNC B0 ;  /* 0x0000000000007941 */ /* 0x000fea0003800000 */
.L_x_161:
[----:B--2---:R-:W2:Y:S01]  /*16690*/  S2R R0, SR_LANEID ;  /* 0x0000000000007919 */ /* 0x004ea20000000000 */
[----:B------:R-:W-:Y:S01]  /*166a0*/  ELECT P0, URZ, PT ;  /* 0x00000000003f782f */ /* 0x000fe20003800000 */
[----:B------:R-:W-:Y:S01]  /*166b0*/  NOP ;  /* 0x0000000000007918 */ /* 0x000fe20000000000 */
[----:B------:R-:W-:Y:S11]  /*166c0*/  BSSY B0, `(.L_x_164) ;  /* 0x0000004000007945 */ /* 0x000ff60003800000 */
[----:B------:R-:W-:Y:S05]  /*166d0*/  @!P0 BRA `(.L_x_165) ;  /* 0x0000000000088947 */ /* 0x000fea0003800000 */
[----:B------:R0:W-:Y:S01]  /*166e0*/  UTMACMDFLUSH ;  /* 0x00000000000079b7 */ /* 0x0001e20000000000 */
[----:B------:R-:W-:-:S04]  /*166f0*/  DEPBAR.LE SB0, 0x0 ;  /* 0x000080000000791a */ /* 0x000fc80000000000 */
.L_x_165:
[----:B------:R-:W-:Y:S05]  /*16700*/  BSYNC B0 ;  /* 0x0000000000007941 */ /* 0x000fea0003800000 */
.L_x_164:
[----:B------:R-:W-:Y:S01]  /*16710*/  UMOV UR6, 0x400 ;  /* 0x0000040000067882 */ /* 0x000fe20000000000 */
[----:B--23--:R-:W-:Y:S01]  /*16720*/  SHF.L.U32 R4, R0, 0x2, RZ ;  /* 0x0000000200047819 */ /* 0x00cfe200000006ff */
[----:B------:R-:W-:-:S03]  /*16730*/  ULEA UR6, UR58, UR6, 0x18 ;  /* 0x000000063a067291 */ /* 0x000fc6000f8ec03f */
[----:B-1----:R-:W-:Y:S01]  /*16740*/  IADD3 R2, P0, R4, UR12, RZ ;  /* 0x0000000c04027c10 */ /* 0x002fe2000ff1e0ff */
[----:B------:R-:W-:Y:S01]  /*16750*/  UIADD3 UR5, UR6, 0x34700, URZ ;  /* 0x0003470006057890 */ /* 0x000fe2000fffe03f */
[----:B------:R-:W-:-:S03]  /*16760*/  MOV R0, RZ ;  /* 0x000000ff00007202 */ /* 0x000fc60000000f00 */
[----:B------:R-:W-:-:S05]  /*16770*/  IMAD.X R3, RZ, RZ, UR13, P0 ;  /* 0x0000000dff037e24 */ /* 0x000fca00080e06ff */
[----:B------:R-:W1:Y:S01]  /*16780*/  LDS R5, [R4+UR5] ;  /* 0x0000000504057984 */ /* 0x000e620008000800 */
[----:B------:R-:W-:-:S03]  /*16790*/  SHF.L.U32 R0, R0, 0x1f, RZ ;  /* 0x0000001f00007819 */ /* 0x000fc600000006ff */
[----:B-1----:R1:W2:Y:S02]  /*167a0*/  ATOMG.E.EXCH.STRONG.GPU PT, RZ, [R2], R5 ;  /* 0x0000000502ff73a8 */ /* 0x0022a400041ee100 */
[----:B--2---:R-:W2:Y:S01]  /*167b0*/  SYNCS.PHASECHK.TRANS64.TRYWAIT P0, [UR6+0x344e8], R0 ;  /* 0x0344e800ff0075a7 */ /* 0x004ea20008000146 */
[----:B------:R-:W-:Y:S02]  /*167c0*/  ULOP3.LUT UR4, UR59, 0x1, URZ, 0xfc, !UPT ;  /* 0x000000013b047892 */ /* 0x000fe4000f8efc3f */
[----:B------:R-:W-:Y:S01]  /*167d0*/  ULOP3.LUT UR37, UR61, 0x2, URZ, 0xfc, !UPT ;  /* 0x000000023d257892 */ /* 0x000fe2000f8efc3f */
[----:B-12---:R-:W-:Y:S11]  /*167e0*/  @!P0 BRA `(.L_x_166) ;  /* 0x0000006400b88947 */ /* 0x006ff60003800000 */
.L_x_379:
[----:B------:R-:W-:Y:S01]  /*167f0*/  IMAD.MOV.U32 R2, RZ, RZ, 0x1 ;  /* 0x00000001ff027424 */ /* 0x000fe200078e00ff */
[----:B-1----:R-:W-:Y:S01]  /*16800*/  MOV R0, RZ ;  /* 0x000000ff00007202 */ /* 0x002fe20000000f00 */
[----:B------:R-:W-:Y:S01]  /*16810*/  ULDC UR40, c[0x0][0x598] ;  /* 0x0001660000287ab9 */ /* 0x000fe20000000800 */
[----:B------:R-:W-:Y:S01]  /*16820*/  ULDC UR41, c[0x0][0x580] ;  /* 0x0001600000297ab9 */ /* 0x000fe20000000800 */
[----:B------:R-:W-:Y:S01]  /*16830*/  ULDC.64 UR10, c[0x0][0x590] ;  /* 0x00016400000a7ab9 */ /* 0x000fe20000000a00 */
[----:B------:R-:W-:-:S05]  /*16840*/  ULDC.64 UR8, c[0x0][0x588] ;  /* 0x0001620000087ab9 */ /* 0x000fca0000000a00 */
.L_x_275:
[----:B------:R-:W-:-:S06]  /*16850*/  UISETP.NE.AND UP0, UPT, UR4, 0x3, UPT ;  /* 0x000000030400788c */ /* 0x000fcc000bf05270 */
[----:B------:R-:W-:-:S13]  /*16860*/  PLOP3.LUT P1, PT, PT, PT, UP0, 0x80, 0x0 ;  /* 0x000000000000781c */ /* 0x000fda0003f2f008 */
[----:B-----5:R-:W-:Y:S05]  /*16870*/  @!P1 BRA `(.L_x_167) ;  /* 0x0000000000049947 */ /* 0x020fea0003800000 */
[----:B------:R-:W-:Y:S01]  /*16880*/  BPT.TRAP 0x1 ;  /* 0x000000040000795c */ /* 0x000fe20000300000 */
.L_x_167:
[----:B------:R-:W-:Y:S02]  /*16890*/  R2UR UR7, R22 ;  /* 0x00000000160772ca */ /* 0x000fe400000e0000 */
[----:B------:R-:W-:Y:S02]  /*168a0*/  SHF.L.U32 R3, R0, 0x1f, RZ ;  /* 0x0000001f00037819 */ /* 0x000fe400000006ff */
[----:B------:R-:W-:-:S09]  /*168b0*/  LEA R4, R22, UR6, 0x4 ;  /* 0x0000000616047c11 */ /* 0x000fd2000f8e20ff */
[----:B------:R-:W-:-:S09]  /*168c0*/  ULEA UR7, UR7, UR6, 0x3 ;  /* 0x0000000607077291 */ /* 0x000fd2000f8e183f */
[----:B------:R-:W1:Y:S02]  /*168d0*/  SYNCS.PHASECHK.TRANS64.TRYWAIT P0, [UR7+0x34400], R3 ;  /* 0x03440003ff0075a7 */ /* 0x000e640008000147 */
[----:B-1----:R-:W-:Y:S05]  /*168e0*/  @!P0 BRA `(.L_x_168) ;  /* 0x0000006400908947 */ /* 0x002fea0003800000 */
.L_x_380:
[----:B-1----:R-:W1:Y:S01]  /*168f0*/  LDS.128 R4, [R4+0x34510] ;  /* 0x0345100004047984 */ /* 0x002e620000000c00 */
[----:B------:R-:W-:Y:S01]  /*16900*/  @!PT LDS RZ, [RZ] ;  /* 0x00000000fffff984 */ /* 0x000fe20000000800 */
[----:B------:R-:W-:Y:S01]  /*16910*/  @!PT LDS RZ, [RZ] ;  /* 0x00000000fffff984 */ /* 0x000fe20000000800 */
[----:B------:R-:W-:Y:S01]  /*16920*/  @!PT LDS RZ, [RZ] ;  /* 0x00000000fffff984 */ /* 0x000fe20000000800 */
[----:B------:R-:W-:Y:S01]  /*16930*/  @!PT LDS RZ, [RZ] ;  /* 0x00000000fffff984 */ /* 0x000fe20000000800 */
[----:B------:R2:W-:Y:S06]  /*16940*/  MEMBAR.ALL.CTA ;  /* 0x0000000000007992 */ /* 0x0005ec0000008000 */
[----:B--2---:R-:W2:Y:S01]  /*16950*/  FENCE.VIEW.ASYNC.S ;  /* 0x00000000000073c6 */ /* 0x004ea20000000000 */
[----:B------:R-:W-:Y:S05]  /*16960*/  @!P1 BRA `(.L_x_169) ;  /* 0x0000000000049947 */ /* 0x000fea0003800000 */
[----:B------:R-:W-:Y:S01]  /*16970*/  BPT.TRAP 0x1 ;  /* 0x000000040000795c */ /* 0x000fe20000300000 */
.L_x_169:
[----:B------:R-:W-:Y:S01]  /*16980*/  UIADD3 UR7, UR7, 0x34440, URZ ;  /* 0x0003444007077890 */ /* 0x000fe2000fffe03f */
[----:B-----5:R-:W-:Y:S02]  /*16990*/  R2UR UR18, R16 ;  /* 0x00000000101272ca */ /* 0x020fe400000e0000 */
[----:B------:R-:W-:Y:S01]  /*169a0*/  R2UR UR19, R17 ;  /* 0x00000000111372ca */ /* 0x000fe200000e0000 */
[----:B------:R-:W-:Y:S01]  /*169b0*/  UPRMT UR7, UR58, 0x654, UR7 ;  /* 0x000006543a077896 */ /* 0x000fe20008000007 */
[----:B------:R-:W-:Y:S02]  /*169c0*/  LOP3.LUT P1, RZ, R2, 0xff, RZ, 0xc0, !PT ;  /* 0x000000ff02ff7812 */ /* 0x000fe4000782c0ff */
[----:B------:R-:W-:-:S04]  /*169d0*/  ISETP.NE.U32.AND P0, PT, RZ, UR10, PT ;  /* 0x0000000aff007c0c */ /* 0x000fc8000bf05070 */
[----:B------:R-:W-:Y:S02]  /*169e0*/  ISETP.NE.AND.EX P0, PT, RZ, UR11, PT, P0 ;  /* 0x0000000bff007c0c */ /* 0x000fe4000bf05300 */
[----:B--2---:R-:W-:Y:S01]  /*169f0*/  SYNCS.ARRIVE.TRANS64.RED.A1T0 RZ, [UR7], RZ ;  /* 0x000000ffffff79a7 */ /* 0x004fe20008100407 */
[----:B------:R-:W-:Y:S02]  /*16a00*/  USHF.L.U32 UR18, UR18, 0x8, URZ ;  /* 0x0000000812127899 */ /* 0x000fe4000800063f */
[----:B------:R-:W-:Y:S02]  /*16a10*/  USHF.L.U32 UR19, UR19, 0x7, URZ ;  /* 0x0000000713137899 */ /* 0x000fe4000800063f */
[----:B------:R-:W-:Y:S10]  /*16a20*/  @!P1 BRA `(.L_x_170) ;  /* 0x00000000000c9947 */ /* 0x000ff40003800000 */
[----:B------:R-:W-:-:S04]  /*16a30*/  DEPBAR {5,4,3,2,1,0} ;  /* 0x0000003f0000791a */ /* 0x000fc80000000000 */
[----:B------:R2:W-:Y:S02]  /*16a40*/  UTMACCTL.IV [UR12] ;  /* 0x000000000c0079b9 */ /* 0x0005e40008000000 */
[----:B--2---:R-:W-:Y:S01]  /*16a50*/  NOP ;  /* 0x0000000000007918 */ /* 0x004fe20000000000 */
.L_x_170:
[----:B------:R-:W-:Y:S05]  /*16a60*/  @!P0 BRA `(.L_x_171) ;  /* 0x0000000000188947 */ /* 0x000fea0003800000 */
[----:B------:R-:W2:Y:S02]  /*16a70*/  LDC.64 R2, c[0x0][0x590] ;  /* 0x00016400ff027b82 */ /* 0x000ea40000000a00 */
[----:B--2---:R-:W-:-:S06]  /*16a80*/  IMAD.WIDE R2, R18, 0x8, R2 ;  /* 0x0000000812027825 */ /* 0x004fcc00078e0202 */
[----:B------:R-:W2:Y:S04]  /*16a90*/  LDG.E.64 R2, desc[UR38][R2.64] ;  /* 0x0000002602027981 */ /* 0x000ea8000c1e1b00 */
[----:B--2---:R-:W2:Y:S02]  /*16aa0*/  LD.E R8, desc[UR38][R2.64] ;  /* 0x0000002602087980 */ /* 0x004ea4000c101900 */
[----:B--2---:R-:W-:Y:S01]  /*16ab0*/  FSETP.NEU.AND P0, PT, R8, RZ, PT ;  /* 0x000000ff0800720b */ /* 0x004fe20003f0d000 */
[----:B------:R-:W-:-:S12]  /*16ac0*/  BRA `(.L_x_172) ;  /* 0x0000000000247947 */ /* 0x000fd80003800000 */
.L_x_171:
[----:B------:R-:W-:Y:S02]  /*16ad0*/  ISETP.NE.U32.AND P1, PT, RZ, UR8, PT ;  /* 0x00000008ff007c0c */ /* 0x000fe4000bf25070 */
[----:B------:R-:W-:Y:S02]  /*16ae0*/  FSETP.NEU.AND P0, PT, RZ, UR41, PT ;  /* 0x00000029ff007c0b */ /* 0x000fe4000bf0d000 */
[----:B------:R-:W-:-:S13]  /*16af0*/  ISETP.NE.AND.EX P1, PT, RZ, UR9, PT, P1 ;  /* 0x00000009ff007c0c */ /* 0x000fda000bf25310 */
[----:B------:R-:W-:Y:S05]  /*16b00*/  @!P1 BRA `(.L_x_172) ;  /* 0x0000000000149947 */ /* 0x000fea0003800000 */
[----:B------:R-:W2:Y:S01]  /*16b10*/  LDC.64 R2, c[0x0][0x588] ;  /* 0x00016200ff027b82 */ /* 0x000ea20000000a00 */
[----:B------:R-:W-:-:S04]  /*16b20*/  IMAD R9, R18, UR40, RZ ;  /* 0x0000002812097c24 */ /* 0x000fc8000f8e02ff */
[----:B--2---:R-:W-:-:S06]  /*16b30*/  IMAD.WIDE R2, R9, 0x4, R2 ;  /* 0x0000000409027825 */ /* 0x004fcc00078e0202 */
[----:B------:R-:W2:Y:S02]  /*16b40*/  LDG.E R2, desc[UR38][R2.64] ;  /* 0x0000002602027981 */ /* 0x000ea4000c1e1900 */
[----:B--2---:R-:W-:-:S13]  /*16b50*/  FSETP.NEU.AND P0, PT, R2, RZ, PT ;  /* 0x000000ff0200720b */ /* 0x004fda0003f0d000 */
.L_x_172:
[----:B------:R-:W-:Y:S01]  /*16b60*/  UISETP.NE.AND UP0, UPT, UR37, 0x3, UPT ;  /* 0x000000032500788c */ /* 0x000fe2000bf05270 */
[----:B------:R-:W-:-:S05]  /*16b70*/  ELECT P1, URZ, PT ;  /* 0x00000000003f782f */ /* 0x000fca0003820000 */
[----:B------:R-:W-:Y:S02]  /*16b80*/  PLOP3.LUT P2, PT, PT, PT, UP0, 0x80, 0x0 ;  /* 0x000000000000781c */ /* 0x000fe40003f4f008 */
[----:B------:R-:W-:-:S11]  /*16b90*/  PLOP3.LUT P0, PT, P0, P1, PT, 0x2a, 0x0 ;  /* 0x000000000000781c */ /* 0x000fd60000702572 */
[----:B------:R-:W-:Y:S05]  /*16ba0*/  @!P2 BRA `(.L_x_173) ;  /* 0x000000000004a947 */ /* 0x000fea0003800000 */
[----:B------:R-:W-:Y:S01]  /*16bb0*/  BPT.TRAP 0x1 ;  /* 0x000000040000795c */ /* 0x000fe20000300000 */
.L_x_173:
[----:B------:R-:W-:-:S05]  /*16bc0*/  IMAD.MOV.U32 R8, RZ, RZ, 0x1 ;  /* 0x00000001ff087424 */ /* 0x000fca00078e00ff */
[----:B------:R-:W-:-:S04]  /*16bd0*/  SHF.L.U32 R8, R8, 0x1f, RZ ;  /* 0x0000001f08087819 */ /* 0x000fc800000006ff */
[----:B------:R-:W2:Y:S02]  /*16be0*/  SYNCS.PHASECHK.TRANS64.TRYWAIT P1, [UR6+0x344c0], R8 ;  /* 0x0344c008ff0075a7 */ /* 0x000ea40008020146 */
[----:B--2---:R-:W-:Y:S05]  /*16bf0*/  @!P1 BRA `(.L_x_174) ;  /* 0x0000006000e49947 */ /* 0x004fea0003800000 */
.L_x_381:
[----:B------:R-:W-:Y:S04]  /*16c00*/  BSSY B0, `(.L_x_175) ;  /* 0x000000b000007945 */ /* 0x000fe80003800000 */
[----:B------:R-:W-:Y:S05]  /*16c10*/  @P0 BRA `(.L_x_176) ;  /* 0x0000000000240947 */ /* 0x000fea0003800000 */
[----:B------:R-:W-:Y:S02]  /*16c20*/  UIADD3 UR16, UR6, 0x30000, URZ ;  /* 0x0003000006107890 */ /* 0x000fe4000fffe03f */
[----:B------:R-:W-:Y:S01]  /*16c30*/  UIADD3 UR17, UR6, 0x344a0, URZ ;  /* 0x000344a006117890 */ /* 0x000fe2000fffe03f */
[----:B------:R-:W-:Y:S01]  /*16c40*/  UMOV UR14, 0x0 ;  /* 0x00000000000e7882 */ /* 0x000fe20000000000 */
[----:B------:R-:W-:-:S07]  /*16c50*/  UMOV UR15, 0x10000000 ;  /* 0x10000000000f7882 */ /* 0x000fce0000000000 */
[----:B------:R3:W-:Y:S02]  /*16c60*/  UTMALDG.2D [UR16], [UR12], desc[UR14] ;  /* 0x00000e100c0075b4 */ /* 0x0007e40008009000 */
[----:B---3--:R-:W-:Y:S05]  /*16c70*/  @!P2 BRA `(.L_x_177) ;  /* 0x000000000004a947 */ /* 0x008fea0003800000 */
[----:B------:R-:W-:Y:S01]  /*16c80*/  BPT.TRAP 0x1 ;  /* 0x000000040000795c */ /* 0x000fe20000300000 */
.L_x_177:
[----:B------:R-:W3:Y:S02]  /*16c90*/  LDC R2, c[0x0][0x828] ;  /* 0x00020a00ff027b82 */ /* 0x000ee40000000800 */
[----:B---3--:R3:W-:Y:S02]  /*16ca0*/  SYNCS.ARRIVE.TRANS64.RED.A0TR RZ, [UR6+0x344a0], R2 ;  /* 0x0344a002ffff79a7 */ /* 0x0087e40008300406 */
.L_x_176:
[----:B------:R-:W-:Y:S05]  /*16cb0*/  BSYNC B0 ;  /* 0x0000000000007941 */ /* 0x000fea0003800000 */
.L_x_175:
[----:B------:R-:W-:Y:S05]  /*16cc0*/  @!P2 BRA `(.L_x_178) ;  /* 0x000000000004a947 */ /* 0x000fea0003800000 */
[----:B------:R-:W-:Y:S01]  /*16cd0*/  BPT.TRAP 0x1 ;  /* 0x000000040000795c */ /* 0x000fe20000300000 */
.L_x_178:
[----:B------:R-:W-:-:S04]  /*16ce0*/  UIADD3 UR21, UR6, 0x344a0, URZ ;  /* 0x000344a006157890 */ /* 0x000fc8000fffe03f */
[----:B------:R-:W-:-:S09]  /*16cf0*/  UPRMT UR15, UR58, 0x654, UR21 ;  /* 0x000006543a0f7896 */ /* 0x000fd20008000015 */
[----:B------:R-:W-:Y:S01]  /*16d00*/  SYNCS.ARRIVE.TRANS64.RED.A1T0 RZ, [UR15], RZ ;  /* 0x000000ffffff79a7 */ /* 0x000fe2000810040f */
[----:B------:R-:W-:Y:S05]  /*16d10*/  @!P2 BRA `(.L_x_179) ;  /* 0x000000000004a947 */ /* 0x000fea0003800000 */
[----:B------:R-:W-:Y:S01]  /*16d20*/  BPT.TRAP 0x1 ;  /* 0x000000040000795c */ /* 0x000fe20000300000 */
.L_x_179:
[----:B------:R-:W4:Y:S02]  /*16d30*/  SYNCS.PHASECHK.TRANS64.TRYWAIT P1, [UR6+0x344c8], R8 ;  /* 0x0344c808ff0075a7 */ /* 0x000f240008020146 */
[----:B----4-:R-:W-:Y:S05]  /*16d40*/  @!P1 BRA `(.L_x_180) ;  /* 0x0000006000a89947 */ /* 0x010fea0003800000 */
.L_x_382:
[----:B------:R-:W-:Y:S04]  /*16d50*/  BSSY B0, `(.L_x_181) ;  /* 0x000000d000007945 */ /* 0x000fe80003800000 */
[----:B------:R-:W-:Y:S05]  /*16d60*/  @P0 BRA `(.L_x_182) ;  /* 0x00000000002c0947 */ /* 0x000fea0003800000 */
[----:B------:R-:W-:Y:S02]  /*16d70*/  UIADD3 UR26, UR18, 0x40, URZ ;  /* 0x00000040121a7890 */ /* 0x000fe4000fffe03f */
[----:B------:R-:W-:Y:S02]  /*16d80*/  UIADD3 UR24, UR6, 0x31000, URZ ;  /* 0x0003100006187890 */ /* 0x000fe4000fffe03f */
[----:B------:R-:W-:Y:S01]  /*16d90*/  UIADD3 UR25, UR6, 0x344a8, URZ ;  /* 0x000344a806197890 */ /* 0x000fe2000fffe03f */
[----:B------:R-:W-:Y:S01]  /*16da0*/  UMOV UR16, 0x0 ;  /* 0x0000000000107882 */ /* 0x000fe20000000000 */
[----:B------:R-:W-:Y:S01]  /*16db0*/  UMOV UR17, 0x10000000 ;  /* 0x1000000000117882 */ /* 0x000fe20000000000 */
[----:B------:R-:W-:-:S06]  /*16dc0*/  UMOV UR27, UR19 ;  /* 0x00000013001b7c82 */ /* 0x000fcc0008000000 */
[----:B------:R4:W-:Y:S02]  /*16dd0*/  UTMALDG.2D [UR24], [UR12], desc[UR16] ;  /* 0x000010180c0075b4 */ /* 0x0009e40008009000 */
[----:B----4-:R-:W-:Y:S05]  /*16de0*/  @!P2 BRA `(.L_x_183) ;  /* 0x000000000004a947 */ /* 0x010fea0003800000 */
[----:B------:R-:W-:Y:S01]  /*16df0*/  BPT.TRAP 0x1 ;  /* 0x000000040000795c */ /* 0x000fe20000300000 */
.L_x_183:
[----:B---3--:R-:W3:Y:S02]  /*16e00*/  LDC R2, c[0x0][0x828] ;  /* 0x00020a00ff027b82 */ /* 0x008ee40000000800 */
[----:B---3--:R4:W-:Y:S02]  /*16e10*/  SYNCS.ARRIVE.TRANS64.RED.A0TR RZ, [UR6+0x344a8], R2 ;  /* 0x0344a802ffff79a7 */ /* 0x0089e40008300406 */
.L_x_182:
[----:B------:R-:W-:Y:S05]  /*16e20*/  BSYNC B0 ;  /* 0x0000000000007941 */ /* 0x000fea0003800000 */
.L_x_181:
[----:B------:R-:W-:Y:S05]  /*16e30*/  @!P2 BRA `(.L_x_184) ;  /* 0x000000000004a947 */ /* 0x000fea0003800000 */
[----:B------:R-:W-:Y:S01]  /*16e40*/  BPT.TRAP 0x1 ;  /* 0x000000040000795c */ /* 0x000fe20000300000 */
.L_x_184:
[----:B------:R-:W-:-:S04]  /*16e50*/  UIADD3 UR25, UR6, 0x344a8, URZ ;  /* 0x000344a806197890 */ /* 0x000fc8000fffe03f */
[----:B------:R-:W-:-:S09]  /*16e60*/  UPRMT UR7, UR58, 0x654, UR25 ;  /* 0x000006543a077896 */ /* 0x000fd20008000019 */
[----:B------:R-:W-:Y:S01]  /*16e70*/  SYNCS.ARRIVE.TRANS64.RED.A1T0 RZ, [UR7], RZ ;  /* 0x000000ffffff79a7 */ /* 0x000fe20008100407 */
[----:B------:R-:W-:Y:S05]  /*16e80*/  @!P2 BRA `(.L_x_185) ;  /* 0x000000000004a947 */ /* 0x000fea0003800000 */
[----:B------:R-:W-:Y:S01]  /*16e90*/  BPT.TRAP 0x1 ;  /* 0x000000040000795c */ /* 0x000fe20000300000 */
.L_x_185:
[----:B------:R-:W5:Y:S02]  /*16ea0*/  SYNCS.PHASECHK.TRANS64.TRYWAIT P1, [UR6+0x344d0], R8 ;  /* 0x0344d008ff0075a7 */ /* 0x000f640008020146 */
[----:B-----5:R-:W-:Y:S05]  /*16eb0*/  @!P1 BRA `(.L_x_186) ;  /* 0x0000006000649947 */ /* 0x020fea0003800000 */
.L_x_383:
        /* <DEDUP_REMOVED lines=9> */
[----:B-1----:R-:W-:Y:S05]  /*16f50*/  @!P2 BRA `(.L_x_189) ;  /* 0x000000000004a947 */ /* 0x002fea0003800000 */
[----:B------:R-:W-:Y:S01]  /*16f60*/  BPT.TRAP 0x1 ;  /* 0x000000040000795c */ /* 0x000fe20000300000 */
.L_x_189:
[----:B---34-:R-:W1:Y:S02]  /*16f70*/  LDC R2, c[0x0][0x828] ;  /* 0x00020a00ff027b82 */ /* 0x018e640000000800 */
[----:B-1----:R1:W-:Y:S02]  /*16f80*/  SYNCS.ARRIVE.TRANS64.RED.A0TR RZ, [UR6+0x344b0], R2 ;  /* 0x0344b002ffff79a7 */ /* 0x0023e40008300406 */
.L_x_188:
[----:B------:R-:W-:Y:S05]  /*16f90*/  BSYNC B0 ;  /* 0x0000000000007941 */ /* 0x000fea0003800000 */
.L_x_187:
[----:B------:R-:W-:Y:S05]  /*16fa0*/  @!P2 BRA `(.L_x_190) ;  /* 0x000000000004a947 */ /* 0x000fea0003800000 */
[----:B------:R-:W-:Y:S01]  /*16fb0*/  BPT.TRAP 0x1 ;  /* 0x000000040000795c */ /* 0x000fe20000300000 */
.L_x_190:
[----:B------:R-:W-:-:S04]  /*16fc0*/  UIADD3 UR29, UR6, 0x344b0, URZ ;  /* 0x000344b0061d7890 */ /* 0x000fc8000fffe03f */
[----:B------:R-:W-:-:S09]  /*16fd0*/  UPRMT UR14, UR58, 0x654, UR29 ;  /* 0x000006543a0e7896 */ /* 0x000fd2000800001d */
[----:B------:R-:W-:Y:S01]  /*16fe0*/  SYNCS.ARRIVE.TRANS64.RED.A1T0 RZ, [UR14], RZ ;  /* 0x000000ffffff79a7 */ /* 0x000fe2000810040e */
[----:B------:R-:W-:Y:S05]  /*16ff0*/  @!P2 BRA `(.L_x_191) ;  /* 0x000000000004a947 */ /* 0x000fea0003800000 */
[----:B------:R-:W-:Y:S01]  /*17000*/  BPT.TRAP 0x1 ;  /* 0x000000040000795c */ /* 0x000fe20000300000 */
.L_x_191:
[----:B------:R-:W5:Y:S02]  /*17010*/  SYNCS.PHASECHK.TRANS64.TRYWAIT P1, [UR6+0x344d8], R8 ;  /* 0x0344d808ff0075a7 */ /* 0x000f640008020146 */
[----:B-----5:R-:W-:Y:S05]  /*17020*/  @!P1 BRA `(.L_x_192) ;  /* 0x0000006000209947 */ /* 0x020fea0003800000 */
.L_x_384:
        /* <DEDUP_REMOVED lines=11> */
.L_x_195:
[----:B---34-:R-:W1:Y:S02]  /*170e0*/  LDC R2, c[0x0][0x828] ;  /* 0x00020a00ff027b82 */ /* 0x018e640000000800 */
[----:B-1----:R1:W-:Y:S02]  /*170f0*/  SYNCS.ARRIVE.TRANS64.RED.A0TR RZ, [UR6+0x344b8], R2 ;  /* 0x0344b802ffff79a7 */ /* 0x0023e40008300406 */
.L_x_194:
[----:B------:R-:W-:Y:S05]  /*17100*/  BSYNC B0 ;  /* 0x0000000000007941 */ /* 0x000fea0003800000 */
.L_x_193:
[----:B------:R-:W-:Y:S05]  /*17110*/  @!P2 BRA `(.L_x_196) ;  /* 0x000000000004a947 */ /* 0x000fea0003800000 */
[----:B------:R-:W-:Y:S01]  /*17120*/  BPT.TRAP 0x1 ;  /* 0x000000040000795c */ /* 0x000fe20000300000 */
.L_x_196:
[----:B------:R-:W-:Y:S02]  /*17130*/  UIADD3 UR33, UR6, 0x344b8, URZ ;  /* 0x000344b806217890 */ /* 0x000fe4000fffe03f */
[----:B------:R-:W-:Y:S02]  /*17140*/  UIADD3 UR23, UR19, 0x20, URZ ;  /* 0x0000002013177890 */ /* 0x000fe4000fffe03f */
[----:B------:R-:W-:-:S09]  /*17150*/  UPRMT UR36, UR58, 0x654, UR33 ;  /* 0x000006543a247896 */ /* 0x000fd20008000021 */
[----:B------:R-:W-:Y:S01]  /*17160*/  SYNCS.ARRIVE.TRANS64.RED.A1T0 RZ, [UR36], RZ ;  /* 0x000000ffffff79a7 */ /* 0x000fe20008100424 */
[----:B------:R-:W-:Y:S05]  /*17170*/  @!P2 BRA `(.L_x_197) ;  /* 0x000000000004a947 */ /* 0x000fea0003800000 */
[----:B------:R-:W-:Y:S01]  /*17180*/  BPT.TRAP 0x1 ;  /* 0x000000040000795c */ /* 0x000fe20000300000 */
.L_x_197:
[----:B-1-34-:R-:W-:-:S04]  /*17190*/  SHF.L.U32 R2, RZ, 0x1f, RZ ;  /* 0x0000001fff027819 */ /* 0x01afc800000006ff */
[----:B------:R-:W1:Y:S02]  /*171a0*/  SYNCS.PHASECHK.TRANS64.TRYWAIT P1, [UR6+0x344c0], R2 ;  /* 0x0344c002ff0075a7 */ /* 0x000e640008020146 */
[----:B-1----:R-:W-:Y:S05]  /*171b0*/  @!P1 BRA `(.L_x_198) ;  /* 0x0000005c00d49947 */ /* 0x002fea0003800000 */
.L_x_385:
[----:B------:R-:W-:Y:S04]  /*171c0*/  BSSY B0, `(.L_x_199) ;  /* 0x000000b000007945 */ /* 0x000fe80003800000 */
[----:B------:R-:W-:Y:S05]  /*171d0*/  @P0 BRA `(.L_x_200) ;  /* 0x0000000000240947 */ /* 0x000fea0003800000 */
[----:B------:R-:W-:Y:S01]  /*171e0*/  UIADD3 UR20, UR6, 0x30000, URZ ;  /* 0x0003000006147890 */ /* 0x000fe2000fffe03f */
[----:B------:R-:W-:Y:S01]  /*171f0*/  UMOV UR16, 0x0 ;  /* 0x0000000000107882 */ /* 0x000fe20000000000 */
[----:B------:R-:W-:Y:S01]  /*17200*/  UMOV UR17, 0x10000000 ;  /* 0x1000000000117882 */ /* 0x000fe20000000000 */
[----:B------:R-:W-:-:S06]  /*17210*/  UMOV UR22, UR18 ;  /* 0x0000001200167c82 */ /* 0x000fcc0008000000 */
[----:B------:R3:W-:Y:S02]  /*17220*/  UTMALDG.2D [UR20], [UR12], desc[UR16] ;  /* 0x000010140c0075b4 */ /* 0x0007e40008009000 */
[----:B---3--:R-:W-:Y:S05]  /*17230*/  @!P2 BRA `(.L_x_201) ;  /* 0x000000000004a947 */ /* 0x008fea0003800000 */
[----:B------:R-:W-:Y:S01]  /*17240*/  BPT.TRAP 0x1 ;  /* 0x000000040000795c */ /* 0x000fe20000300000 */
.L_x_201:
[----:B-12---:R-:W1:Y:S02]  /*17250*/  LDC R3, c[0x0][0x828] ;  /* 0x00020a00ff037b82 */ /* 0x006e640000000800 */
[----:B-1----:R3:W-:Y:S02]  /*17260*/  SYNCS.ARRIVE.TRANS64.RED.A0TR RZ, [UR6+0x344a0], R3 ;  /* 0x0344a003ffff79a7 */ /* 0x0027e40008300406 */
.L_x_200:
[----:B------:R-:W-:Y:S05]  /*17270*/  BSYNC B0 ;  /* 0x0000000000007941 */ /* 0x000fea0003800000 */
.L_x_199:
[----:B------:R-:W-:Y:S05]  /*17280*/  @!P2 BRA `(.L_x_202) ;  /* 0x000000000004a947 */ /* 0x000fea0003800000 */
[----:B------:R-:W-:Y:S01]  /*17290*/  BPT.TRAP 0x1 ;  /* 0x000000040000795c */ /* 0x000fe20000300000 */
.L_x_202:
[----:B------:R-:W-:Y:S01]  /*172a0*/  SYNCS.ARRIVE.TRANS64.RED.A1T0 RZ, [UR15], RZ ;  /* 0x000000ffffff79a7 */ /* 0x000fe2000810040f */
[----:B------:R-:W-:Y:S05]  /*172b0*/  @!P2 BRA `(.L_x_203) ;  /* 0x000000000004a947 */ /* 0x000fea0003800000 */
[----:B------:R-:W-:Y:S01]  /*172c0*/  BPT.TRAP 0x1 ;  /* 0x000000040000795c */ /* 0x000fe20000300000 */
.L_x_203:
[----:B------:R-:W4:Y:S02]  /*172d0*/  SYNCS.PHASECHK.TRANS64.TRYWAIT P1, [UR6+0x344c8], R2 ;  /* 0x0344c802ff0075a7 */ /* 0x000f240008020146 */
[----:B----4-:R-:W-:Y:S05]  /*172e0*/  @!P1 BRA `(.L_x_204) ;  /* 0x0000005c00a09947 */ /* 0x010fea0003800000 */
.L_x_386:
[----:B------:R-:W-:Y:S04]  /*172f0*/  BSSY B0, `(.L_x_205) ;  /* 0x000000c000007945 */ /* 0x000fe80003800000 */
[----:B------:R-:W-:Y:S05]  /*17300*/  @P0 BRA `(.L_x_206) ;  /* 0x0000000000280947 */ /* 0x000fea0003800000 */
        /* <DEDUP_REMOVED lines=8> */
.L_x_207:
[----:B-123--:R-:W1:Y:S02]  /*17390*/  LDC R3, c[0x0][0x828] ;  /* 0x00020a00ff037b82 */ /* 0x00ee640000000800 */
[----:B-1----:R4:W-:Y:S02]  /*173a0*/  SYNCS.ARRIVE.TRANS64.RED.A0TR RZ, [UR6+0x344a8], R3 ;  /* 0x0344a803ffff79a7 */ /* 0x0029e40008300406 */
.L_x_206:
[----:B------:R-:W-:Y:S05]  /*173b0*/  BSYNC B0 ;  /* 0x0000000000007941 */ /* 0x000fea0003800000 */
.L_x_205:
[----:B------:R-:W-:Y:S05]  /*173c0*/  @!P2 BRA `(.L_x_208) ;  /* 0x000000000004a947 */ /* 0x000fea0003800000 */
[----:B------:R-:W-:Y:S01]  /*173d0*/  BPT.TRAP 0x1 ;  /* 0x000000040000795c */ /* 0x000fe20000300000 */
.L_x_208:
[----:B------:R-:W-:Y:S01]  /*173e0*/  SYNCS.ARRIVE.TRANS64.RED.A1T0 RZ, [UR7], RZ ;  /* 0x000000ffffff79a7 */ /* 0x000fe20008100407 */
[----:B------:R-:W-:Y:S05]  /*173f0*/  @!P2 BRA `(.L_x_209) ;  /* 0x000000000004a947 */ /* 0x000fea0003800000 */
[----:B------:R-:W-:Y:S01]  /*17400*/  BPT.TRAP 0x1 ;  /* 0x000000040000795c */ /* 0x000fe20000300000 */
.L_x_209:
[----:B------:R-:W5:Y:S02]  /*17410*/  SYNCS.PHASECHK.TRANS64.TRYWAIT P1, [UR6+0x344d0], R2 ;  /* 0x0344d002ff0075a7 */ /* 0x000f640008020146 */
[----:B-----5:R-:W-:Y:S05]  /*17420*/  @!P1 BRA `(.L_x_210) ;  /* 0x0000005c00689947 */ /* 0x020fea0003800000 */
.L_x_387:
        /* <DEDUP_REMOVED lines=10> */
.L_x_213:
[----:B--234-:R-:W1:Y:S02]  /*174d0*/  LDC R3, c[0x0][0x828] ;  /* 0x00020a00ff037b82 */ /* 0x01ce640000000800 */
[----:B-1----:R1:W-:Y:S02]  /*174e0*/  SYNCS.ARRIVE.TRANS64.RED.A0TR RZ, [UR6+0x344b0], R3 ;  /* 0x0344b003ffff79a7 */ /* 0x0023e40008300406 */
.L_x_212:
[----:B------:R-:W-:Y:S05]  /*174f0*/  BSYNC B0 ;  /* 0x0000000000007941 */ /* 0x000fea0003800000 */
.L_x_211:
[----:B------:R-:W-:Y:S05]  /*17500*/  @!P2 BRA `(.L_x_214) ;  /* 0x000000000004a947 */ /* 0x000fea0003800000 */
[----:B------:R-:W-:Y:S01]  /*17510*/  BPT.TRAP 0x1 ;  /* 0x000000040000795c */ /* 0x000fe20000300000 */
.L_x_214:
[----:B------:R-:W-:Y:S01]  /*17520*/  SYNCS.ARRIVE.TRANS64.RED.A1T0 RZ, [UR14], RZ ;  /* 0x000000ffffff79a7 */ /* 0x000fe2000810040e */
[----:B------:R-:W-:Y:S05]  /*17530*/  @!P2 BRA `(.L_x_215) ;  /* 0x000000000004a947 */ /* 0x000fea0003800000 */
[----:B------:R-:W-:Y:S01]  /*17540*/  BPT.TRAP 0x1 ;  /* 0x000000040000795c */ /* 0x000fe20000300000 */
.L_x_215:
[----:B------:R-:W5:Y:S02]  /*17550*/  SYNCS.PHASECHK.TRANS64.TRYWAIT P1, [UR6+0x344d8], R2 ;  /* 0x0344d802ff0075a7 */ /* 0x000f640008020146 */
[----:B-----5:R-:W-:Y:S05]  /*17560*/  @!P1 BRA `(.L_x_216) ;  /* 0x0000005c00309947 */ /* 0x020fea0003800000 */
.L_x_388:
        /* <DEDUP_REMOVED lines=10> */
.L_x_219:
[----:B--234-:R-:W1:Y:S02]  /*17610*/  LDC R3, c[0x0][0x828] ;  /* 0x00020a00ff037b82 */ /* 0x01ce640000000800 */
[----:B-1----:R1:W-:Y:S02]  /*17620*/  SYNCS.ARRIVE.TRANS64.RED.A0TR RZ, [UR6+0x344b8], R3 ;  /* 0x0344b803ffff79a7 */ /* 0x0023e40008300406 */
.L_x_218:
[----:B------:R-:W-:Y:S05]  /*17630*/  BSYNC B0 ;  /* 0x0000000000007941 */ /* 0x000fea0003800000 */
.L_x_217:
[----:B------:R-:W-:Y:S05]  /*17640*/  @!P2 BRA `(.L_x_220) ;  /* 0x000000000004a947 */ /* 0x000fea0003800000 */
[----:B------:R-:W-:Y:S01]  /*17650*/  BPT.TRAP 0x1 ;  /* 0x000000040000795c */ /* 0x000fe20000300000 */
.L_x_220:
[----:B------:R-:W-:Y:S01]  /*17660*/  SYNCS.ARRIVE.TRANS64.RED.A1T0 RZ, [UR36], RZ ;  /* 0x000000ffffff79a7 */ /* 0x000fe20008100424 */
[----:B------:R-:W-:Y:S01]  /*17670*/  UIADD3 UR23, UR19, 0x40, URZ ;  /* 0x0000004013177890 */ /* 0x000fe2000fffe03f */
[----:B------:R-:W-:Y:S11]  /*17680*/  @!P2 BRA `(.L_x_221) ;  /* 0x000000000004a947 */ /* 0x000ff60003800000 */
[----:B------:R-:W-:Y:S01]  /*17690*/  BPT.TRAP 0x1 ;  /* 0x000000040000795c */ /* 0x000fe20000300000 */
.L_x_221:
[----:B------:R-:W5:Y:S02]  /*176a0*/  SYNCS.PHASECHK.TRANS64.TRYWAIT P1, [UR6+0x344c0], R8 ;  /* 0x0344c008ff0075a7 */ /* 0x000f640008020146 */
[----:B-----5:R-:W-:Y:S05]  /*176b0*/  @!P1 BRA `(.L_x_222) ;  /* 0x0000005800f49947 */ /* 0x020fea0003800000 */
.L_x_389:
[----:B------:R-:W-:Y:S04]  /*176c0*/  BSSY B0, `(.L_x_223) ;  /* 0x000000b000007945 */ /* 0x000fe80003800000 */
[----:B------:R-:W-:Y:S05]  /*176d0*/  @P0 BRA `(.L_x_224) ;  /* 0x0000000000240947 */ /* 0x000fea0003800000 */
[----:B------:R-:W-:Y:S01]  /*176e0*/  UIADD3 UR20, UR6, 0x30000, URZ ;  /* 0x0003000006147890 */ /* 0x000fe2000fffe03f */
[----:B------:R-:W-:Y:S01]  /*176f0*/  UMOV UR16, 0x0 ;  /* 0x0000000000107882 */ /* 0x000fe20000000000 */
[----:B------:R-:W-:Y:S01]  /*17700*/  UMOV UR17, 0x10000000 ;  /* 0x1000000000117882 */ /* 0x000fe20000000000 */
[----:B------:R-:W-:-:S06]  /*17710*/  UMOV UR22, UR18 ;  /* 0x0000001200167c82 */ /* 0x000fcc0008000000 */
[----:B------:R1:W-:Y:S02]  /*17720*/  UTMALDG.2D [UR20], [UR12], desc[UR16] ;  /* 0x000010140c0075b4 */ /* 0x0003e40008009000 */
[----:B-1----:R-:W-:Y:S05]  /*17730*/  @!P2 BRA `(.L_x_225) ;  /* 0x000000000004a947 */ /* 0x002fea0003800000 */
[----:B------:R-:W-:Y:S01]  /*17740*/  BPT.TRAP 0x1 ;  /* 0x000000040000795c */ /* 0x000fe20000300000 */
.L_x_225:
[----:B--234-:R-:W1:Y:S02]  /*17750*/  LDC R3, c[0x0][0x828] ;  /* 0x00020a00ff037b82 */ /* 0x01ce640000000800 */
[----:B-1----:R1:W-:Y:S02]  /*17760*/  SYNCS.ARRIVE.TRANS64.RED.A0TR RZ, [UR6+0x344a0], R3 ;  /* 0x0344a003ffff79a7 */ /* 0x0023e40008300406 */
.L_x_224:
[----:B------:R-:W-:Y:S05]  /*17770*/  BSYNC B0 ;  /* 0x0000000000007941 */ /* 0x000fea0003800000 */
.L_x_223:
[----:B------:R-:W-:Y:S05]  /*17780*/  @!P2 BRA `(.L_x_226) ;  /* 0x000000000004a947 */ /* 0x000fea0003800000 */
[----:B------:R-:W-:Y:S01]  /*17790*/  BPT.TRAP 0x1 ;  /* 0x000000040000795c */ /* 0x000fe20000300000 */
.L_x_226:
[----:B------:R-:W-:Y:S01]  /*177a0*/  SYNCS.ARRIVE.TRANS64.RED.A1T0 RZ, [UR15], RZ ;  /* 0x000000ffffff79a7 */ /* 0x000fe2000810040f */
[----:B------:R-:W-:Y:S05]  /*177b0*/  @!P2 BRA `(.L_x_227) ;  /* 0x000000000004a947 */ /* 0x000fea0003800000 */
[----:B------:R-:W-:Y:S01]  /*177c0*/  BPT.TRAP 0x1 ;  /* 0x000000040000795c */ /* 0x000fe20000300000 */
.L_x_227:
[----:B------:R-:W5:Y:S02]  /*177d0*/  SYNCS.PHASECHK.TRANS64.TRYWAIT P1, [UR6+0x344c8], R8 ;  /* 0x0344c808ff0075a7 */ /* 0x000f640008020146 */
[----:B-----5:R-:W-:Y:S05]  /*177e0*/  @!P1 BRA `(.L_x_228) ;  /* 0x0000005800c09947 */ /* 0x020fea0003800000 */
.L_x_390:
        /* <DEDUP_REMOVED lines=10> */
.L_x_231:
[----:B--234-:R-:W1:Y:S02]  /*17890*/  LDC R3, c[0x0][0x828] ;  /* 0x00020a00ff037b82 */ /* 0x01ce640000000800 */
[----:B-1----:R1:W-:Y:S02]  /*178a0*/  SYNCS.ARRIVE.TRANS64.RED.A0TR RZ, [UR6+0x344a8], R3 ;  /* 0x0344a803ffff79a7 */ /* 0x0023e40008300406 */
.L_x_230:
[----:B------:R-:W-:Y:S05]  /*178b0*/  BSYNC B0 ;  /* 0x0000000000007941 */ /* 0x000fea0003800000 */
.L_x_229:
[----:B------:R-:W-:Y:S05]  /*178c0*/  @!P2 BRA `(.L_x_232) ;  /* 0x000000000004a947 */ /* 0x000fea0003800000 */
[----:B------:R-:W-:Y:S01]  /*178d0*/  BPT.TRAP 0x1 ;  /* 0x000000040000795c */ /* 0x000fe20000300000 */
.L_x_232:
[----:B------:R-:W-:Y:S01]  /*178e0*/  SYNCS.ARRIVE.TRANS64.RED.A1T0 RZ, [UR7], RZ ;  /* 0x000000ffffff79a7 */ /* 0x000fe20008100407 */
[----:B------:R-:W-:Y:S05]  /*178f0*/  @!P2 BRA `(.L_x_233) ;  /* 0x000000000004a947 */ /* 0x000fea0003800000 */
[----:B------:R-:W-:Y:S01]  /*17900*/  BPT.TRAP 0x1 ;  /* 0x000000040000795c */ /* 0x000fe20000300000 */
.L_x_233:
[----:B------:R-:W5:Y:S02]  /*17910*/  SYNCS.PHASECHK.TRANS64.TRYWAIT P1, [UR6+0x344d0], R8 ;  /* 0x0344d008ff0075a7 */ /* 0x000f640008020146 */
[----:B-----5:R-:W-:Y:S05]  /*17920*/  @!P1 BRA `(.L_x_234) ;  /* 0x0000005800889947 */ /* 0x020fea0003800000 */
.L_x_391:
        /* <DEDUP_REMOVED lines=10> */
.L_x_237:
[----:B--234-:R-:W1:Y:S02]  /*179d0*/  LDC R3, c[0x0][0x828] ;  /* 0x00020a00ff037b82 */ /* 0x01ce640000000800 */
[----:B-1----:R1:W-:Y:S02]  /*179e0*/  SYNCS.ARRIVE.TRANS64.RED.A0TR RZ, [UR6+0x344b0], R3 ;  /* 0x0344b003ffff79a7 */ /* 0x0023e40008300406 */
.L_x_236:
[----:B------:R-:W-:Y:S05]  /*179f0*/  BSYNC B0 ;  /* 0x0000000000007941 */ /* 0x000fea0003800000 */
.L_x_235:
[----:B------:R-:W-:Y:S05]  /*17a00*/  @!P2 BRA `(.L_x_238) ;  /* 0x000000000004a947 */ /* 0x000fea0003800000 */
[----:B------:R-:W-:Y:S01]  /*17a10*/  BPT.TRAP 0x1 ;  /* 0x000000040000795c */ /* 0x000fe20000300000 */
.L_x_238:
[----:B------:R-:W-:Y:S01]  /*17a20*/  SYNCS.ARRIVE.TRANS64.RED.A1T0 RZ, [UR14], RZ ;  /* 0x000000ffffff79a7 */ /* 0x000fe2000810040e */
[----:B------:R-:W-:Y:S05]  /*17a30*/  @!P2 BRA `(.L_x_239) ;  /* 0x000000000004a947 */ /* 0x000fea0003800000 */
[----:B------:R-:W-:Y:S01]  /*17a40*/  BPT.TRAP 0x1 ;  /* 0x000000040000795c */ /* 0x000fe20000300000 */
.L_x_239:
[----:B------:R-:W5:Y:S02]  /*17a50*/  SYNCS.PHASECHK.TRANS64.TRYWAIT P1, [UR6+0x344d8], R8 ;  /* 0x0344d808ff0075a7 */ /* 0x000f640008020146 */
[----:B-----5:R-:W-:Y:S05]  /*17a60*/  @!P1 BRA `(.L_x_240) ;  /* 0x0000005800509947 */ /* 0x020fea0003800000 */
.L_x_392:
        /* <DEDUP_REMOVED lines=10> */
.L_x_243:
[----:B--234-:R-:W1:Y:S02]  /*17b10*/  LDC R3, c[0x0][0x828] ;  /* 0x00020a00ff037b82 */ /* 0x01ce640000000800 */
[----:B-1----:R1:W-:Y:S02]  /*17b20*/  SYNCS.ARRIVE.TRANS64.RED.A0TR RZ, [UR6+0x344b8], R3 ;  /* 0x0344b803ffff79a7 */ /* 0x0023e40008300406 */
.L_x_242:
[----:B------:R-:W-:Y:S05]  /*17b30*/  BSYNC B0 ;  /* 0x0000000000007941 */ /* 0x000fea0003800000 */
.L_x_241:
[----:B------:R-:W-:Y:S05]  /*17b40*/  @!P2 BRA `(.L_x_244) ;  /* 0x000000000004a947 */ /* 0x000fea0003800000 */
[----:B------:R-:W-:Y:S01]  /*17b50*/  BPT.TRAP 0x1 ;  /* 0x000000040000795c */ /* 0x000fe20000300000 */
.L_x_244:
[----:B------:R-:W-:Y:S01]  /*17b60*/  SYNCS.ARRIVE.TRANS64.RED.A1T0 RZ, [UR36], RZ ;  /* 0x000000ffffff79a7 */ /* 0x000fe20008100424 */
[----:B------:R-:W-:Y:S01]  /*17b70*/  UIADD3 UR19, UR19, 0x60, URZ ;  /* 0x0000006013137890 */ /* 0x000fe2000fffe03f */
[----:B------:R-:W-:Y:S11]  /*17b80*/  @!P2 BRA `(.L_x_245) ;  /* 0x000000000004a947 */ /* 0x000ff60003800000 */
[----:B------:R-:W-:Y:S01]  /*17b90*/  BPT.TRAP 0x1 ;  /* 0x000000040000795c */ /* 0x000fe20000300000 */
.L_x_245:
[----:B------:R-:W5:Y:S02]  /*17ba0*/  SYNCS.PHASECHK.TRANS64.TRYWAIT P1, [UR6+0x344c0], R2 ;  /* 0x0344c002ff0075a7 */ /* 0x000f640008020146 */
[----:B-----5:R-:W-:Y:S05]  /*17bb0*/  @!P1 BRA `(.L_x_246) ;  /* 0x0000005800149947 */ /* 0x020fea0003800000 */
.L_x_393:
        /* <DEDUP_REMOVED lines=9> */
.L_x_249:
[----:B--234-:R-:W1:Y:S02]  /*17c50*/  LDC R3, c[0x0][0x828] ;  /* 0x00020a00ff037b82 */ /* 0x01ce640000000800 */
[----:B-1----:R1:W-:Y:S02]  /*17c60*/  SYNCS.ARRIVE.TRANS64.RED.A0TR RZ, [UR6+0x344a0], R3 ;  /* 0x0344a003ffff79a7 */ /* 0x0023e40008300406 */
.L_x_248:
[----:B------:R-:W-:Y:S05]  /*17c70*/  BSYNC B0 ;  /* 0x0000000000007941 */ /* 0x000fea0003800000 */
.L_x_247:
[----:B------:R-:W-:Y:S05]  /*17c80*/  @!P2 BRA `(.L_x_250) ;  /* 0x000000000004a947 */ /* 0x000fea0003800000 */
[----:B------:R-:W-:Y:S01]  /*17c90*/  BPT.TRAP 0x1 ;  /* 0x000000040000795c */ /* 0x000fe20000300000 */
.L_x_250:
[----:B------:R-:W-:Y:S01]  /*17ca0*/  SYNCS.ARRIVE.TRANS64.RED.A1T0 RZ, [UR15], RZ ;  /* 0x000000ffffff79a7 */ /* 0x000fe2000810040f */
[----:B------:R-:W-:Y:S05]  /*17cb0*/  @!P2 BRA `(.L_x_251) ;  /* 0x000000000004a947 */ /* 0x000fea0003800000 */
[----:B------:R-:W-:Y:S01]  /*17cc0*/  BPT.TRAP 0x1 ;  /* 0x000000040000795c */ /* 0x000fe20000300000 */
.L_x_251:
[----:B------:R-:W5:Y:S02]  /*17cd0*/  SYNCS.PHASECHK.TRANS64.TRYWAIT P1, [UR6+0x344c8], R2 ;  /* 0x0344c802ff0075a7 */ /* 0x000f640008020146 */
[----:B-----5:R-:W-:Y:S05]  /*17ce0*/  @!P1 BRA `(.L_x_252) ;  /* 0x0000005400e09947 */ /* 0x020fea0003800000 */
.L_x_394:
[----:B------:R-:W-:Y:S04]  /*17cf0*/  BSSY B0, `(.L_x_253) ;  /* 0x000000d000007945 */ /* 0x000fe80003800000 */
[----:B------:R-:W-:Y:S05]  /*17d00*/  @P0 BRA `(.L_x_254) ;  /* 0x00000000002c0947 */ /* 0x000fea0003800000 */
[----:B------:R-:W-:Y:S02]  /*17d10*/  UIADD3 UR22, UR18, 0x40, URZ ;  /* 0x0000004012167890 */ /* 0x000fe4000fffe03f */
[----:B------:R-:W-:Y:S01]  /*17d20*/  UIADD3 UR20, UR6, 0x31000, URZ ;  /* 0x0003100006147890 */ /* 0x000fe2000fffe03f */
[----:B------:R-:W-:Y:S01]  /*17d30*/  UMOV UR16, 0x0 ;  /* 0x0000000000107882 */ /* 0x000fe20000000000 */
[----:B------:R-:W-:Y:S01]  /*17d40*/  UMOV UR17, 0x10000000 ;  /* 0x1000000000117882 */ /* 0x000fe20000000000 */
[----:B------:R-:W-:Y:S01]  /*17d50*/  UMOV UR21, UR25 ;  /* 0x0000001900157c82 */ /* 0x000fe20008000000 */
[----:B------:R-:W-:-:S05]  /*17d60*/  UMOV UR23, UR19 ;  /* 0x0000001300177c82 */ /* 0x000fca0008000000 */
[----:B------:R1:W-:Y:S02]  /*17d70*/  UTMALDG.2D [UR20], [UR12], desc[UR16] ;  /* 0x000010140c0075b4 */ /* 0x0003e40008009000 */
[----:B-1----:R-:W-:Y:S05]  /*17d80*/  @!P2 BRA `(.L_x_255) ;  /* 0x000000000004a947 */ /* 0x002fea0003800000 */
[----:B------:R-:W-:Y:S01]  /*17d90*/  BPT.TRAP 0x1 ;  /* 0x000000040000795c */ /* 0x000fe20000300000 */
.L_x_255:
[----:B--234-:R-:W1:Y:S02]  /*17da0*/  LDC R3, c[0x0][0x828] ;  /* 0x00020a00ff037b82 */ /* 0x01ce640000000800 */
[----:B-1----:R1:W-:Y:S02]  /*17db0*/  SYNCS.ARRIVE.TRANS64.RED.A0TR RZ, [UR6+0x344a8], R3 ;  /* 0x0344a803ffff79a7 */ /* 0x0023e40008300406 */
.L_x_254:
[----:B------:R-:W-:Y:S05]  /*17dc0*/  BSYNC B0 ;  /* 0x0000000000007941 */ /* 0x000fea0003800000 */
.L_x_253:
[----:B------:R-:W-:Y:S05]  /*17dd0*/  @!P2 BRA `(.L_x_256) ;  /* 0x000000000004a947 */ /* 0x000fea0003800000 */
[----:B------:R-:W-:Y:S01]  /*17de0*/  BPT.TRAP 0x1 ;  /* 0x000000040000795c */ /* 0x000fe20000300000 */
.L_x_256:
[----:B------:R-:W-:Y:S01]  /*17df0*/  SYNCS.ARRIVE.TRANS64.RED.A1T0 RZ, [UR7], RZ ;  /* 0x000000ffffff79a7 */ /* 0x000fe20008100407 */
[----:B------:R-:W-:Y:S05]  /*17e00*/  @!P2 BRA `(.L_x_257) ;  /* 0x000000000004a947 */ /* 0x000fea0003800000 */
[----:B------:R-:W-:Y:S01]  /*17e10*/  BPT.TRAP 0x1 ;  /* 0x000000040000795c */ /* 0x000fe20000300000 */
.L_x_257:
[----:B------:R-:W5:Y:S02]  /*17e20*/  SYNCS.PHASECHK.TRANS64.TRYWAIT P1, [UR6+0x344d0], R2 ;  /* 0x0344d002ff0075a7 */ /* 0x000f640008020146 */
[----:B-----5:R-:W-:Y:S05]  /*17e30*/  @!P1 BRA `(.L_x_258) ;  /* 0x0000005400a49947 */ /* 0x020fea0003800000 */
.L_x_395:
        /* <DEDUP_REMOVED lines=11> */
.L_x_261:
[----:B--234-:R-:W1:Y:S02]  /*17ef0*/  LDC R3, c[0x0][0x828] ;  /* 0x00020a00ff037b82 */ /* 0x01ce640000000800 */
[----:B-1----:R1:W-:Y:S02]  /*17f00*/  SYNCS.ARRIVE.TRANS64.RED.A0TR RZ, [UR6+0x344b0], R3 ;  /* 0x0344b003ffff79a7 */ /* 0x0023e40008300406 */
.L_x_260:
[----:B------:R-:W-:Y:S05]  /*17f10*/  BSYNC B0 ;  /* 0x0000000000007941 */ /* 0x000fea0003800000 */
.L_x_259:
[----:B------:R-:W-:Y:S05]  /*17f20*/  @!P2 BRA `(.L_x_262) ;  /* 0x000000000004a947 */ /* 0x000fea0003800000 */
[----:B------:R-:W-:Y:S01]  /*17f30*/  BPT.TRAP 0x1 ;  /* 0x000000040000795c */ /* 0x000fe20000300000 */
.L_x_262:
[----:B------:R-:W-:Y:S01]  /*17f40*/  SYNCS.ARRIVE.TRANS64.RED.A1T0 RZ, [UR14], RZ ;  /* 0x000000ffffff79a7 */ /* 0x000fe2000810040e */
[----:B------:R-:W-:Y:S05]  /*17f50*/  @!P2 BRA `(.L_x_263) ;  /* 0x000000000004a947 */ /* 0x000fea0003800000 */
[----:B------:R-:W-:Y:S01]  /*17f60*/  BPT.TRAP 0x1 ;  /* 0x000000040000795c */ /* 0x000fe20000300000 */
.L_x_263:
[----:B------:R-:W5:Y:S02]  /*17f70*/  SYNCS.PHASECHK.TRANS64.TRYWAIT P1, [UR6+0x344d8], R2 ;  /* 0x0344d802ff0075a7 */ /* 0x000f640008020146 */
[----:B-----5:R-:W-:Y:S05]  /*17f80*/  @!P1 BRA `(.L_x_264) ;  /* 0x0000005400689947 */ /* 0x020fea0003800000 */
.L_x_396:
        /* <DEDUP_REMOVED lines=11> */
.L_x_267:
[----:B------:R-:W1:Y:S02]  /*18040*/  LDC R2, c[0x0][0x828] ;  /* 0x00020a00ff027b82 */ /* 0x000e640000000800 */
[----:B-1----:R1:W-:Y:S02]  /*18050*/  SYNCS.ARRIVE.TRANS64.RED.A0TR RZ, [UR6+0x344b8], R2 ;  /* 0x0344b802ffff79a7 */ /* 0x0023e40008300406 */
.L_x_266:
[----:B------:R-:W-:Y:S05]  /*18060*/  BSYNC B0 ;  /* 0x0000000000007941 */ /* 0x000fea0003800000 */
.L_x_265:
[----:B------:R-:W-:Y:S05]  /*18070*/  @!P2 BRA `(.L_x_268) ;  /* 0x000000000004a947 */ /* 0x000fea0003800000 */
[----:B------:R-:W-:Y:S01]  /*18080*/  BPT.TRAP 0x1 ;  /* 0x000000040000795c */ /* 0x000fe20000300000 */
.L_x_268:
[----:B------:R-:W-:Y:S01]  /*18090*/  ISETP.NE.AND P0, PT, R7, RZ, PT ;  /* 0x000000ff0700720c */ /* 0x000fe20003f05270 */
[----:B------:R-:W-:Y:S01]  /*180a0*/  SYNCS.ARRIVE.TRANS64.RED.A1T0 RZ, [UR36], RZ ;  /* 0x000000ffffff79a7 */ /* 0x000fe20008100424 */
[CC--:B------:R-:W-:Y:S02]  /*180b0*/  ISETP.NE.AND P3, PT, R18.reuse, R6.reuse, PT ;  /* 0x000000061200720c */ /* 0x0c0fe40003f65270 */
[----:B------:R-:W-:-:S13]  /*180c0*/  ISETP.EQ.OR P0, PT, R18, R6, !P0 ;  /* 0x000000061200720c */ /* 0x000fda0004702670 */
[----:B------:R-:W-:Y:S05]  /*180d0*/  @P0 BRA `(.L_x_269) ;  /* 0x0000000400040947 */ /* 0x000fea0003800000 */
[----:B------:R-:W-:Y:S01]  /*180e0*/  ELECT P0, URZ, PT ;  /* 0x00000000003f782f */ /* 0x000fe20003800000 */
[----:B------:R-:W-:-:S12]  /*180f0*/  BSSY B0, `(.L_x_270) ;  /* 0x0000032000007945 */ /* 0x000fd80003800000 */
[----:B------:R-:W-:Y:S05]  /*18100*/  @!P0 BRA `(.L_x_271) ;  /* 0x0000000000c08947 */ /* 0x000fea0003800000 */
[----:B-1234-:R-:W1:Y:S08]  /*18110*/  LDC.64 R2, c[0x0][0x290] ;  /* 0x0000a400ff027b82 */ /* 0x01ee700000000a00 */
[----:B------:R-:W2:Y:S08]  /*18120*/  LDC.64 R10, c[0x0][0x808] ;  /* 0x00020200ff0a7b82 */ /* 0x000eb00000000a00 */
[----:B------:R-:W3:Y:S01]  /*18130*/  LDC.64 R14, c[0x0][0x810] ;  /* 0x00020400ff0e7b82 */ /* 0x000ee20000000a00 */
[----:B-1----:R-:W-:-:S05]  /*18140*/  IMAD.WIDE R2, R6, 0xc, R2 ;  /* 0x0000000c06027825 */ /* 0x002fca00078e0202 */
[----:B------:R1:W5:Y:S04]  /*18150*/  LDG.E R12, desc[UR38][R2.64] ;  /* 0x00000026020c7981 */ /* 0x000368000c1e1900 */
[----:B------:R1:W5:Y:S01]  /*18160*/  LDG.E R13, desc[UR38][R2.64+0x4] ;  /* 0x00000426020d7981 */ /* 0x000362000c1e1900 */
[----:B--2---:R-:W-:Y:S02]  /*18170*/  ISETP.NE.U32.AND P0, PT, R10, RZ, PT ;  /* 0x000000ff0a00720c */ /* 0x004fe40003f05070 */
[----:B------:R-:W-:Y:S02]  /*18180*/  SHF.R.S32.HI R9, RZ, 0x1f, R6 ;  /* 0x0000001fff097819 */ /* 0x000fe40000011406 */
[----:B------:R-:W-:Y:S02]  /*18190*/  ISETP.NE.AND.EX P0, PT, R11, RZ, PT, P0 ;  /* 0x000000ff0b00720c */ /* 0x000fe40003f05300 */
[----:B---3--:R-:W-:-:S04]  /*181a0*/  ISETP.NE.U32.AND P1, PT, R14, RZ, PT ;  /* 0x000000ff0e00720c */ /* 0x008fc80003f25070 */
[----:B------:R-:W-:-:S07]  /*181b0*/  ISETP.NE.AND.EX P1, PT, R15, RZ, PT, P1 ;  /* 0x000000ff0f00720c */ /* 0x000fce0003f25310 */
[----:B-1----:R-:W-:Y:S06]  /*181c0*/  @!P0 BRA `(.L_x_272) ;  /* 0x0000000000108947 */ /* 0x002fec0003800000 */
[----:B------:R-:W-:-:S04]  /*181d0*/  LEA R2, P0, R6, R10, 0x3 ;  /* 0x0000000a06027211 */ /* 0x000fc800078018ff */
[----:B------:R-:W-:-:S06]  /*181e0*/  LEA.HI.X R3, R6, R11, R9, 0x3, P0 ;  /* 0x0000000b06037211 */ /* 0x000fcc00000f1c09 */
[----:B------:R-:W2:Y:S04]  /*181f0*/  LDG.E.64 R2, desc[UR38][R2.64] ;  /* 0x0000002602027981 */ /* 0x000ea8000c1e1b00 */
[----:B--2---:R1:W-:Y:S02]  /*18200*/  STS.64 [UR5], R2 ;  /* 0x00000002ff007988 */ /* 0x0043e40008000a05 */
.L_x_272:
[----:B------:R-:W-:Y:S05]  /*18210*/  @!P1 BRA `(.L_x_271) ;  /* 0x00000000007c9947 */ /* 0x000fea0003800000 */
[----:B-1----:R-:W-:-:S04]  /*18220*/  LEA R2, P0, R6, R14, 0x3 ;  /* 0x0000000e06027211 */ /* 0x002fc800078018ff */
[----:B------:R-:W-:Y:S02]  /*18230*/  LEA.HI.X R3, R6, R15, R9, 0x3, P0 ;  /* 0x0000000f06037211 */ /* 0x000fe400000f1c09 */
[----:B------:R-:W1:Y:S04]  /*18240*/  LDS R9, [UR5+0x1c] ;  /* 0x00001c05ff097984 */ /* 0x000e680008000800 */
[----:B------:R-:W2:Y:S01]  /*18250*/  LDG.E.64 R2, desc[UR38][R2.64] ;  /* 0x0000002602027981 */ /* 0x000ea2000c1e1b00 */
[----:B------:R-:W-:Y:S01]  /*18260*/  MOV R18, UR5 ;  /* 0x0000000500127c02 */ /* 0x000fe20008000f00 */
[----:B-----5:R-:W-:Y:S01]  /*18270*/  VIADD R13, R13, 0xffffffff ;  /* 0xffffffff0d0d7836 */ /* 0x020fe20000000000 */
[----:B------:R-:W-:Y:S02]  /*18280*/  IADD3 R12, R12, -0x1, RZ ;  /* 0xffffffff0c0c7810 */ /* 0x000fe40007ffe0ff */
[----:B------:R-:W-:-:S02]  /*18290*/  CS2R R14, SRZ ;  /* 0x00000000000e7805 */ /* 0x000fc4000001ff00 */
[----:B------:R-:W-:Y:S01]  /*182a0*/  SHF.R.U64 R18, R18, 0x4, RZ ;  /* 0x0000000412127819 */ /* 0x000fe200000012ff */
[----:B------:R-:W-:Y:S04]  /*182b0*/  STS [UR5+0x30], RZ ;  /* 0x000030ffff007988 */ /* 0x000fe80008000805 */
[----:B------:R-:W-:Y:S04]  /*182c0*/  STS.128 [UR5+0x20], R12 ;  /* 0x0000200cff007988 */ /* 0x000fe80008000c05 */
        /* <DEDUP_REMOVED lines=10> */
[----:B------:R-:W-:Y:S04]  /*18370*/  STS [UR5+0x1c], R9 ;  /* 0x00001c09ff007988 */ /* 0x000fe80008000805 */
[----:B------:R-:W1:Y:S02]  /*18380*/  LDS R10, [UR5+0x1c] ;  /* 0x00001c05ff0a7984 */ /* 0x000e640008000800 */
[----:B-1----:R-:W-:-:S05]  /*18390*/  LOP3.LUT R10, R10, 0xf0, RZ, 0xb8, !PT ;  /* 0x000000f00a0a7812 */ /* 0x002fca00078eb8ff */
[----:B------:R-:W-:Y:S04]  /*183a0*/  STS [UR5+0x1c], R10 ;  /* 0x00001c0aff007988 */ /* 0x000fe80008000805 */
[----:B------:R-:W1:Y:S02]  /*183b0*/  LDS R11, [UR5+0x1c] ;  /* 0x00001c05ff0b7984 */ /* 0x000e640008000800 */
[----:B-1----:R-:W-:-:S05]  /*183c0*/  LOP3.LUT R19, R11, 0xf00, RZ, 0xb8, !PT ;  /* 0x00000f000b137812 */ /* 0x002fca00078eb8ff */
[----:B------:R-:W-:Y:S04]  /*183d0*/  STS.64 [UR5+0x18], R18 ;  /* 0x00001812ff007988 */ /* 0x000fe80008000a05 */
[----:B------:R-:W1:Y:S02]  /*183e0*/  LDS R11, [UR5+0x1c] ;  /* 0x00001c05ff0b7984 */ /* 0x000e640008000800 */
[----:B-1----:R-:W-:-:S05]  /*183f0*/  LOP3.LUT R2, R11, 0xf000, RZ, 0xb8, !PT ;  /* 0x0000f0000b027812 */ /* 0x002fca00078eb8ff */
[----:B------:R1:W-:Y:S02]  /*18400*/  STS [UR5+0x1c], R2 ;  /* 0x00001c02ff007988 */ /* 0x0003e40008000805 */
.L_x_271:
[----:B------:R-:W-:Y:S05]  /*18410*/  BSYNC B0 ;  /* 0x0000000000007941 */ /* 0x000fea0003800000 */
.L_x_270:
[----:B-1----:R-:W1:Y:S01]  /*18420*/  S2R R2, SR_LANEID ;  /* 0x0000000000027919 */ /* 0x002e620000000000 */
[----:B------:R-:W-:Y:S01]  /*18430*/  NOP ;  /* 0x0000000000007918 */ /* 0x000fe20000000000 */
[----:B------:R-:W-:Y:S01]  /*18440*/  ELECT P0, URZ, PT ;  /* 0x00000000003f782f */ /* 0x000fe20003800000 */
[----:B------:R-:W-:Y:S01]  /*18450*/  BSSY B0, `(.L_x_273) ;  /* 0x0000008000007945 */ /* 0x000fe20003800000 */
[----:B-1----:R-:W-:-:S04]  /*18460*/  SHF.L.U32 R10, R2, 0x2, RZ ;  /* 0x00000002020a7819 */ /* 0x002fc800000006ff */
[----:B------:R-:W-:Y:S01]  /*18470*/  IADD3 R2, P1, R10, UR12, RZ ;  /* 0x0000000c0a027c10 */ /* 0x000fe2000ff3e0ff */
[----:B------:R1:W1:Y:S04]  /*18480*/  LDS R9, [R10+UR5] ;  /* 0x000000050a097984 */ /* 0x0002680008000800 */
[----:B--234-:R-:W-:Y:S02]  /*18490*/  IMAD.X R3, RZ, RZ, UR13, P1 ;  /* 0x0000000dff037e24 */ /* 0x01cfe400088e06ff */
[----:B------:R-:W-:Y:S06]  /*184a0*/  @!P0 BRA `(.L_x_274) ;  /* 0x0000000000088947 */ /* 0x000fec0003800000 */
[----:B------:R0:W-:Y:S01]  /*184b0*/  UTMACMDFLUSH ;  /* 0x00000000000079b7 */ /* 0x0001e20000000000 */
[----:B------:R-:W-:-:S04]  /*184c0*/  DEPBAR.LE SB0, 0x0 ;  /* 0x000080000000791a */ /* 0x000fc80000000000 */
.L_x_274:
[----:B------:R-:W-:Y:S05]  /*184d0*/  BSYNC B0 ;  /* 0x0000000000007941 */ /* 0x000fea0003800000 */
.L_x_273:
[----:B-1----:R1:W5:Y:S02]  /*184e0*/  ATOMG.E.EXCH.STRONG.GPU PT, RZ, [R2], R9 ;  /* 0x0000000902ff73a8 */ /* 0x00236400041ee100 */
.L_x_269:
[----:B------:R-:W-:Y:S01]  /*184f0*/  ISETP.NE.AND P1, PT, R7, RZ, PT ;  /* 0x000000ff0700720c */ /* 0x000fe20003f25270 */
[----:B------:R-:W-:Y:S01]  /*18500*/  IMAD.MOV.U32 R16, RZ, RZ, R4 ;  /* 0x000000ffff107224 */ /* 0x000fe200078e0004 */
[----:B------:R-:W-:Y:S01]  /*18510*/  IADD3 R22, R22, 0x1, RZ ;  /* 0x0000000116167810 */ /* 0x000fe20007ffe0ff */
[----:B------:R-:W-:Y:S01]  /*18520*/  IMAD.MOV.U32 R18, RZ, RZ, R6 ;  /* 0x000000ffff127224 */ /* 0x000fe200078e0006 */
[----:B-1----:R-:W-:Y:S02]  /*18530*/  SEL R2, RZ, 0x1, !P3 ;  /* 0x00000001ff027807 */ /* 0x002fe40005800000 */
[----:B------:R-:W-:Y:S02]  /*18540*/  ISETP.NE.AND P0, PT, R22, 0x8, PT ;  /* 0x000000081600780c */ /* 0x000fe40003f05270 */
[----:B------:R-:W-:Y:S02]  /*18550*/  MOV R17, R5 ;  /* 0x0000000500117202 */ /* 0x000fe40000000f00 */
[----:B--234-:R-:W-:-:S02]  /*18560*/  SEL R3, RZ, 0x1, P0 ;  /* 0x00000001ff037807 */ /* 0x01cfc40000000000 */
[----:B------:R-:W-:Y:S02]  /*18570*/  SEL R22, R22, RZ, P0 ;  /* 0x000000ff16167207 */ /* 0x000fe40000000000 */
[----:B------:R-:W-:Y:S01]  /*18580*/  LOP3.LUT R0, R0, R3, RZ, 0x3c, !PT ;  /* 0x0000000300007212 */ /* 0x000fe200078e3cff */
[----:B------:R-:W-:Y:S06]  /*18590*/  @P1 BRA `(.L_x_275) ;  /* 0xffffffe000ac1947 */ /* 0x000fec000383ffff */
[----:B-----5:R-:W-:Y:S01]  /*185a0*/  ELECT P0, URZ, PT ;  /* 0x00000000003f782f */ /* 0x020fe20003800000 */
[----:B------:R-:W-:-:S12]  /*185b0*/  BSSY B0, `(.L_x_276) ;  /* 0x0000017000007945 */ /* 0x000fd80003800000 */
[----:B------:R-:W-:Y:S05]  /*185c0*/  @!P0 BRA `(.L_x_277) ;  /* 0x0000000000548947 */ /* 0x000fea0003800000 */
[----:B------:R-:W-:Y:S05]  /*185d0*/  @!P2 BRA `(.L_x_278) ;  /* 0x000000000004a947 */ /* 0x000fea0003800000 */
[----:B------:R-:W-:Y:S01]  /*185e0*/  BPT.TRAP 0x1 ;  /* 0x000000040000795c */ /* 0x000fe20000300000 */
.L_x_278:
[----:B------:R-:W1:Y:S02]  /*185f0*/  SYNCS.PHASECHK.TRANS64.TRYWAIT P0, [UR6+0x344c0], R8 ;  /* 0x0344c008ff0075a7 */ /* 0x000e640008000146 */
[----:B-1----:R-:W-:Y:S05]  /*18600*/  @!P0 BRA `(.L_x_279) ;  /* 0x0000004c00e08947 */ /* 0x002fea0003800000 */
.L_x_397:
[----:B------:R-:W-:Y:S05]  /*18610*/  @!P2 BRA `(.L_x_280) ;  /* 0x000000000004a947 */ /* 0x000fea0003800000 */
[----:B------:R-:W-:Y:S01]  /*18620*/  BPT.TRAP 0x1 ;  /* 0x000000040000795c */ /* 0x000fe20000300000 */
.L_x_280:
[----:B------:R-:W2:Y:S02]  /*18630*/  SYNCS.PHASECHK.TRANS64.TRYWAIT P0, [UR6+0x344c8], R8 ;  /* 0x0344c808ff0075a7 */ /* 0x000ea40008000146 */
[----:B--2---:R-:W-:Y:S05]  /*18640*/  @!P0 BRA `(.L_x_281) ;  /* 0x0000004c00e88947 */ /* 0x004fea0003800000 */
.L_x_398:
[----:B------:R-:W-:Y:S05]  /*18650*/  @!P2 BRA `(.L_x_282) ;  /* 0x000000000004a947 */ /* 0x000fea0003800000 */
[----:B------:R-:W-:Y:S01]  /*18660*/  BPT.TRAP 0x1 ;  /* 0x000000040000795c */ /* 0x000fe20000300000 */
.L_x_282:
[----:B------:R-:W2:Y:S02]  /*18670*/  SYNCS.PHASECHK.TRANS64.TRYWAIT P0, [UR6+0x344d0], R8 ;  /* 0x0344d008ff0075a7 */ /* 0x000ea40008000146 */
[----:B--2---:R-:W-:Y:S05]  /*18680*/  @!P0 BRA `(.L_x_283) ;  /* 0x0000004c00f08947 */ /* 0x004fea0003800000 */
.L_x_399:
[----:B------:R-:W-:Y:S05]  /*18690*/  @!P2 BRA `(.L_x_284) ;  /* 0x000000000004a947 */ /* 0x000fea0003800000 */
[----:B------:R-:W-:Y:S01]  /*186a0*/  BPT.TRAP 0x1 ;  /* 0x000000040000795c */ /* 0x000fe20000300000 */
.L_x_284:
[----:B------:R-:W-:-:S04]  /*186b0*/  MOV R0, 0x1 ;  /* 0x0000000100007802 */ /* 0x000fc80000000f00 */
[----:B------:R-:W-:-:S07]  /*186c0*/  SHF.L.U32 R0, R0, 0x1f, RZ ;  /* 0x0000001f00007819 */ /* 0x000fce00000006ff */
.L_x_285:
[----:B-1----:R-:W-:-:S04]  /*186d0*/  IMAD.U32 R3, RZ, RZ, UR6 ;  /* 0x00000006ff037e24 */ /* 0x002fc8000f8e00ff */
[----:B------:R1:W2:Y:S03]  /*186e0*/  SYNCS.PHASECHK.TRANS64.TRYWAIT P0, [R3+URZ+0x344d8], R0 ;  /* 0x0344d800030075a7 */ /* 0x0002a6000800017f */
[----:B--2---:R-:W-:Y:S05]  /*186f0*/  @!P0 NANOSLEEP.SYNCS 0x989680 ;  /* 0x009896800000895d */ /* 0x004fea0003900000 */
[----:B------:R-:W2:Y:S02]  /*18700*/  @!P0 SYNCS.PHASECHK.TRANS64 P0, [R3+URZ+0x344d8], R0 ;  /* 0x0344d800030085a7 */ /* 0x000ea4000800007f */
[----:B--2---:R-:W-:Y:S05]  /*18710*/  @!P0 BRA `(.L_x_285) ;  /* 0xfffffffc00ec8947 */ /* 0x004fea000383ffff */
.L_x_277:
[----:B------:R-:W-:Y:S05]  /*18720*/  BSYNC B0 ;  /* 0x0000000000007941 */ /* 0x000fea0003800000 */
.L_x_276:
[----:B------:R-:W-:Y:S05]  /*18730*/  EXIT ;  /* 0x000000000000794d */ /* 0x000fea0003800000 */
.L_x_158:
[----:B------:R-:W1:Y:S01]  /*18740*/  S2UR UR4, SR_CTAID.Y ;  /* 0x00000000000479c3 */ /* 0x000e620000002600 */
[----:B------:R-:W3:Y:S01]  /*18750*/  S2R R0, SR_LANEID ;  /* 0x0000000000007919 */ /* 0x000ee20000000000 */
[----:B------:R-:W-:Y:S01]  /*18760*/  ELECT P0, URZ, PT ;  /* 0x00000000003f782f */ /* 0x000fe20003800000 */
[----:B------:R-:W-:Y:S01]  /*18770*/  BSSY B0, `(.L_x_286) ;  /* 0x000003b000007945 */ /* 0x000fe20003800000 */
[----:B------:R-:W-:Y:S01]  /*18780*/  ULDC.64 UR16, c[0x0][0x508] ;  /* 0x0001420000107ab9 */ /* 0x000fe20000000a00 */
[----:B-1----:R-:W-:-:S04]  /*18790*/  UIMAD UR4, UR4, UR60, UR52 ;  /* 0x0000003c040472a4 */ /* 0x002fc8000f8e0234 */
[----:B------:R-:W-:-:S06]  /*187a0*/  UIMAD.WIDE UR16, UR4, 0x80, UR16 ;  /* 0x00000080041078a5 */ /* 0x000fcc000f8e0210 */
[----:B------:R-:W-:Y:S06]  /*187b0*/  @!P0 BRA `(.L_x_287) ;  /* 0x0000000000d88947 */ /* 0x000fec0003800000 */
[----:B------:R1:W-:Y:S01]  /*187c0*/  STL [R1+0x104], R13 ;  /* 0x0001040d01007387 */ /* 0x0003e20000100800 */
[----:B------:R-:W4:Y:S01]  /*187d0*/  LDC.64 R14, c[0x0][0x358] ;  /* 0x0000d600ff0e7b82 */ /* 0x000f220000000a00 */
[----:B------:R-:W-:Y:S02]  /*187e0*/  UMOV UR4, 0x400 ;  /* 0x0000040000047882 */ /* 0x000fe40000000000 */
[----:B------:R3:W-:Y:S01]  /*187f0*/  STL [R1+0x100], R11 ;  /* 0x0001000b01007387 */ /* 0x0007e20000100800 */
[----:B--2---:R-:W-:-:S04]  /*18800*/  ULEA UR4, UR58, UR4, 0x18 ;  /* 0x000000043a047291 */ /* 0x004fc8000f8ec03f */
[----:B------:R-:W2:Y:S08]  /*18810*/  LDC.64 R8, c[0x0][0x340] ;  /* 0x0000d000ff087b82 */ /* 0x000eb00000000a00 */
[----:B-1----:R-:W4:Y:S08]  /*18820*/  LDC.64 R12, c[0x0][0x350] ;  /* 0x0000d400ff0c7b82 */ /* 0x002f300000000a00 */
[----:B---3--:R-:W2:Y:S08]  /*18830*/  LDC.64 R10, c[0x0][0x348] ;  /* 0x0000d200ff0a7b82 */ /* 0x008eb00000000a00 */
[----:B------:R-:W1:Y:S01]  /*18840*/  LDC.64 R32, c[0x0][0x300] ;  /* 0x0000c000ff207b82 */ /* 0x000e620000000a00 */
[----:B----4-:R3:W-:Y:S07]  /*18850*/  STS.128 [UR4+0x34650], R12 ;  /* 0x0346500cff007988 */ /* 0x0107ee0008000c04 */
[----:B------:R-:W1:Y:S01]  /*18860*/  LDC.64 R34, c[0x0][0x308] ;  /* 0x0000c200ff227b82 */ /* 0x000e620000000a00 */
[----:B--2---:R2:W-:Y:S07]  /*18870*/  STS.128 [UR4+0x34640], R8 ;  /* 0x03464008ff007988 */ /* 0x0045ee0008000c04 */
[----:B------:R-:W4:Y:S08]  /*18880*/  LDC.64 R28, c[0x0][0x310] ;  /* 0x0000c400ff1c7b82 */ /* 0x000f300000000a00 */
[----:B---3--:R-:W3:Y:S08]  /*18890*/  LDC.64 R12, c[0x0][0x420] ;  /* 0x00010800ff0c7b82 */ /* 0x008ef00000000a00 */
[----:B------:R-:W3:Y:S01]  /*188a0*/  LDC.64 R14, c[0x0][0x428] ;  /* 0x00010a00ff0e7b82 */ /* 0x000ee20000000a00 */
[----:B-1----:R-:W-:Y:S07]  /*188b0*/  STS.128 [UR4+0x34600], R32 ;  /* 0x03460020ff007988 */ /* 0x002fee0008000c04 */
[----:B--2---:R-:W1:Y:S08]  /*188c0*/  LDC.64 R8, c[0x0][0x430] ;  /* 0x00010c00ff087b82 */ /* 0x004e700000000a00 */
[----:B------:R-:W1:Y:S01]  /*188d0*/  LDC.64 R10, c[0x0][0x438] ;  /* 0x00010e00ff0a7b82 */ /* 0x000e620000000a00 */
[----:B---3--:R2:W-:Y:S07]  /*188e0*/  STS.128 [UR4+0x346a0], R12 ;  /* 0x0346a00cff007988 */ /* 0x0085ee0008000c04 */
[----:B------:R-:W4:Y:S08]  /*188f0*/  LDC.64 R30, c[0x0][0x318] ;  /* 0x0000c600ff1e7b82 */ /* 0x000f300000000a00 */
[----:B------:R-:W3:Y:S01]  /*18900*/  LDC.64 R24, c[0x0][0x320] ;  /* 0x0000c800ff187b82 */ /* 0x000ee20000000a00 */
[----:B--2---:R2:W5:Y:S07]  /*18910*/  LDL.LU R13, [R1+0x104] ;  /* 0x00010400010d7983 */ /* 0x00456e0000300800 */
[----:B------:R-:W3:Y:S01]  /*18920*/  LDC.64 R26, c[0x0][0x328] ;  /* 0x0000ca00ff1a7b82 */ /* 0x000ee20000000a00 */
[----:B-1----:R1:W-:Y:S07]  /*18930*/  STS.128 [UR4+0x346b0], R8 ;  /* 0x0346b008ff007988 */ /* 0x0023ee0008000c04 */
[----:B------:R-:W2:Y:S01]  /*18940*/  LDC.64 R4, c[0x0][0x330] ;  /* 0x0000cc00ff047b82 */ /* 0x000ea20000000a00 */
[----:B----4-:R4:W-:Y:S04]  /*18950*/  STS.128 [UR4+0x34610], R28 ;  /* 0x0346101cff007988 */ /* 0x0109e80008000c04 */
[----:B-1----:R1:W5:Y:S03]  /*18960*/  LDL.LU R11, [R1+0x100] ;  /* 0x00010000010b7983 */ /* 0x0023660000300800 */
[----:B------:R-:W2:Y:S01]  /*18970*/  LDC.64 R6, c[0x0][0x338] ;  /* 0x0000ce00ff067b82 */ /* 0x000ea20000000a00 */
[----:B---3--:R3:W-:Y:S07]  /*18980*/  STS.128 [UR4+0x34620], R24 ;  /* 0x03462018ff007988 */ /* 0x0087ee0008000c04 */
[----:B------:R-:W1:Y:S08]  /*18990*/  LDC.64 R32, c[0x0][0x360] ;  /* 0x0000d800ff207b82 */ /* 0x000e700000000a00 */
[----:B------:R-:W1:Y:S01]  /*189a0*/  LDC.64 R34, c[0x0][0x368] ;  /* 0x0000da00ff227b82 */ /* 0x000e620000000a00 */
[----:B--2---:R2:W-:Y:S07]  /*189b0*/  STS.128 [UR4+0x34630], R4 ;  /* 0x03463004ff007988 */ /* 0x0045ee0008000c04 */
[----:B----4-:R-:W4:Y:S08]  /*189c0*/  LDC.64 R28, c[0x0][0x370] ;  /* 0x0000dc00ff1c7b82 */ /* 0x010f300000000a00 */
[----:B------:R-:W4:Y:S08]  /*189d0*/  LDC.64 R30, c[0x0][0x378] ;  /* 0x0000de00ff1e7b82 */ /* 0x000f300000000a00 */
[----:B---3--:R-:W3:Y:S01]  /*189e0*/  LDC.64 R24, c[0x0][0x400] ;  /* 0x00010000ff187b82 */ /* 0x008ee20000000a00 */
[----:B-1----:R1:W-:Y:S07]  /*189f0*/  STS.128 [UR4+0x34660], R32 ;  /* 0x03466020ff007988 */ /* 0x0023ee0008000c04 */
[----:B------:R-:W3:Y:S08]  /*18a00*/  LDC.64 R26, c[0x0][0x408] ;  /* 0x00010200ff1a7b82 */ /* 0x000ef00000000a00 */
[----:B--2---:R-:W2:Y:S01]  /*18a10*/  LDC.64 R4, c[0x0][0x410] ;  /* 0x00010400ff047b82 */ /* 0x004ea20000000a00 */
[----:B----4-:R4:W-:Y:S07]  /*18a20*/  STS.128 [UR4+0x34670], R28 ;  /* 0x0346701cff007988 */ /* 0x0109ee0008000c04 */
[----:B------:R-:W2:Y:S01]  /*18a30*/  LDC.64 R6, c[0x0][0x418] ;  /* 0x00010600ff067b82 */ /* 0x000ea20000000a00 */
[----:B---3--:R3:W-:Y:S07]  /*18a40*/  STS.128 [UR4+0x34680], R24 ;  /* 0x03468018ff007988 */ /* 0x0087ee0008000c04 */
[----:B-1----:R-:W1:Y:S08]  /*18a50*/  LDC.64 R32, c[0x0][0x440] ;  /* 0x00011000ff207b82 */ /* 0x002e700000000a00 */
[----:B------:R-:W1:Y:S01]  /*18a60*/  LDC.64 R34, c[0x0][0x448] ;  /* 0x00011200ff227b82 */ /* 0x000e620000000a00 */
[----:B--2---:R2:W-:Y:S07]  /*18a70*/  STS.128 [UR4+0x34690], R4 ;  /* 0x03469004ff007988 */ /* 0x0045ee0008000c04 */
[----:B----4-:R-:W4:Y:S08]  /*18a80*/  LDC.64 R28, c[0x0][0x450] ;  /* 0x00011400ff1c7b82 */ /* 0x010f300000000a00 */
[----:B------:R-:W4:Y:S08]  /*18a90*/  LDC.64 R30, c[0x0][0x458] ;  /* 0x00011600ff1e7b82 */ /* 0x000f300000000a00 */
[----:B---3--:R-:W3:Y:S08]  /*18aa0*/  LDC.64 R24, c[0x0][0x460] ;  /* 0x00011800ff187b82 */ /* 0x008ef00000000a00 */
[----:B------:R-:W3:Y:S08]  /*18ab0*/  LDC.64 R26, c[0x0][0x468] ;  /* 0x00011a00ff1a7b82 */ /* 0x000ef00000000a00 */
[----:B--2---:R-:W2:Y:S08]  /*18ac0*/  LDC.64 R4, c[0x0][0x470] ;  /* 0x00011c00ff047b82 */ /* 0x004eb00000000a00 */
[----:B------:R-:W2:Y:S01]  /*18ad0*/  LDC.64 R6, c[0x0][0x478] ;  /* 0x00011e00ff067b82 */ /* 0x000ea20000000a00 */
[----:B-1----:R1:W-:Y:S04]  /*18ae0*/  STS.128 [UR4+0x346c0], R32 ;  /* 0x0346c020ff007988 */ /* 0x0023e80008000c04 */
[----:B----4-:R1:W-:Y:S04]  /*18af0*/  STS.128 [UR4+0x346d0], R28 ;  /* 0x0346d01cff007988 */ /* 0x0103e80008000c04 */
[----:B---3--:R1:W-:Y:S04]  /*18b00*/  STS.128 [UR4+0x346e0], R24 ;  /* 0x0346e018ff007988 */ /* 0x0083e80008000c04 */
[----:B--2---:R1:W-:Y:S02]  /*18b10*/  STS.128 [UR4+0x346f0], R4 ;  /* 0x0346f004ff007988 */ /* 0x0043e40008000c04 */
.L_x_287:
[----:B--2---:R-:W-:Y:S05]  /*18b20*/  BSYNC B0 ;  /* 0x0000000000007941 */ /* 0x004fea0003800000 */
.L_x_286:
[----:B------:R-:W-:Y:S01]  /*18b30*/  ELECT P0, URZ, PT ;  /* 0x00000000003f782f */ /* 0x000fe20003800000 */
[----:B------:R-:W-:Y:S01]  /*18b40*/  NOP ;  /* 0x0000000000007918 */ /* 0x000fe20000000000 */
[----:B------:R-:W-:Y:S11]  /*18b50*/  BSSY B0, `(.L_x_288) ;  /* 0x000004a000007945 */ /* 0x000ff60003800000 */
[----:B------:R-:W-:Y:S05]  /*18b60*/  @!P0 BRA `(.L_x_289) ;  /* 0x0000000400208947 */ /* 0x000fea0003800000 */
[----:B-1----:R-:W1:Y:S08]  /*18b70*/  LDC.64 R4, c[0x0][0x518] ;  /* 0x00014600ff047b82 */ /* 0x002e700000000a00 */
[----:B------:R-:W2:Y:S08]  /*18b80*/  LDC.64 R2, c[0x0][0x528] ;  /* 0x00014a00ff027b82 */ /* 0x000eb00000000a00 */
[----:B------:R-:W4:Y:S01]  /*18b90*/  LDC.64 R8, c[0x0][0x510] ;  /* 0x00014400ff087b82 */ /* 0x000f220000000a00 */
[----:B-1----:R-:W-:-:S07]  /*18ba0*/  IMAD.WIDE R4, R18, 0x8, R4 ;  /* 0x0000000812047825 */ /* 0x002fce00078e0204 */
[----:B------:R-:W1:Y:S01]  /*18bb0*/  LDC.64 R6, c[0x0][0x520] ;  /* 0x00014800ff067b82 */ /* 0x000e620000000a00 */
[----:B------:R-:W3:Y:S01]  /*18bc0*/  LDG.E.64 R4, desc[UR38][R4.64] ;  /* 0x0000002604047981 */ /* 0x000ee2000c1e1b00 */
[----:B--2---:R-:W-:-:S06]  /*18bd0*/  IMAD.WIDE R2, R18, 0x8, R2 ;  /* 0x0000000812027825 */ /* 0x004fcc00078e0202 */
[----:B------:R-:W2:Y:S01]  /*18be0*/  LDG.E.64 R2, desc[UR38][R2.64] ;  /* 0x0000002602027981 */ /* 0x000ea2000c1e1b00 */
[----:B----4-:R-:W-:-:S06]  /*18bf0*/  IMAD.WIDE R8, R18, 0x8, R8 ;  /* 0x0000000812087825 */ /* 0x010fcc00078e0208 */
[----:B------:R-:W4:Y:S01]  /*18c00*/  LDG.E.64 R8, desc[UR38][R8.64] ;  /* 0x0000002608087981 */ /* 0x000f22000c1e1b00 */
[----:B-1----:R-:W-:-:S06]  /*18c10*/  IMAD.WIDE R6, R18, 0x8, R6 ;  /* 0x0000000812067825 */ /* 0x002fcc00078e0206 */
[----:B------:R-:W4:Y:S01]  /*18c20*/  LDG.E.64 R6, desc[UR38][R6.64] ;  /* 0x0000002606067981 */ /* 0x000f22000c1e1b00 */
[----:B------:R-:W-:Y:S02]  /*18c30*/  UMOV UR4, 0x400 ;  /* 0x0000040000047882 */ /* 0x000fe40000000000 */
[----:B------:R-:W-:-:S09]  /*18c40*/  ULEA UR4, UR58, UR4, 0x18 ;  /* 0x000000043a047291 */ /* 0x000fd2000f8ec03f */
[----:B------:R-:W1:Y:S04]  /*18c50*/  LDS R10, [UR4+0x3461c] ;  /* 0x03461c04ff0a7984 */ /* 0x000e680008000800 */
[----:B------:R-:W1:Y:S01]  /*18c60*/  LDS R12, [UR4+0x3469c] ;  /* 0x03469c04ff0c7984 */ /* 0x000e620008000800 */
[----:B------:R-:W-:Y:S02]  /*18c70*/  UIADD3 UR6, UR4, 0x34680, URZ ;  /* 0x0003468004067890 */ /* 0x000fe4000fffe03f */
[----:B------:R-:W-:-:S04]  /*18c80*/  UIADD3 UR5, UR4, 0x34600, URZ ;  /* 0x0003460004057890 */ /* 0x000fc8000fffe03f */
[----:B------:R-:W-:Y:S02]  /*18c90*/  IMAD.U32 R26, RZ, RZ, UR6 ;  /* 0x00000006ff1a7e24 */ /* 0x000fe4000f8e00ff */
[----:B------:R-:W-:-:S03]  /*18ca0*/  MOV R24, UR5 ;  /* 0x0000000500187c02 */ /* 0x000fc60008000f00 */
[----:B------:R-:W-:Y:S02]  /*18cb0*/  SHF.R.U64 R26, R26, 0x4, RZ ;  /* 0x000000041a1a7819 */ /* 0x000fe400000012ff */
[----:B------:R-:W-:Y:S02]  /*18cc0*/  SHF.R.U64 R24, R24, 0x4, RZ ;  /* 0x0000000418187819 */ /* 0x000fe400000012ff */
[----:B-----5:R-:W-:Y:S01]  /*18cd0*/  IADD3 R13, R13, -0x1, RZ ;  /* 0xffffffff0d0d7810 */ /* 0x020fe20007ffe0ff */
[----:B------:R-:W-:Y:S04]  /*18ce0*/  STS [UR4+0x34690], R26 ;  /* 0x0346901aff007988 */ /* 0x000fe80008000804 */
[----:B------:R-:W-:Y:S04]  /*18cf0*/  STS [UR4+0x34610], R24 ;  /* 0x03461018ff007988 */ /* 0x000fe80008000804 */
[----:B------:R-:W-:Y:S04]  /*18d00*/  STS [UR4+0x34614], R24 ;  /* 0x03461418ff007988 */ /* 0x000fe80008000804 */
[----:B------:R-:W-:Y:S04]  /*18d10*/  STS [UR4+0x34694], R26 ;  /* 0x0346941aff007988 */ /* 0x000fe80008000804 */
[----:B------:R-:W-:Y:S04]  /*18d20*/  STS [UR4+0x34630], RZ ;  /* 0x034630ffff007988 */ /* 0x000fe80008000804 */
[----:B------:R-:W-:Y:S01]  /*18d30*/  STS [UR4+0x346b0], RZ ;  /* 0x0346b0ffff007988 */ /* 0x000fe20008000804 */
[----:B---3--:R-:W-:-:S04]  /*18d40*/  SHF.L.U64.HI R5, R4, 0x1, R5 ;  /* 0x0000000104057819 */ /* 0x008fc80000010205 */
[----:B------:R-:W-:Y:S02]  /*18d50*/  LOP3.LUT R5, R5, 0x1fffffff, RZ, 0xc0, !PT ;  /* 0x1fffffff05057812 */ /* 0x000fe400078ec0ff */
[----:B--2---:R-:W-:Y:S02]  /*18d60*/  SHF.L.U64.HI R3, R2, 0x1, R3 ;  /* 0x0000000102037819 */ /* 0x004fe40000010203 */
[----:B------:R-:W-:Y:S02]  /*18d70*/  SHF.R.U32.HI R15, RZ, 0x4, R5 ;  /* 0x00000004ff0f7819 */ /* 0x000fe40000011605 */
[----:B------:R-:W-:Y:S02]  /*18d80*/  LOP3.LUT R3, R3, 0x1fffffff, RZ, 0xc0, !PT ;  /* 0x1fffffff03037812 */ /* 0x000fe400078ec0ff */
[----:B-1----:R-:W-:Y:S02]  /*18d90*/  LOP3.LUT R10, R10, 0xf, R15, 0xb8, !PT ;  /* 0x0000000f0a0a7812 */ /* 0x002fe400078eb80f */
[----:B------:R-:W-:-:S04]  /*18da0*/  SHF.R.U32.HI R15, RZ, 0x4, R3 ;  /* 0x00000004ff0f7819 */ /* 0x000fc80000011603 */
[----:B------:R-:W-:Y:S01]  /*18db0*/  LOP3.LUT R14, R12, 0xf, R15, 0xb8, !PT ;  /* 0x0000000f0c0e7812 */ /* 0x000fe200078eb80f */
[----:B------:R-:W-:Y:S04]  /*18dc0*/  STS [UR4+0x3461c], R10 ;  /* 0x03461c0aff007988 */ /* 0x000fe80008000804 */
[----:B------:R-:W-:Y:S04]  /*18dd0*/  STS [UR4+0x3469c], R14 ;  /* 0x03469c0eff007988 */ /* 0x000fe80008000804 */
[----:B------:R-:W1:Y:S04]  /*18de0*/  LDS R12, [UR4+0x3461c] ;  /* 0x03461c04ff0c7984 */ /* 0x000e680008000800 */
[----:B------:R-:W2:Y:S01]  /*18df0*/  LDS R15, [UR4+0x3469c] ;  /* 0x03469c04ff0f7984 */ /* 0x000ea20008000800 */
[----:B-1----:R-:W-:-:S02]  /*18e00*/  LOP3.LUT R12, R12, 0xf0, RZ, 0xb8, !PT ;  /* 0x000000f00c0c7812 */ /* 0x002fc400078eb8ff */
[----:B--2---:R-:W-:-:S03]  /*18e10*/  LOP3.LUT R15, R15, 0xf0, RZ, 0xb8, !PT ;  /* 0x000000f00f0f7812 */ /* 0x004fc600078eb8ff */
[----:B------:R-:W-:Y:S04]  /*18e20*/  STS [UR4+0x3461c], R12 ;  /* 0x03461c0cff007988 */ /* 0x000fe80008000804 */
[----:B------:R-:W-:Y:S04]  /*18e30*/  STS [UR4+0x3469c], R15 ;  /* 0x03469c0fff007988 */ /* 0x000fe80008000804 */
[----:B------:R-:W1:Y:S04]  /*18e40*/  LDS R25, [UR4+0x3461c] ;  /* 0x03461c04ff197984 */ /* 0x000e680008000800 */
[----:B------:R-:W2:Y:S01]  /*18e50*/  LDS R27, [UR4+0x3469c] ;  /* 0x03469c04ff1b7984 */ /* 0x000ea20008000800 */
[----:B-1----:R-:W-:-:S02]  /*18e60*/  LOP3.LUT R25, R25, 0xf00, RZ, 0xb8, !PT ;  /* 0x00000f0019197812 */ /* 0x002fc400078eb8ff */
[----:B--2---:R-:W-:-:S03]  /*18e70*/  LOP3.LUT R27, R27, 0xf00, RZ, 0xb8, !PT ;  /* 0x00000f001b1b7812 */ /* 0x004fc600078eb8ff */
[----:B------:R-:W-:Y:S04]  /*18e80*/  STS.64 [UR4+0x34618], R24 ;  /* 0x03461818ff007988 */ /* 0x000fe80008000a04 */
[----:B------:R-:W-:Y:S04]  /*18e90*/  STS.64 [UR4+0x34698], R26 ;  /* 0x0346981aff007988 */ /* 0x000fe80008000a04 */
[----:B------:R-:W1:Y:S04]  /*18ea0*/  LDS R23, [UR4+0x3461c] ;  /* 0x03461c04ff177984 */ /* 0x000e680008000800 */
[----:B------:R-:W2:Y:S01]  /*18eb0*/  LDS R10, [UR4+0x3469c] ;  /* 0x03469c04ff0a7984 */ /* 0x000ea20008000800 */
[----:B------:R-:W-:Y:S01]  /*18ec0*/  IMAD.SHL.U32 R4, R4, 0x2, RZ ;  /* 0x0000000204047824 */ /* 0x000fe200078e00ff */
[----:B------:R-:W-:Y:S01]  /*18ed0*/  SHF.L.U32 R2, R2, 0x1, RZ ;  /* 0x0000000102027819 */ /* 0x000fe200000006ff */
[----:B------:R-:W-:Y:S01]  /*18ee0*/  VIADD R12, R11, 0xffffffff ;  /* 0xffffffff0b0c7836 */ /* 0x000fe20000000000 */
[----:B------:R-:W-:-:S02]  /*18ef0*/  CS2R R14, SRZ ;  /* 0x00000000000e7805 */ /* 0x000fc4000001ff00 */
[----:B------:R-:W-:Y:S02]  /*18f00*/  LOP3.LUT R4, R4, 0xfffffffe, RZ, 0xc0, !PT ;  /* 0xfffffffe04047812 */ /* 0x000fe400078ec0ff */
[----:B------:R-:W-:Y:S01]  /*18f10*/  LOP3.LUT R2, R2, 0xfffffffe, RZ, 0xc0, !PT ;  /* 0xfffffffe02027812 */ /* 0x000fe200078ec0ff */
[----:B------:R3:W-:Y:S01]  /*18f20*/  STS.128 [UR4+0x34620], R12 ;  /* 0x0346200cff007988 */ /* 0x0007e20008000c04 */
[----:B------:R-:W-:Y:S02]  /*18f30*/  SHF.R.U64 R5, R4, 0x4, R5 ;  /* 0x0000000404057819 */ /* 0x000fe40000001205 */
[----:B------:R-:W-:Y:S01]  /*18f40*/  SHF.R.U64 R3, R2, 0x4, R3 ;  /* 0x0000000402037819 */ /* 0x000fe20000001203 */
[----:B----4-:R4:W-:Y:S04]  /*18f50*/  STS.64 [UR4+0x34600], R8 ;  /* 0x03460008ff007988 */ /* 0x0109e80008000a04 */
[----:B------:R4:W-:Y:S01]  /*18f60*/  STS [UR4+0x3460c], R5 ;  /* 0x03460c05ff007988 */ /* 0x0009e20008000804 */
[----:B---3--:R-:W-:-:S03]  /*18f70*/  IADD3 R13, R19, -0x1, RZ ;  /* 0xffffffff130d7810 */ /* 0x008fc60007ffe0ff */
[----:B------:R4:W-:Y:S04]  /*18f80*/  STS [UR4+0x3468c], R3 ;  /* 0x03468c03ff007988 */ /* 0x0009e80008000804 */
[----:B------:R4:W-:Y:S01]  /*18f90*/  STS.128 [UR4+0x346a0], R12 ;  /* 0x0346a00cff007988 */ /* 0x0009e20008000c04 */
[----:B-1----:R-:W-:Y:S02]  /*18fa0*/  LOP3.LUT R23, R23, 0xf000, RZ, 0xb8, !PT ;  /* 0x0000f00017177812 */ /* 0x002fe400078eb8ff */
[----:B--2---:R-:W-:Y:S01]  /*18fb0*/  LOP3.LUT R10, R10, 0xf000, RZ, 0xb8, !PT ;  /* 0x0000f0000a0a7812 */ /* 0x004fe200078eb8ff */
[----:B------:R4:W-:Y:S04]  /*18fc0*/  STS.64 [UR4+0x34680], R6 ;  /* 0x03468006ff007988 */ /* 0x0009e80008000a04 */
[----:B------:R4:W-:Y:S04]  /*18fd0*/  STS [UR4+0x3461c], R23 ;  /* 0x03461c17ff007988 */ /* 0x0009e80008000804 */
[----:B------:R4:W-:Y:S02]  /*18fe0*/  STS [UR4+0x3469c], R10 ;  /* 0x03469c0aff007988 */ /* 0x0009e40008000804 */
.L_x_289:
[----:B------:R-:W-:Y:S05]  /*18ff0*/  BSYNC B0 ;  /* 0x0000000000007941 */ /* 0x000fea0003800000 */
.L_x_288:
[----:B------:R-:W-:Y:S01]  /*19000*/  ELECT P0, URZ, PT ;  /* 0x00000000003f782f */ /* 0x000fe20003800000 */
[----:B------:R-:W-:Y:S01]  /*19010*/  NOP ;  /* 0x0000000000007918 */ /* 0x000fe20000000000 */
[----:B------:R-:W-:Y:S11]  /*19020*/  BSSY B0, `(.L_x_290) ;  /* 0x0000004000007945 */ /* 0x000ff60003800000 */
[----:B------:R-:W-:Y:S05]  /*19030*/  @!P0 BRA `(.L_x_291) ;  /* 0x0000000000088947 */ /* 0x000fea0003800000 */
[----:B------:R0:W-:Y:S01]  /*19040*/  UTMACMDFLUSH ;  /* 0x00000000000079b7 */ /* 0x0001e20000000000 */
[----:B------:R-:W-:-:S04]  /*19050*/  DEPBAR.LE SB0, 0x0 ;  /* 0x000080000000791a */ /* 0x000fc80000000000 */
.L_x_291:
[----:B------:R-:W-:Y:S05]  /*19060*/  BSYNC B0 ;  /* 0x0000000000007941 */ /* 0x000fea0003800000 */
.L_x_290:
[----:B------:R-:W-:Y:S01]  /*19070*/  UMOV UR4, 0x400 ;  /* 0x0000040000047882 */ /* 0x000fe20000000000 */
[----:B---3--:R-:W-:Y:S01]  /*19080*/  IMAD.SHL.U32 R0, R0, 0x4, RZ ;  /* 0x0000000400007824 */ /* 0x008fe200078e00ff */
[----:B------:R-:W-:Y:S01]  /*19090*/  ULEA UR22, UR58, UR4, 0x18 ;  /* 0x000000043a167291 */ /* 0x000fe2000f8ec03f */
[----:B------:R-:W-:-:S03]  /*190a0*/  ULDC UR18, c[0x0][0x884] ;  /* 0x0002210000127ab9 */ /* 0x000fc60000000800 */
[----:B------:R-:W-:Y:S01]  /*190b0*/  UIADD3 UR28, UR22, 0x34600, URZ ;  /* 0x00034600161c7890 */ /* 0x000fe2000fffe03f */
[----:B-1----:R-:W-:Y:S01]  /*190c0*/  IADD3 R4, P0, R0, UR16, RZ ;  /* 0x0000001000047c10 */ /* 0x002fe2000ff1e0ff */
[----:B------:R-:W-:Y:S01]  /*190d0*/  UIMAD.WIDE UR18, UR18, 0x80, UR16 ;  /* 0x00000080121278a5 */ /* 0x000fe2000f8e0210 */
[----:B----4-:R-:W-:Y:S02]  /*190e0*/  IMAD.MOV.U32 R6, RZ, RZ, 0x1 ;  /* 0x00000001ff067424 */ /* 0x010fe400078e00ff */
[----:B------:R-:W-:-:S03]  /*190f0*/  IADD3.X R5, RZ, UR17, RZ, P0, !PT ;  /* 0x00000011ff057c10 */ /* 0x000fc600087fe4ff */
[----:B------:R-:W-:Y:S01]  /*19100*/  IADD3 R2, P1, R0, UR18, RZ ;  /* 0x0000001200027c10 */ /* 0x000fe2000ff3e0ff */
[----:B------:R-:W1:Y:S04]  /*19110*/  LDS R7, [R0+UR28] ;  /* 0x0000001c00077984 */ /* 0x000e680008000800 */
[----:B------:R2:W3:Y:S01]  /*19120*/  LDS R9, [R0+UR28+0x80] ;  /* 0x0000801c00097984 */ /* 0x0004e20008000800 */
[----:B------:R-:W-:Y:S01]  /*19130*/  IMAD.X R3, RZ, RZ, UR19, P1 ;  /* 0x00000013ff037e24 */ /* 0x000fe200088e06ff */
[----:B------:R-:W-:Y:S02]  /*19140*/  LOP3.LUT P1, RZ, R21, 0x7f, RZ, 0xc0, !PT ;  /* 0x0000007f15ff7812 */ /* 0x000fe4000782c0ff */
[----:B------:R-:W-:Y:S01]  /*19150*/  MOV R8, 0x1 ;  /* 0x0000000100087802 */ /* 0x000fe20000000f00 */
[----:B------:R-:W-:Y:S01]  /*19160*/  BSSY B0, `(.L_x_292) ;  /* 0x00000f4000007945 */ /* 0x000fe20003800000 */
[----:B------:R-:W-:Y:S01]  /*19170*/  ISETP.EQ.OR P2, PT, R20, RZ, P1 ;  /* 0x000000ff1400720c */ /* 0x000fe20000f42670 */
[----:B------:R-:W-:Y:S01]  /*19180*/  IMAD.MOV.U32 R10, RZ, RZ, 0x1 ;  /* 0x00000001ff0a7424 */ /* 0x000fe200078e00ff */
[----:B--2---:R-:W-:-:S02]  /*19190*/  MOV R0, RZ ;  /* 0x000000ff00007202 */ /* 0x004fc40000000f00 */
[----:B------:R-:W-:Y:S01]  /*191a0*/  MOV R19, RZ ;  /* 0x000000ff00137202 */ /* 0x000fe20000000f00 */
[----:B------:R-:W-:Y:S02]  /*191b0*/  ULOP3.LUT UR30, UR59, 0x1, URZ, 0xfc, !UPT ;  /* 0x000000013b1e7892 */ /* 0x000fe4000f8efc3f */
[----:B------:R-:W-:Y:S02]  /*191c0*/  ULOP3.LUT UR23, UR42, 0x2, URZ, 0xfc, !UPT ;  /* 0x000000022a177892 */ /* 0x000fe4000f8efc3f */
[----:B------:R-:W-:Y:S01]  /*191d0*/  UIADD3 UR29, UR22, 0x34680, URZ ;  /* 0x00034680161d7890 */ /* 0x000fe2000fffe03f */
[----:B-1----:R-:W5:Y:S04]  /*191e0*/  ATOMG.E.EXCH.STRONG.GPU PT, RZ, [R4], R7 ;  /* 0x0000000704ff73a8 */ /* 0x002f6800041ee100 */
[----:B---3--:R1:W5:Y:S02]  /*191f0*/  ATOMG.E.EXCH.STRONG.GPU PT, RZ, [R2], R9 ;  /* 0x0000000902ff73a8 */ /* 0x00836400041ee100 */
[----:B-1----:R-:W-:-:S02]  /*19200*/  PRMT R2, R6, 0x7610, R2 ;  /* 0x0000761006027816 */ /* 0x002fc40000000002 */
[----:B------:R-:W-:-:S07]  /*19210*/  PRMT R3, R8, 0x7610, R3 ;  /* 0x0000761008037816 */ /* 0x000fce0000000003 */
.L_x_312:
[----:B------:R-:W-:Y:S01]  /*19220*/  LOP3.LUT P0, RZ, R3, 0xff, RZ, 0xc0, !PT ;  /* 0x000000ff03ff7812 */ /* 0x000fe2000780c0ff */
[----:B-----5:R-:W-:Y:S01]  /*19230*/  VIADD R4, R11, 0x7f ;  /* 0x0000007f0b047836 */ /* 0x020fe20000000000 */
[----:B------:R-:W-:Y:S05]  /*19240*/  YIELD ;  /* 0x0000000000007946 */ /* 0x000fea0003800000 */
[----:B------:R-:W-:Y:S01]  /*19250*/  SHF.R.S32.HI R5, RZ, 0x1f, R4 ;  /* 0x0000001fff057819 */ /* 0x000fe20000011404 */
[----:B------:R-:W-:Y:S03]  /*19260*/  BSSY B1, `(.L_x_293) ;  /* 0x0000008000017945 */ /* 0x000fe60003800000 */
[----:B------:R-:W-:-:S02]  /*19270*/  LEA.HI R5, R5, R4, RZ, 0x7 ;  /* 0x0000000405057211 */ /* 0x000fc400078f38ff */
[----:B------:R-:W-:Y:S05]  /*19280*/  @!P0 BRA `(.L_x_294) ;  /* 0x0000000000148947 */ /* 0x000fea0003800000 */
[----:B------:R-:W-:-:S04]  /*19290*/  DEPBAR {5,4,3,2,1,0} ;  /* 0x0000003f0000791a */ /* 0x000fc80000000000 */
[----:B------:R1:W-:Y:S01]  /*192a0*/  UTMACCTL.IV [UR16] ;  /* 0x00000000100079b9 */ /* 0x0003e20008000000 */
[----:B------:R-:W-:-:S04]  /*192b0*/  DEPBAR {5,4,3,2,1,0} ;  /* 0x0000003f0000791a */ /* 0x000fc80000000000 */
[----:B------:R1:W-:Y:S02]  /*192c0*/  UTMACCTL.IV [UR18] ;  /* 0x00000000120079b9 */ /* 0x0003e40008000000 */
[----:B-1----:R-:W-:Y:S01]  /*192d0*/  NOP ;  /* 0x0000000000007918 */ /* 0x002fe20000000000 */
.L_x_294:
[----:B------:R-:W-:Y:S05]  /*192e0*/  BSYNC B1 ;  /* 0x0000000000017941 */ /* 0x000fea0003800000 */
.L_x_293:
[----:B------:R-:W-:Y:S01]  /*192f0*/  UMOV UR4, 0xffffffff ;  /* 0xffffffff00047882 */ /* 0x000fe20000000000 */
[----:B------:R-:W-:Y:S02]  /*19300*/  SHF.R.S32.HI R7, RZ, 0x7, R5 ;  /* 0x00000007ff077819 */ /* 0x000fe40000011405 */
[----:B------:R-:W-:Y:S05]  /*19310*/  BRA.DIV UR4, `(.L_x_295) ;  /* 0x0000004204e47947 */ /* 0x000fea000b800000 */
[----:B------:R-:W-:-:S13]  /*19320*/  ELECT P6, URZ, PT ;  /* 0x00000000003f782f */ /* 0x000fda00038c0000 */
.L_x_402:
[----:B------:R-:W-:Y:S01]  /*19330*/  ISETP.LT.OR P6, PT, R11, 0x1, !P6 ;  /* 0x000000010b00780c */ /* 0x000fe200077c1670 */
[----:B------:R-:W-:-:S12]  /*19340*/  BSSY B1, `(.L_x_296) ;  /* 0x0000038000017945 */ /* 0x000fd80003800000 */
[----:B------:R-:W-:Y:S05]  /*19350*/  @P6 BRA `(.L_x_297) ;  /* 0x0000000000d86947 */ /* 0x000fea0003800000 */
[----:B------:R-:W-:Y:S01]  /*19360*/  SHF.L.U32 R16, R16, 0x8, RZ ;  /* 0x0000000810107819 */ /* 0x000fe200000006ff */
[----:B------:R-:W-:Y:S01]  /*19370*/  IMAD.SHL.U32 R17, R17, 0x80, RZ ;  /* 0x0000008011117824 */ /* 0x000fe200078e00ff */
[----:B------:R-:W-:Y:S01]  /*19380*/  IADD3 R9, R7, 0x1, RZ ;  /* 0x0000000107097810 */ /* 0x000fe20007ffe0ff */
[----:B------:R-:W-:Y:S01]  /*19390*/  IMAD.MOV.U32 R12, RZ, RZ, RZ ;  /* 0x000000ffff0c7224 */ /* 0x000fe200078e00ff */
[----:B------:R-:W-:Y:S01]  /*193a0*/  MOV R3, R10 ;  /* 0x0000000a00037202 */ /* 0x000fe20000000f00 */
[----:B------:R-:W-:-:S07]  /*193b0*/  IMAD.MOV.U32 R4, RZ, RZ, R0 ;  /* 0x000000ffff047224 */ /* 0x000fce00078e0000 */
.L_x_301:
[----:B--2---:R-:W-:Y:S01]  /*193c0*/  LEA R8, R4, UR22, 0x3 ;  /* 0x0000001604087c11 */ /* 0x004fe2000f8e18ff */
[----:B------:R-:W-:Y:S05]  /*193d0*/  YIELD ;  /* 0x0000000000007946 */ /* 0x000fea0003800000 */
[----:B------:R-:W-:Y:S01]  /*193e0*/  SHF.L.U32 R5, R3, 0x1f, RZ ;  /* 0x0000001f03057819 */ /* 0x000fe200000006ff */
[----:B------:R-:W1:Y:S03]  /*193f0*/  @!P1 LDC R6, c[0x0][0x500] ;  /* 0x00014000ff069b82 */ /* 0x000e660000000800 */
[----:B------:R-:W2:Y:S02]  /*19400*/  SYNCS.PHASECHK.TRANS64.TRYWAIT P0, [R8+URZ+0x34490], R5 ;  /* 0x03449005080075a7 */ /* 0x000ea4000800017f */
[----:B--2---:R-:W-:Y:S05]  /*19410*/  @!P0 BRA `(.L_x_298) ;  /* 0x0000004000c48947 */ /* 0x004fea0003800000 */
.L_x_403:
[----:B------:R-:W-:Y:S01]  /*19420*/  UPRMT UR4, UR23, 0x9910, URZ ;  /* 0x0000991017047896 */ /* 0x000fe2000800003f */
[----:B-1----:R1:W-:Y:S03]  /*19430*/  @!P1 SYNCS.ARRIVE.TRANS64 RZ, [R8+URZ+0x34480], R6 ;  /* 0x0344800608ff99a7 */ /* 0x0023e6000800003f */
[----:B------:R-:W-:-:S06]  /*19440*/  UISETP.NE.AND UP0, UPT, UR4, 0x2, UPT ;  /* 0x000000020400788c */ /* 0x000fcc000bf05270 */
[----:B------:R-:W-:-:S13]  /*19450*/  PLOP3.LUT P0, PT, PT, PT, UP0, 0x80, 0x0 ;  /* 0x000000000000781c */ /* 0x000fda0003f0f008 */
[----:B-1----:R-:W-:Y:S05]  /*19460*/  @P0 BRA `(.L_x_299) ;  /* 0x0000000000040947 */ /* 0x002fea0003800000 */
[----:B------:R-:W-:Y:S01]  /*19470*/  BPT.TRAP 0x1 ;  /* 0x000000040000795c */ /* 0x000fe20000300000 */
.L_x_299:
[----:B------:R-:W-:Y:S05]  /*19480*/  @P2 BRA `(.L_x_300) ;  /* 0x0000000000042947 */ /* 0x000fea0003800000 */
[----:B------:R-:W-:Y:S01]  /*19490*/  BPT.TRAP 0x1 ;  /* 0x000000040000795c */ /* 0x000fe20000300000 */
.L_x_300:
[----:B------:R-:W-:Y:S01]  /*194a0*/  R2UR UR4, R4 ;  /* 0x00000000040472ca */ /* 0x000fe200000e0000 */
[----:B------:R-:W-:Y:S01]  /*194b0*/  VIADD R9, R9, 0xffffffff ;  /* 0xffffffff09097836 */ /* 0x000fe20000000000 */
[----:B------:R-:W-:Y:S01]  /*194c0*/  R2UR UR5, R8 ;  /* 0x00000000080572ca */ /* 0x000fe200000e0000 */
[----:B------:R-:W-:Y:S01]  /*194d0*/  UMOV UR20, 0x0 ;  /* 0x0000000000147882 */ /* 0x000fe20000000000 */
[----:B------:R-:W-:Y:S01]  /*194e0*/  R2UR UR6, R12 ;  /* 0x000000000c0672ca */ /* 0x000fe200000e0000 */
[----:B------:R-:W-:Y:S01]  /*194f0*/  UMOV UR21, 0x10000000 ;  /* 0x1000000000157882 */ /* 0x000fe20000000000 */
[----:B------:R-:W-:Y:S02]  /*19500*/  R2UR UR7, R16 ;  /* 0x00000000100772ca */ /* 0x000fe400000e0000 */
[----:B------:R-:W-:Y:S02]  /*19510*/  R2UR UR27, R17 ;  /* 0x00000000111b72ca */ /* 0x000fe400000e0000 */
[----:B------:R-:W-:-:S02]  /*19520*/  ISETP.GT.AND P3, PT, R9, 0x1, PT ;  /* 0x000000010900780c */ /* 0x000fc40003f64270 */
[----:B------:R-:W-:Y:S01]  /*19530*/  IADD3 R4, R4, 0x1, RZ ;  /* 0x0000000104047810 */ /* 0x000fe20007ffe0ff */
[----:B------:R-:W-:Y:S01]  /*19540*/  ULEA UR12, UR4, UR22, 0xf ;  /* 0x00000016040c7291 */ /* 0x000fe2000f8e783f */
[----:B------:R-:W-:Y:S01]  /*19550*/  IADD3 R12, R12, 0x80, RZ ;  /* 0x000000800c0c7810 */ /* 0x000fe20007ffe0ff */
[----:B------:R-:W-:Y:S01]  /*19560*/  ULEA UR4, UR4, UR22, 0x10 ;  /* 0x0000001604047291 */ /* 0x000fe2000f8e803f */
[C---:B------:R-:W-:Y:S01]  /*19570*/  ISETP.NE.AND P0, PT, R4.reuse, 0x2, PT ;  /* 0x000000020400780c */ /* 0x040fe20003f05270 */
[----:B------:R-:W-:Y:S02]  /*19580*/  UIADD3 UR5, UR5, 0x34480, URZ ;  /* 0x0003448005057890 */ /* 0x000fe4000fffe03f */
[----:B------:R-:W-:Y:S01]  /*19590*/  UIADD3 UR10, UR6, 0x40, URZ ;  /* 0x00000040060a7890 */ /* 0x000fe2000fffe03f */
[----:B------:R-:W-:Y:S01]  /*195a0*/  SEL R6, RZ, 0x1, P0 ;  /* 0x00000001ff067807 */ /* 0x000fe20000000000 */
[----:B------:R-:W-:Y:S01]  /*195b0*/  UIADD3 UR8, UR4, 0x8000, URZ ;  /* 0x0000800004087890 */ /* 0x000fe2000fffe03f */
[----:B------:R-:W-:Y:S01]  /*195c0*/  SEL R4, R4, RZ, P0 ;  /* 0x000000ff04047207 */ /* 0x000fe20000000000 */
[----:B------:R-:W-:Y:S01]  /*195d0*/  UIADD3 UR24, UR12, 0x20000, URZ ;  /* 0x000200000c187890 */ /* 0x000fe2000fffe03f */
[----:B------:R-:W-:Y:S01]  /*195e0*/  LOP3.LUT R3, R3, R6, RZ, 0x3c, !PT ;  /* 0x0000000603037212 */ /* 0x000fe200078e3cff */
[----:B------:R-:W-:Y:S01]  /*195f0*/  UIADD3 UR12, UR12, 0x24000, URZ ;  /* 0x000240000c0c7890 */ /* 0x000fe2000fffe03f */
[----:B------:R1:W-:Y:S01]  /*19600*/  UTMALDG.2D [UR4], [UR16], desc[UR20] ;  /* 0x00001404100075b4 */ /* 0x0003e20008009000 */
[----:B------:R-:W-:Y:S01]  /*19610*/  UMOV UR11, UR7 ;  /* 0x00000007000b7c82 */ /* 0x000fe20008000000 */
[----:B------:R-:W-:Y:S01]  /*19620*/  UMOV UR9, UR5 ;  /* 0x0000000500097c82 */ /* 0x000fe20008000000 */
[----:B------:R-:W-:Y:S01]  /*19630*/  UMOV UR26, UR6 ;  /* 0x00000006001a7c82 */ /* 0x000fe20008000000 */
[----:B------:R-:W-:Y:S01]  /*19640*/  UMOV UR25, UR5 ;  /* 0x0000000500197c82 */ /* 0x000fe20008000000 */
[----:B------:R-:W-:Y:S01]  /*19650*/  UMOV UR15, UR27 ;  /* 0x0000001b000f7c82 */ /* 0x000fe20008000000 */
[----:B------:R-:W-:Y:S01]  /*19660*/  UMOV UR13, UR5 ;  /* 0x00000005000d7c82 */ /* 0x000fe20008000000 */
[----:B------:R-:W-:Y:S01]  /*19670*/  UMOV UR14, UR10 ;  /* 0x0000000a000e7c82 */ /* 0x000fe20008000000 */
[----:B------:R1:W-:Y:S01]  /*19680*/  UTMALDG.2D [UR8], [UR16], desc[UR20] ;  /* 0x00001408100075b4 */ /* 0x0003e20008009000 */
[----:B------:R1:W-:Y:S01]  /*19690*/  UTMALDG.2D [UR24], [UR18], desc[UR20] ;  /* 0x00001418120075b4 */ /* 0x0003e20008009000 */
[----:B------:R1:W-:Y:S02]  /*196a0*/  UTMALDG.2D [UR12], [UR18], desc[UR20] ;  /* 0x0000140c120075b4 */ /* 0x0003e40008009000 */
[----:B-1----:R-:W-:Y:S05]  /*196b0*/  @P3 BRA `(.L_x_301) ;  /* 0xfffffffc00403947 */ /* 0x002fea000383ffff */
.L_x_297:
[----:B------:R-:W-:Y:S05]  /*196c0*/  BSYNC B1 ;  /* 0x0000000000017941 */ /* 0x000fea0003800000 */
.L_x_296:
[----:B------:R-:W-:Y:S01]  /*196d0*/  IMAD.IADD R0, R7, 0x1, R0 ;  /* 0x0000000107007824 */ /* 0x000fe200078e0200 */
[----:B------:R-:W-:-:S04]  /*196e0*/  LOP3.LUT P0, RZ, R2, 0xff, RZ, 0xc0, !PT ;  /* 0x000000ff02ff7812 */ /* 0x000fc8000780c0ff */
[----:B------:R-:W-:-:S04]  /*196f0*/  SHF.R.U32.HI R2, RZ, 0x1, R0 ;  /* 0x00000001ff027819 */ /* 0x000fc80000011600 */
[----:B------:R-:W-:-:S04]  /*19700*/  LOP3.LUT R2, R2, 0x1, RZ, 0xc0, !PT ;  /* 0x0000000102027812 */ /* 0x000fc800078ec0ff */
[----:B------:R-:W-:Y:S01]  /*19710*/  ISETP.NE.U32.AND P3, PT, R2, 0x1, PT ;  /* 0x000000010200780c */ /* 0x000fe20003f65070 */
[----:B------:R-:W-:Y:S01]  /*19720*/  @P0 SYNCS.ARRIVE.TRANS64.A1T0 RZ, [UR22+0x344e8], RZ ;  /* 0x0344e8ffffff09a7 */ /* 0x000fe20008100016 */
[----:B------:R-:W-:Y:S02]  /*19730*/  MOV R2, UR30 ;  /* 0x0000001e00027c02 */ /* 0x000fe40008000f00 */
[----:B------:R-:W-:Y:S02]  /*19740*/  ISETP.GT.U32.AND P0, PT, R0, 0x1, PT ;  /* 0x000000010000780c */ /* 0x000fe40003f04070 */
[----:B------:R-:W-:Y:S02]  /*19750*/  ISETP.NE.AND P4, PT, R2, 0x3, PT ;  /* 0x000000030200780c */ /* 0x000fe40003f85270 */
[C---:B------:R-:W-:Y:S02]  /*19760*/  ISETP.LT.U32.AND P0, PT, R7.reuse, 0x2, P0 ;  /* 0x000000020700780c */ /* 0x040fe40000701070 */
[----:B------:R-:W-:-:S02]  /*19770*/  ISETP.GT.U32.AND P3, PT, R7, 0x1, !P3 ;  /* 0x000000010700780c */ /* 0x000fc40005f64070 */
[----:B------:R-:W-:Y:S02]  /*19780*/  SEL R3, RZ, 0x1, !P0 ;  /* 0x00000001ff037807 */ /* 0x000fe40004000000 */
[----:B------:R-:W-:Y:S02]  /*19790*/  SEL R2, RZ, 0x1, !P3 ;  /* 0x00000001ff027807 */ /* 0x000fe40005800000 */
[----:B------:R-:W-:Y:S02]  /*197a0*/  LOP3.LUT R0, R0, 0x1, RZ, 0xc0, !PT ;  /* 0x0000000100007812 */ /* 0x000fe400078ec0ff */
[----:B------:R-:W-:Y:S01]  /*197b0*/  LOP3.LUT R10, R2, R10, R3, 0x96, !PT ;  /* 0x0000000a020a7212 */ /* 0x000fe200078e9603 */
[----:B------:R-:W-:Y:S06]  /*197c0*/  @!P4 BRA `(.L_x_302) ;  /* 0x000000000004c947 */ /* 0x000fec0003800000 */
[----:B------:R-:W-:Y:S01]  /*197d0*/  BPT.TRAP 0x1 ;  /* 0x000000040000795c */ /* 0x000fe20000300000 */
.L_x_302:
[C---:B------:R-:W-:Y:S01]  /*197e0*/  LEA R3, R22.reuse, UR22, 0x3 ;  /* 0x0000001616037c11 */ /* 0x040fe2000f8e18ff */
[----:B------:R-:W-:Y:S01]  /*197f0*/  BSSY B1, `(.L_x_303) ;  /* 0x0000005000017945 */ /* 0x000fe20003800000 */
[----:B------:R-:W-:Y:S02]  /*19800*/  SHF.L.U32 R2, R19, 0x1f, RZ ;  /* 0x0000001f13027819 */ /* 0x000fe400000006ff */
[----:B------:R-:W-:Y:S02]  /*19810*/  LEA R4, R22, UR22, 0x4 ;  /* 0x0000001616047c11 */ /* 0x000fe4000f8e20ff */
[----:B------:R-:W1:Y:S02]  /*19820*/  SYNCS.PHASECHK.TRANS64.TRYWAIT P0, [R3+URZ+0x34400], R2 ;  /* 0x03440002030075a7 */ /* 0x000e64000800017f */
[----:B-1----:R-:W-:Y:S05]  /*19830*/  @!P0 BRA `(.L_x_304) ;  /* 0x0000003c00d08947 */ /* 0x002fea0003800000 */
.L_x_404:
[----:B------:R-:W-:Y:S05]  /*19840*/  BSYNC B1 ;  /* 0x0000000000017941 */ /* 0x000fea0003800000 */
.L_x_303:
[----:B--2---:R-:W2:Y:S01]  /*19850*/  LDS.128 R4, [R4+0x34510] ;  /* 0x0345100004047984 */ /* 0x004ea20000000c00 */
[----:B------:R-:W-:Y:S01]  /*19860*/  @!PT LDS RZ, [RZ] ;  /* 0x00000000fffff984 */ /* 0x000fe20000000800 */
[----:B------:R-:W-:Y:S01]  /*19870*/  @!PT LDS RZ, [RZ] ;  /* 0x00000000fffff984 */ /* 0x000fe20000000800 */
[----:B------:R-:W-:Y:S01]  /*19880*/  @!PT LDS RZ, [RZ] ;  /* 0x00000000fffff984 */ /* 0x000fe20000000800 */
[----:B------:R-:W-:Y:S01]  /*19890*/  @!PT LDS RZ, [RZ] ;  /* 0x00000000fffff984 */ /* 0x000fe20000000800 */
[----:B------:R3:W-:Y:S06]  /*198a0*/  MEMBAR.ALL.CTA ;  /* 0x0000000000007992 */ /* 0x0007ec0000008000 */
[----:B---3--:R-:W3:Y:S01]  /*198b0*/  FENCE.VIEW.ASYNC.S ;  /* 0x00000000000073c6 */ /* 0x008ee20000000000 */
[----:B--2---:R-:W-:Y:S01]  /*198c0*/  IMAD.MOV.U32 R17, RZ, RZ, R5 ;  /* 0x000000ffff117224 */ /* 0x004fe200078e0005 */
[----:B------:R-:W-:Y:S01]  /*198d0*/  MOV R16, R4 ;  /* 0x0000000400107202 */ /* 0x000fe20000000f00 */
[----:B---3--:R-:W-:Y:S06]  /*198e0*/  @!P4 BRA `(.L_x_305) ;  /* 0x000000000004c947 */ /* 0x008fec0003800000 */
[----:B------:R-:W-:Y:S01]  /*198f0*/  BPT.TRAP 0x1 ;  /* 0x000000040000795c */ /* 0x000fe20000300000 */
.L_x_305:
[----:B------:R-:W2:Y:S01]  /*19900*/  S2R R5, SR_CgaCtaId ;  /* 0x0000000000057919 */ /* 0x000ea20000008800 */
[----:B------:R-:W-:Y:S01]  /*19910*/  ISETP.NE.AND P0, PT, R7, RZ, PT ;  /* 0x000000ff0700720c */ /* 0x000fe20003f05270 */
[----:B-1----:R-:W-:Y:S01]  /*19920*/  VIADD R2, R3, 0x34440 ;  /* 0x0003444003027836 */ /* 0x002fe20000000000 */
[CC--:B------:R-:W-:Y:S02]  /*19930*/  ISETP.NE.AND P3, PT, R6.reuse, R18.reuse, PT ;  /* 0x000000120600720c */ /* 0x0c0fe40003f65270 */
[----:B------:R-:W-:Y:S02]  /*19940*/  ISETP.EQ.OR P0, PT, R6, R18, !P0 ;  /* 0x000000120600720c */ /* 0x000fe40004702670 */
[----:B--2---:R-:W-:-:S04]  /*19950*/  PRMT R2, R5, 0x654, R2 ;  /* 0x0000065405027816 */ /* 0x004fc80000000002 */
[----:B------:R1:W-:Y:S07]  /*19960*/  SYNCS.ARRIVE.TRANS64.RED.A1T0 RZ, [R2+URZ], RZ ;  /* 0x000000ff02ff79a7 */ /* 0x0003ee000810043f */
[----:B------:R-:W-:Y:S05]  /*19970*/  @P0 BRA `(.L_x_306) ;  /* 0x0000000400a40947 */ /* 0x000fea0003800000 */
[----:B-1----:R-:W1:Y:S02]  /*19980*/  LDC.64 R2, c[0x0][0x290] ;  /* 0x0000a400ff027b82 */ /* 0x002e640000000a00 */
[----:B-1----:R-:W-:-:S05]  /*19990*/  IMAD.WIDE R2, R6, 0xc, R2 ;  /* 0x0000000c06027825 */ /* 0x002fca00078e0202 */
[----:B------:R1:W5:Y:S01]  /*199a0*/  LDG.E R11, desc[UR38][R2.64+0x8] ;  /* 0x00000826020b7981 */ /* 0x000362000c1e1900 */
[----:B------:R-:W-:-:S03]  /*199b0*/  UMOV UR4, 0xffffffff ;  /* 0xffffffff00047882 */ /* 0x000fc60000000000 */
[----:B------:R-:W-:Y:S05]  /*199c0*/  BRA.DIV UR4, `(.L_x_307) ;  /* 0x0000003e04807947 */ /* 0x000fea000b800000 */
[----:B------:R-:W-:-:S13]  /*199d0*/  ELECT P6, URZ, PT ;  /* 0x00000000003f782f */ /* 0x000fda00038c0000 */
.L_x_407:
[----:B------:R-:W-:Y:S04]  /*199e0*/  BSSY B1, `(.L_x_308) ;  /* 0x000004f000017945 */ /* 0x000fe80003800000 */
[----:B------:R-:W-:Y:S05]  /*199f0*/  @!P6 BRA `(.L_x_309) ;  /* 0x000000040034e947 */ /* 0x000fea0003800000 */
[----:B------:R-:W-:Y:S01]  /*19a00*/  SHF.R.S32.HI R21, RZ, 0x1f, R6 ;  /* 0x0000001fff157819 */ /* 0x000fe20000011406 */
[----:B------:R-:W-:Y:S01]  /*19a10*/  ULDC.64 UR4, c[0x0][0x510] ;  /* 0x0001440000047ab9 */ /* 0x000fe20000000a00 */
[C---:B------:R-:W-:Y:S01]  /*19a20*/  SHF.L.U32 R20, R6.reuse, 0x3, RZ ;  /* 0x0000000306147819 */ /* 0x040fe200000006ff */
[----:B------:R-:W-:Y:S01]  /*19a30*/  ULDC.64 UR6, c[0x0][0x520] ;  /* 0x0001480000067ab9 */ /* 0x000fe20000000a00 */
[----:B------:R-:W-:Y:S01]  /*19a40*/  SHF.L.U64.HI R21, R6, 0x3, R21 ;  /* 0x0000000306157819 */ /* 0x000fe20000010215 */
[----:B------:R-:W2:Y:S01]  /*19a50*/  LDG.E R18, desc[UR38][R2.64] ;  /* 0x0000002602127981 */ /* 0x000ea2000c1e1900 */
[C---:B------:R-:W-:Y:S02]  /*19a60*/  IADD3 R8, P0, R20.reuse, UR4, RZ ;  /* 0x0000000414087c10 */ /* 0x040fe4000ff1e0ff */
[----:B------:R-:W-:Y:S02]  /*19a70*/  IADD3 R4, P4, R20, UR6, RZ ;  /* 0x0000000614047c10 */ /* 0x000fe4000ff9e0ff */
[C---:B------:R-:W-:Y:S01]  /*19a80*/  IADD3.X R9, R21.reuse, UR5, RZ, P0, !PT ;  /* 0x0000000515097c10 */ /* 0x040fe200087fe4ff */
[----:B------:R-:W-:Y:S01]  /*19a90*/  ULDC.64 UR4, c[0x0][0x518] ;  /* 0x0001460000047ab9 */ /* 0x000fe20000000a00 */
[----:B------:R-:W-:-:S03]  /*19aa0*/  IADD3.X R5, R21, UR7, RZ, P4, !PT ;  /* 0x0000000715057c10 */ /* 0x000fc6000a7fe4ff */
[----:B------:R-:W3:Y:S04]  /*19ab0*/  LDG.E.64 R14, desc[UR38][R8.64] ;  /* 0x00000026080e7981 */ /* 0x000ee8000c1e1b00 */
[----:B------:R4:W2:Y:S04]  /*19ac0*/  LDG.E.64 R12, desc[UR38][R4.64] ;  /* 0x00000026040c7981 */ /* 0x0008a8000c1e1b00 */
[----:B-1----:R-:W2:Y:S01]  /*19ad0*/  LDG.E R2, desc[UR38][R2.64+0x4] ;  /* 0x0000042602027981 */ /* 0x002ea2000c1e1900 */
[----:B----4-:R-:W-:-:S04]  /*19ae0*/  IADD3 R4, P0, R20, UR4, RZ ;  /* 0x0000000414047c10 */ /* 0x010fc8000ff1e0ff */
[----:B------:R-:W-:Y:S01]  /*19af0*/  IADD3.X R5, R21, UR5, RZ, P0, !PT ;  /* 0x0000000515057c10 */ /* 0x000fe200087fe4ff */
[----:B------:R-:W-:-:S04]  /*19b00*/  ULDC.64 UR4, c[0x0][0x528] ;  /* 0x00014a0000047ab9 */ /* 0x000fc80000000a00 */
[----:B------:R1:W4:Y:S02]  /*19b10*/  LDG.E.64 R8, desc[UR38][R4.64] ;  /* 0x0000002604087981 */ /* 0x000324000c1e1b00 */
[----:B-1----:R-:W-:-:S04]  /*19b20*/  IADD3 R4, P0, R20, UR4, RZ ;  /* 0x0000000414047c10 */ /* 0x002fc8000ff1e0ff */
[----:B------:R-:W-:-:S06]  /*19b30*/  IADD3.X R5, R21, UR5, RZ, P0, !PT ;  /* 0x0000000515057c10 */ /* 0x000fcc00087fe4ff */
[----:B------:R-:W4:Y:S04]  /*19b40*/  LDG.E.64 R4, desc[UR38][R4.64] ;  /* 0x0000002604047981 */ /* 0x000f28000c1e1b00 */
[----:B---3--:R-:W-:Y:S04]  /*19b50*/  STS.64 [UR28], R14 ;  /* 0x0000000eff007988 */ /* 0x008fe80008000a1c */
[----:B--2---:R-:W-:Y:S04]  /*19b60*/  STS.64 [UR29], R12 ;  /* 0x0000000cff007988 */ /* 0x004fe80008000a1d */
[----:B------:R-:W1:Y:S01]  /*19b70*/  LDS R20, [UR28+0x1c] ;  /* 0x00001c1cff147984 */ /* 0x000e620008000800 */
[----:B----4-:R-:W-:-:S04]  /*19b80*/  SHF.L.U64.HI R24, R8, 0x1, R9 ;  /* 0x0000000108187819 */ /* 0x010fc80000010209 */
[----:B------:R-:W-:-:S04]  /*19b90*/  LOP3.LUT R24, R24, 0x1fffffff, RZ, 0xc0, !PT ;  /* 0x1fffffff18187812 */ /* 0x000fc800078ec0ff */
[----:B------:R-:W-:-:S04]  /*19ba0*/  SHF.R.U32.HI R9, RZ, 0x4, R24 ;  /* 0x00000004ff097819 */ /* 0x000fc80000011618 */
[----:B-1----:R-:W-:-:S05]  /*19bb0*/  LOP3.LUT R9, R20, 0xf, R9, 0xb8, !PT ;  /* 0x0000000f14097812 */ /* 0x002fca00078eb809 */
[----:B------:R-:W-:Y:S04]  /*19bc0*/  STS [UR28+0x1c], R9 ;  /* 0x00001c09ff007988 */ /* 0x000fe8000800081c */
[----:B------:R-:W1:Y:S02]  /*19bd0*/  LDS R23, [UR28+0x1c] ;  /* 0x00001c1cff177984 */ /* 0x000e640008000800 */
[----:B-1----:R-:W-:-:S05]  /*19be0*/  LOP3.LUT R23, R23, 0xf0, RZ, 0xb8, !PT ;  /* 0x000000f017177812 */ /* 0x002fca00078eb8ff */
[----:B------:R-:W-:Y:S04]  /*19bf0*/  STS [UR28+0x1c], R23 ;  /* 0x00001c17ff007988 */ /* 0x000fe8000800081c */
[----:B------:R-:W1:Y:S01]  /*19c00*/  LDS R21, [UR28+0x1c] ;  /* 0x00001c1cff157984 */ /* 0x000e620008000800 */
[----:B------:R-:W-:-:S05]  /*19c10*/  IMAD.U32 R20, RZ, RZ, UR28 ;  /* 0x0000001cff147e24 */ /* 0x000fca000f8e00ff */
[----:B------:R-:W-:Y:S02]  /*19c20*/  SHF.R.U64 R20, R20, 0x4, RZ ;  /* 0x0000000414147819 */ /* 0x000fe400000012ff */
[----:B-1----:R-:W-:-:S05]  /*19c30*/  LOP3.LUT R21, R21, 0xf00, RZ, 0xb8, !PT ;  /* 0x00000f0015157812 */ /* 0x002fca00078eb8ff */
[----:B------:R-:W-:Y:S04]  /*19c40*/  STS.64 [UR28+0x18], R20 ;  /* 0x00001814ff007988 */ /* 0x000fe80008000a1c */
[----:B------:R-:W1:Y:S01]  /*19c50*/  LDS R25, [UR28+0x1c] ;  /* 0x00001c1cff197984 */ /* 0x000e620008000800 */
[----:B------:R-:W-:-:S04]  /*19c60*/  SHF.L.U32 R9, R8, 0x1, RZ ;  /* 0x0000000108097819 */ /* 0x000fc800000006ff */
[----:B------:R-:W-:Y:S01]  /*19c70*/  LOP3.LUT R9, R9, 0xfffffffe, RZ, 0xc0, !PT ;  /* 0xfffffffe09097812 */ /* 0x000fe200078ec0ff */
[----:B-----5:R-:W-:Y:S01]  /*19c80*/  VIADD R12, R11, 0xffffffff ;  /* 0xffffffff0b0c7836 */ /* 0x020fe20000000000 */
[----:B------:R-:W-:Y:S02]  /*19c90*/  CS2R R14, SRZ ;  /* 0x00000000000e7805 */ /* 0x000fe4000001ff00 */
[----:B------:R-:W-:Y:S02]  /*19ca0*/  IADD3 R13, R18, -0x1, RZ ;  /* 0xffffffff120d7810 */ /* 0x000fe40007ffe0ff */
[----:B------:R-:W-:Y:S01]  /*19cb0*/  SHF.R.U64 R9, R9, 0x4, R24 ;  /* 0x0000000409097819 */ /* 0x000fe20000001218 */
[----:B------:R-:W-:Y:S04]  /*19cc0*/  STS [UR28+0x10], R20 ;  /* 0x00001014ff007988 */ /* 0x000fe8000800081c */
[----:B------:R-:W-:Y:S04]  /*19cd0*/  STS [UR28+0x14], R20 ;  /* 0x00001414ff007988 */ /* 0x000fe8000800081c */
[----:B------:R-:W-:Y:S04]  /*19ce0*/  STS.128 [UR28+0x20], R12 ;  /* 0x0000200cff007988 */ /* 0x000fe80008000c1c */
[----:B------:R-:W-:Y:S04]  /*19cf0*/  STS [UR28+0xc], R9 ;  /* 0x00000c09ff007988 */ /* 0x000fe8000800081c */
[----:B------:R-:W-:Y:S01]  /*19d00*/  STS [UR28+0x30], RZ ;  /* 0x000030ffff007988 */ /* 0x000fe2000800081c */
[----:B-1----:R-:W-:-:S05]  /*19d10*/  LOP3.LUT R3, R25, 0xf000, RZ, 0xb8, !PT ;  /* 0x0000f00019037812 */ /* 0x002fca00078eb8ff */
[----:B------:R-:W-:Y:S04]  /*19d20*/  STS [UR28+0x1c], R3 ;  /* 0x00001c03ff007988 */ /* 0x000fe8000800081c */
[----:B------:R-:W1:Y:S01]  /*19d30*/  LDS R8, [UR29+0x1c] ;  /* 0x00001c1dff087984 */ /* 0x000e620008000800 */
[----:B------:R-:W-:-:S04]  /*19d40*/  SHF.L.U64.HI R18, R4, 0x1, R5 ;  /* 0x0000000104127819 */ /* 0x000fc80000010205 */
        /* <DEDUP_REMOVED lines=13> */
[----:B------:R-:W-:Y:S01]  /*19e20*/  SHF.L.U32 R3, R4, 0x1, RZ ;  /* 0x0000000104037819 */ /* 0x000fe200000006ff */
[----:B------:R-:W-:-:S03]  /*19e30*/  VIADD R13, R2, 0xffffffff ;  /* 0xffffffff020d7836 */ /* 0x000fc60000000000 */
[----:B------:R-:W-:-:S04]  /*19e40*/  LOP3.LUT R3, R3, 0xfffffffe, RZ, 0xc0, !PT ;  /* 0xfffffffe03037812 */ /* 0x000fc800078ec0ff */
[----:B------:R-:W-:Y:S01]  /*19e50*/  SHF.R.U64 R3, R3, 0x4, R18 ;  /* 0x0000000403037819 */ /* 0x000fe20000001212 */
[----:B------:R2:W-:Y:S04]  /*19e60*/  STS.128 [UR29+0x20], R12 ;  /* 0x0000200cff007988 */ /* 0x0005e80008000c1d */
[----:B------:R2:W-:Y:S04]  /*19e70*/  STS [UR29+0xc], R3 ;  /* 0x00000c03ff007988 */ /* 0x0005e8000800081d */
[----:B------:R2:W-:Y:S04]  /*19e80*/  STS [UR29+0x10], R8 ;  /* 0x00001008ff007988 */ /* 0x0005e8000800081d */
[----:B------:R2:W-:Y:S04]  /*19e90*/  STS [UR29+0x14], R8 ;  /* 0x00001408ff007988 */ /* 0x0005e8000800081d */
[----:B------:R-:W-:Y:S01]  /*19ea0*/  STS [UR29+0x30], RZ ;  /* 0x000030ffff007988 */ /* 0x000fe2000800081d */
[----:B-1----:R-:W-:-:S05]  /*19eb0*/  LOP3.LUT R2, R20, 0xf000, RZ, 0xb8, !PT ;  /* 0x0000f00014027812 */ /* 0x002fca00078eb8ff */
[----:B------:R2:W-:Y:S02]  /*19ec0*/  STS [UR29+0x1c], R2 ;  /* 0x00001c02ff007988 */ /* 0x0005e4000800081d */
.L_x_309:
[----:B------:R-:W-:Y:S05]  /*19ed0*/  BSYNC B1 ;  /* 0x0000000000017941 */ /* 0x000fea0003800000 */
.L_x_308:
[----:B------:R-:W-:-:S03]  /*19ee0*/  UMOV UR4, 0xffffffff ;  /* 0xffffffff00047882 */ /* 0x000fc60000000000 */
[----:B------:R-:W-:Y:S05]  /*19ef0*/  BRA.DIV UR4, `(.L_x_310) ;  /* 0x0000003a04547947 */ /* 0x000fea000b800000 */
[----:B------:R-:W-:Y:S01]  /*19f00*/  ELECT P6, URZ, PT ;  /* 0x00000000003f782f */ /* 0x000fe200038c0000 */
[----:B------:R-:W-:-:S12]  /*19f10*/  NOP ;  /* 0x0000000000007918 */ /* 0x000fd80000000000 */
.L_x_411:
[----:B-12---:R-:W1:Y:S02]  /*19f20*/  S2R R2, SR_LANEID ;  /* 0x0000000000027919 */ /* 0x006e640000000000 */
[----:B-1----:R-:W-:-:S04]  /*19f30*/  SHF.L.U32 R8, R2, 0x2, RZ ;  /* 0x0000000202087819 */ /* 0x002fc800000006ff */
[C---:B------:R-:W-:Y:S01]  /*19f40*/  IADD3 R4, P0, R8.reuse, UR16, RZ ;  /* 0x0000001008047c10 */ /* 0x040fe2000ff1e0ff */
[----:B------:R1:W2:Y:S01]  /*19f50*/  LDS R9, [R8+UR28] ;  /* 0x0000001c08097984 */ /* 0x0002a20008000800 */
[----:B------:R-:W-:-:S03]  /*19f60*/  IADD3 R2, P4, R8, UR18, RZ ;  /* 0x0000001208027c10 */ /* 0x000fc6000ff9e0ff */
[----:B------:R1:W3:Y:S01]  /*19f70*/  LDS R13, [R8+UR28+0x80] ;  /* 0x0000801c080d7984 */ /* 0x0002e20008000800 */
[----:B------:R-:W-:Y:S09]  /*19f80*/  @!P6 BRA `(.L_x_311) ;  /* 0x000000000008e947 */ /* 0x000ff20003800000 */
[----:B------:R0:W-:Y:S01]  /*19f90*/  UTMACMDFLUSH ;  /* 0x00000000000079b7 */ /* 0x0001e20000000000 */
[----:B------:R-:W-:-:S04]  /*19fa0*/  DEPBAR.LE SB0, 0x0 ;  /* 0x000080000000791a */ /* 0x000fc80000000000 */
.L_x_311:
[----:B------:R-:W-:Y:S01]  /*19fb0*/  IMAD.X R5, RZ, RZ, UR17, P0 ;  /* 0x00000011ff057e24 */ /* 0x000fe200080e06ff */
[----:B------:R-:W-:Y:S01]  /*19fc0*/  IADD3.X R3, RZ, UR19, RZ, P4, !PT ;  /* 0x00000013ff037c10 */ /* 0x000fe2000a7fe4ff */
[----:B------:R-:W-:Y:S05]  /*19fd0*/  WARPSYNC.ALL ;  /* 0x0000000000007948 */ /* 0x000fea0003800000 */
[----:B--2---:R2:W5:Y:S04]  /*19fe0*/  ATOMG.E.EXCH.STRONG.GPU PT, RZ, [R4], R9 ;  /* 0x0000000904ff73a8 */ /* 0x00456800041ee100 */
[----:B---3--:R2:W5:Y:S01]  /*19ff0*/  ATOMG.E.EXCH.STRONG.GPU PT, RZ, [R2], R13 ;  /* 0x0000000d02ff73a8 */ /* 0x00856200041ee100 */
[----:B------:R-:W-:-:S07]  /*1a000*/  IMAD.MOV.U32 R18, RZ, RZ, R6 ;  /* 0x000000ffff127224 */ /* 0x000fce00078e0006 */
.L_x_306:
[----:B------:R-:W-:Y:S02]  /*1a010*/  ISETP.NE.AND P4, PT, R7, RZ, PT ;  /* 0x000000ff0700720c */ /* 0x000fe40003f85270 */
[----:B------:R-:W-:Y:S02]  /*1a020*/  IADD3 R22, R22, 0x1, RZ ;  /* 0x0000000116167810 */ /* 0x000fe40007ffe0ff */
[----:B--2---:R-:W-:Y:S02]  /*1a030*/  SEL R3, RZ, 0x1, !P3 ;  /* 0x00000001ff037807 */ /* 0x004fe40005800000 */
[----:B------:R-:W-:-:S04]  /*1a040*/  ISETP.NE.AND P0, PT, R22, 0x8, PT ;  /* 0x000000081600780c */ /* 0x000fc80003f05270 */
[----:B-1----:R-:W-:Y:S02]  /*1a050*/  SEL R2, RZ, 0x1, P0 ;  /* 0x00000001ff027807 */ /* 0x002fe40000000000 */
[----:B------:R-:W-:Y:S02]  /*1a060*/  SEL R22, R22, RZ, P0 ;  /* 0x000000ff16167207 */ /* 0x000fe40000000000 */
[----:B------:R-:W-:Y:S02]  /*1a070*/  LOP3.LUT R19, R19, R2, RZ, 0x3c, !PT ;  /* 0x0000000213137212 */ /* 0x000fe400078e3cff */
[----:B------:R-:W-:Y:S01]  /*1a080*/  PRMT R2, RZ, 0x7610, R2 ;  /* 0x00007610ff027816 */ /* 0x000fe20000000002 */
[----:B------:R-:W-:Y:S06]  /*1a090*/  @P4 BRA `(.L_x_312) ;  /* 0xfffffff000604947 */ /* 0x000fec000383ffff */
[----:B------:R-:W-:Y:S05]  /*1a0a0*/  BSYNC B0 ;  /* 0x0000000000007941 */ /* 0x000fea0003800000 */
.L_x_292:
[----:B------:R-:W-:-:S03]  /*1a0b0*/  UMOV UR4, 0xffffffff ;  /* 0xffffffff00047882 */ /* 0x000fc60000000000 */
[----:B------:R-:W-:Y:S05]  /*1a0c0*/  BRA.DIV UR4, `(.L_x_313) ;  /* 0x0000003a04107947 */ /* 0x000fea000b800000 */
[----:B-----5:R-:W-:-:S13]  /*1a0d0*/  ELECT P6, URZ, PT ;  /* 0x00000000003f782f */ /* 0x020fda00038c0000 */
.L_x_414:
[----:B------:R-:W-:Y:S04]  /*1a0e0*/  BSSY B0, `(.L_x_314) ;  /* 0x0000018000007945 */ /* 0x000fe80003800000 */
[----:B------:R-:W-:Y:S05]  /*1a0f0*/  @!P6 BRA `(.L_x_315) ;  /* 0x000000000058e947 */ /* 0x000fea0003800000 */
[----:B------:R-:W-:-:S04]  /*1a100*/  ULOP3.LUT UR4, UR42, 0x2, URZ, 0xfc, !UPT ;  /* 0x000000022a047892 */ /* 0x000fc8000f8efc3f */
[----:B------:R-:W-:-:S06]  /*1a110*/  UISETP.NE.AND UP0, UPT, UR4, 0x3, UPT ;  /* 0x000000030400788c */ /* 0x000fcc000bf05270 */
[----:B------:R-:W-:-:S13]  /*1a120*/  PLOP3.LUT P0, PT, PT, PT, UP0, 0x80, 0x0 ;  /* 0x000000000000781c */ /* 0x000fda0003f0f008 */
[----:B------:R-:W-:Y:S05]  /*1a130*/  @!P0 BRA `(.L_x_316) ;  /* 0x0000000000048947 */ /* 0x000fea0003800000 */
[----:B------:R-:W-:Y:S01]  /*1a140*/  BPT.TRAP 0x1 ;  /* 0x000000040000795c */ /* 0x000fe20000300000 */
.L_x_316:
[----:B------:R-:W-:Y:S01]  /*1a150*/  IMAD.U32 R3, RZ, RZ, UR22 ;  /* 0x00000016ff037e24 */ /* 0x000fe2000f8e00ff */
[----:B------:R-:W-:-:S04]  /*1a160*/  SHF.L.U32 R2, R10, 0x1f, RZ ;  /* 0x0000001f0a027819 */ /* 0x000fc800000006ff */
[----:B------:R-:W-:-:S05]  /*1a170*/  IADD3 R3, R3, 0x34490, RZ ;  /* 0x0003449003037810 */ /* 0x000fca0007ffe0ff */
[C---:B------:R-:W-:Y:S01]  /*1a180*/  IMAD R7, R0.reuse, 0x8, R3 ;  /* 0x0000000800077824 */ /* 0x040fe200078e0203 */
[----:B------:R-:W-:-:S03]  /*1a190*/  IADD3 R0, R0, 0x1, RZ ;  /* 0x0000000100007810 */ /* 0x000fc60007ffe0ff */
[----:B------:R-:W1:Y:S01]  /*1a1a0*/  SYNCS.PHASECHK.TRANS64.TRYWAIT P0, [R7+URZ], R2 ;  /* 0x00000002070075a7 */ /* 0x000e62000800017f */
[----:B------:R-:W-:-:S04]  /*1a1b0*/  ISETP.NE.AND P1, PT, R0, 0x2, PT ;  /* 0x000000020000780c */ /* 0x000fc80003f25270 */
[----:B------:R-:W-:Y:S02]  /*1a1c0*/  SEL R5, RZ, 0x1, P1 ;  /* 0x00000001ff057807 */ /* 0x000fe40000800000 */
[----:B------:R-:W-:Y:S02]  /*1a1d0*/  SEL R0, R0, RZ, P1 ;  /* 0x000000ff00007207 */ /* 0x000fe40000800000 */
[----:B------:R-:W-:Y:S01]  /*1a1e0*/  LOP3.LUT R5, R10, R5, RZ, 0x3c, !PT ;  /* 0x000000050a057212 */ /* 0x000fe200078e3cff */
[----:B-1----:R-:W-:Y:S06]  /*1a1f0*/  @!P0 BRA `(.L_x_317) ;  /* 0x0000003400e48947 */ /* 0x002fec0003800000 */
.L_x_415:
[----:B------:R-:W-:Y:S01]  /*1a200*/  IMAD R3, R0, 0x8, R3 ;  /* 0x0000000800037824 */ /* 0x000fe200078e0203 */
[----:B------:R-:W-:-:S07]  /*1a210*/  SHF.L.U32 R0, R5, 0x1f, RZ ;  /* 0x0000001f05007819 */ /* 0x000fce00000006ff */
.L_x_318:
[----:B--2---:R2:W3:Y:S02]  /*1a220*/  SYNCS.PHASECHK.TRANS64.TRYWAIT P0, [R3+URZ], R0 ;  /* 0x00000000030075a7 */ /* 0x0044e4000800017f */
[----:B---3--:R-:W-:Y:S05]  /*1a230*/  @!P0 NANOSLEEP.SYNCS 0x989680 ;  /* 0x009896800000895d */ /* 0x008fea0003900000 */
[----:B------:R-:W3:Y:S02]  /*1a240*/  @!P0 SYNCS.PHASECHK.TRANS64 P0, [R3+URZ], R0 ;  /* 0x00000000030085a7 */ /* 0x000ee4000800007f */
[----:B---3--:R-:W-:Y:S05]  /*1a250*/  @!P0 BRA `(.L_x_318) ;  /* 0xfffffffc00f08947 */ /* 0x008fea000383ffff */
.L_x_315:
[----:B------:R-:W-:Y:S05]  /*1a260*/  BSYNC B0 ;  /* 0x0000000000007941 */ /* 0x000fea0003800000 */
.L_x_314:
[----:B------:R-:W-:Y:S05]  /*1a270*/  EXIT ;  /* 0x000000000000794d */ /* 0x000fea0003800000 */
.L_x_157:
[----:B------:R-:W-:Y:S01]  /*1a280*/  PLOP3.LUT P1, PT, PT, PT, UP3, 0x80, 0x0 ;  /* 0x000000000000781c */ /* 0x000fe20003f2f038 */
[----:B------:R-:W-:Y:S01]  /*1a290*/  ULDC UR20, c[0x0][0x10] ;  /* 0x0000040000147ab9 */ /* 0x000fe20000000800 */
[----:B------:R-:W-:Y:S01]  /*1a2a0*/  ULDC UR22, c[0x0][0x904] ;  /* 0x0002410000167ab9 */ /* 0x000fe20000000800 */
[----:B------:R-:W-:Y:S01]  /*1a2b0*/  UMOV UR19, 0xffffffff ;  /* 0xffffffff00137882 */ /* 0x000fe20000000000 */
[----:B------:R-:W-:Y:S01]  /*1a2c0*/  ULDC.64 UR12, c[0x0][0x8c8] ;  /* 0x00023200000c7ab9 */ /* 0x000fe20000000a00 */
[----:B------:R-:W-:Y:S01]  /*1a2d0*/  UIMAD.WIDE.U32 UR20, UR60, UR20, URZ ;  /* 0x000000143c1472a5 */ /* 0x000fe2000f8e003f */
[----:B------:R-:W-:Y:S01]  /*1a2e0*/  MOV R14, 0x1 ;  /* 0x00000001000e7802 */ /* 0x000fe20000000f00 */
[----:B------:R-:W-:Y:S01]  /*1a2f0*/  ULDC.64 UR14, c[0x0][0x8e0] ;  /* 0x00023800000e7ab9 */ /* 0x000fe20000000a00 */
[----:B------:R-:W-:Y:S01]  /*1a300*/  USHF.L.U32 UR23, UR19, UR22, URZ ;  /* 0x0000001613177299 */ /* 0x000fe2000800063f */
[----:B------:R-:W-:Y:S01]  /*1a310*/  IMAD.MOV.U32 R13, RZ, RZ, RZ ;  /* 0x000000ffff0d7224 */ /* 0x000fe200078e00ff */
[----:B------:R-:W-:Y:S01]  /*1a320*/  UIADD3 UR11, UP1, UR12, -0x1, URZ ;  /* 0xffffffff0c0b7890 */ /* 0x000fe2000ff3e03f */
[----:B------:R-:W-:-:S02]  /*1a330*/  ULDC UR19, c[0x0][0x14] ;  /* 0x0000050000137ab9 */ /* 0x000fc40000000800 */
[----:B------:R-:W1:Y:S01]  /*1a340*/  @P1 S2R R2, SR_CTAID.Y ;  /* 0x0000000000021919 */ /* 0x000e620000002600 */
[----:B------:R-:W-:Y:S02]  /*1a350*/  UIADD3 UR12, UP2, UR14, -0x1, URZ ;  /* 0xffffffff0e0c7890 */ /* 0x000fe4000ff5e03f */
[----:B------:R-:W-:Y:S02]  /*1a360*/  UIMAD.WIDE.U32 UR28, UR20, UR19, URZ ;  /* 0x00000013141c72a5 */ /* 0x000fe4000f8e003f */
[----:B------:R-:W-:Y:S01]  /*1a370*/  UIMAD UR21, UR21, UR19, URZ ;  /* 0x00000013151572a4 */ /* 0x000fe2000f8e023f */
[----:B------:R-:W-:Y:S01]  /*1a380*/  ULDC UR18, c[0x0][0x8a8] ;  /* 0x00022a0000127ab9 */ /* 0x000fe20000000800 */
[----:B------:R-:W-:Y:S01]  /*1a390*/  UMOV UR24, 0x1 ;  /* 0x0000000100187882 */ /* 0x000fe20000000000 */
[----:B------:R-:W-:Y:S02]  /*1a3a0*/  UIADD3.X UR14, UR15, -0x1, URZ, UP2, !UPT ;  /* 0xffffffff0f0e7890 */ /* 0x000fe400097fe43f */
[----:B------:R-:W-:-:S02]  /*1a3b0*/  UIADD3.X UR13, UR13, -0x1, URZ, UP1, !UPT ;  /* 0xffffffff0d0d7890 */ /* 0x000fc40008ffe43f */
[----:B------:R-:W-:Y:S02]  /*1a3c0*/  ULOP3.LUT UR15, UR59, 0x2, URZ, 0xfc, !UPT ;  /* 0x000000023b0f7892 */ /* 0x000fe4000f8efc3f */
[----:B------:R-:W-:Y:S02]  /*1a3d0*/  UIADD3 UR16, UR9, -0x1, URZ ;  /* 0xffffffff09107890 */ /* 0x000fe4000fffe03f */
[----:B------:R-:W-:Y:S02]  /*1a3e0*/  UIADD3 UR17, UR10, -0x1, URZ ;  /* 0xffffffff0a117890 */ /* 0x000fe4000fffe03f */
[----:B------:R-:W-:Y:S02]  /*1a3f0*/  UIADD3 UR18, UR18, -0x1, URZ ;  /* 0xffffffff12127890 */ /* 0x000fe4000fffe03f */
[----:B------:R-:W-:Y:S02]  /*1a400*/  USHF.L.U32 UR19, UR24, UR22, URZ ;  /* 0x0000001618137299 */ /* 0x000fe4000800063f */
[----:B------:R-:W-:-:S02]  /*1a410*/  ULOP3.LUT UR20, URZ, UR23, URZ, 0x33, !UPT ;  /* 0x000000173f147292 */ /* 0x000fc4000f8e333f */
[----:B------:R-:W-:Y:S01]  /*1a420*/  UIADD3 UR21, UR29, UR21, URZ ;  /* 0x000000151d157290 */ /* 0x000fe2000fffe03f */
[----:B-1----:R-:W-:-:S15]  /*1a430*/  @P1 R2UR UR52, R2 ;  /* 0x00000000023412ca */ /* 0x002fde00000e0000 */
.L_x_339:
[----:B------:R-:W1:Y:S01]  /*1a440*/  LDC.64 R2, c[0x0][0x8f8] ;  /* 0x00023e00ff027b82 */ /* 0x000e620000000a00 */
[----:B------:R-:W-:Y:S01]  /*1a450*/  UIADD3 UR8, UP1, UR8, UR28, URZ ;  /* 0x0000001c08087290 */ /* 0x000fe2000ff3e03f */
[----:B------:R-:W-:Y:S01]  /*1a460*/  ISETP.NE.AND P2, PT, R15, RZ, PT ;  /* 0x000000ff0f00720c */ /* 0x000fe20003f45270 */
[----:B------:R-:W-:Y:S01]  /*1a470*/  UMOV UR22, 0xffffffff ;  /* 0xffffffff00167882 */ /* 0x000fe20000000000 */
[----:B------:R-:W-:Y:S01]  /*1a480*/  UMOV UR23, 0xffffffff ;  /* 0xffffffff00177882 */ /* 0x000fe20000000000 */
[----:B------:R-:W-:Y:S01]  /*1a490*/  UIADD3.X UR7, UR7, UR21, URZ, UP1, !UPT ;  /* 0x0000001507077290 */ /* 0x000fe20008ffe43f */
[----:B------:R-:W-:Y:S01]  /*1a4a0*/  IMAD.MOV.U32 R19, RZ, RZ, RZ ;  /* 0x000000ffff137224 */ /* 0x000fe200078e00ff */
[----:B------:R-:W-:Y:S01]  /*1a4b0*/  UMOV UR24, 0xffffffff ;  /* 0xffffffff00187882 */ /* 0x000fe20000000000 */
[----:B-1----:R-:W-:-:S03]  /*1a4c0*/  ISETP.LE.U32.AND P1, PT, R2, UR8, PT ;  /* 0x0000000802007c0c */ /* 0x002fc6000bf23070 */
[----:B------:R-:W-:-:S04]  /*1a4d0*/  MOV R2, UR7 ;  /* 0x0000000700027c02 */ /* 0x000fc80008000f00 */
[----:B------:R-:W-:-:S13]  /*1a4e0*/  ISETP.GE.U32.AND.EX P1, PT, R2, R3, PT, P1 ;  /* 0x000000030200720c */ /* 0x000fda0003f26110 */
[----:B---345:R-:W-:Y:S05]  /*1a4f0*/  @P2 BRA P1, `(.L_x_319) ;  /* 0x0000001800442947 */ /* 0x038fea0000800000 */
[----:B------:R-:W-:-:S04]  /*1a500*/  IADD3 R2, P2, R6, UR5, RZ ;  /* 0x0000000506027c10 */ /* 0x000fc8000ff5e0ff */
[----:B------:R-:W-:Y:S02]  /*1a510*/  ISETP.GT.U32.AND P1, PT, R2, UR8, PT ;  /* 0x0000000802007c0c */ /* 0x000fe4000bf24070 */
[----:B------:R-:W-:-:S04]  /*1a520*/  IADD3.X R2, R7, UR6, RZ, P2, !PT ;  /* 0x0000000607027c10 */ /* 0x000fc800097fe4ff */
[----:B------:R-:W-:-:S13]  /*1a530*/  ISETP.GT.U32.AND.EX P1, PT, R2, UR7, PT, P1 ;  /* 0x0000000702007c0c */ /* 0x000fda000bf24110 */
[----:B------:R-:W-:Y:S05]  /*1a540*/  @P1 BRA `(.L_x_320) ;  /* 0x0000001400241947 */ /* 0x000fea0003800000 */
[----:B------:R-:W-:Y:S01]  /*1a550*/  IADD3 R11, R20, UR4, RZ ;  /* 0x00000004140b7c10 */ /* 0x000fe2000fffe0ff */
[----:B------:R-:W-:Y:S01]  /*1a560*/  ULDC UR22, c[0x0][0x910] ;  /* 0x0002440000167ab9 */ /* 0x000fe20000000800 */
[----:B------:R-:W-:Y:S01]  /*1a570*/  IMAD.MOV.U32 R23, RZ, RZ, R8 ;  /* 0x000000ffff177224 */ /* 0x000fe200078e0008 */
[----:B------:R-:W-:Y:S02]  /*1a580*/  MOV R16, R0 ;  /* 0x0000000000107202 */ /* 0x000fe40000000f00 */
[----:B------:R-:W-:-:S05]  /*1a590*/  VIADD R12, R11, 0x20 ;  /* 0x000000200b0c7836 */ /* 0x000fca0000000000 */
[----:B------:R-:W-:-:S13]  /*1a5a0*/  ISETP.GE.AND P1, PT, R12, UR22, PT ;  /* 0x000000160c007c0c */ /* 0x000fda000bf26270 */
[----:B------:R-:W1:Y:S01]  /*1a5b0*/  @!P1 LDC.64 R2, c[0x0][0x918] ;  /* 0x00024600ff029b82 */ /* 0x000e620000000a00 */
[----:B------:R-:W-:Y:S01]  /*1a5c0*/  @!P1 IADD3 R7, R11, 0x20, RZ ;  /* 0x000000200b079810 */ /* 0x000fe20007ffe0ff */
[----:B------:R-:W-:Y:S01]  /*1a5d0*/  BSSY B0, `(.L_x_321) ;  /* 0x0000064000007945 */ /* 0x000fe20003800000 */
[----:B------:R-:W-:-:S03]  /*1a5e0*/  IMAD.MOV.U32 R6, RZ, RZ, 0x7fffffff ;  /* 0x7fffffffff067424 */ /* 0x000fc600078e00ff */
[----:B-1----:R-:W-:-:S05]  /*1a5f0*/  @!P1 IMAD.WIDE R2, R7, 0xc, R2 ;  /* 0x0000000c07029825 */ /* 0x002fca00078e0202 */
[----:B------:R1:W5:Y:S04]  /*1a600*/  @!P1 LDG.E R8, desc[UR38][R2.64] ;  /* 0x0000002602089981 */ /* 0x000368000c1e1900 */
[----:B------:R1:W5:Y:S01]  /*1a610*/  @!P1 LDG.E R0, desc[UR38][R2.64+0x4] ;  /* 0x0000042602009981 */ /* 0x000362000c1e1900 */
[----:B------:R-:W-:Y:S02]  /*1a620*/  ISETP.GE.AND P1, PT, R11, UR22, PT ;  /* 0x000000160b007c0c */ /* 0x000fe4000bf26270 */
[----:B------:R-:W-:-:S11]  /*1a630*/  MOV R7, RZ ;  /* 0x000000ff00077202 */ /* 0x000fd60000000f00 */
[----:B-1----:R-:W-:Y:S05]  /*1a640*/  @P1 BRA `(.L_x_322) ;  /* 0x0000000400701947 */ /* 0x002fea0003800000 */
[----:B------:R-:W-:Y:S01]  /*1a650*/  IABS R7, R9 ;  /* 0x0000000900077213 */ /* 0x000fe20000000000 */
[----:B------:R-:W-:Y:S01]  /*1a660*/  ULDC UR23, c[0x0][0x8f0] ;  /* 0x00023c0000177ab9 */ /* 0x000fe20000000800 */
[----:B------:R-:W-:Y:S02]  /*1a670*/  IABS R6, R10 ;  /* 0x0000000a00067213 */ /* 0x000fe40000000000 */
[----:B------:R-:W1:Y:S01]  /*1a680*/  I2F.RP R3, R7 ;  /* 0x0000000700037306 */ /* 0x000e620000209400 */
[----:B------:R-:W-:Y:S02]  /*1a690*/  PLOP3.LUT P3, PT, PT, PT, UP0, 0x80, 0x0 ;  /* 0x000000000000781c */ /* 0x000fe40003f6f008 */
[C---:B------:R-:W-:Y:S02]  /*1a6a0*/  IADD3 R22, P2, R16.reuse, UR12, RZ ;  /* 0x0000000c10167c10 */ /* 0x040fe4000ff5e0ff */
[C---:B------:R-:W-:Y:S02]  /*1a6b0*/  IADD3 R21, P1, R23.reuse, UR11, RZ ;  /* 0x0000000b17157c10 */ /* 0x040fe4000ff3e0ff */
[----:B------:R-:W-:Y:S01]  /*1a6c0*/  LEA.HI.X.SX32 R25, R16, UR14, 0x1, P2 ;  /* 0x0000000e10197c11 */ /* 0x000fe200090f0eff */
[----:B------:R-:W3:Y:S01]  /*1a6d0*/  I2F.RP R2, R6 ;  /* 0x0000000600027306 */ /* 0x000ee20000209400 */
[----:B------:R-:W-:-:S07]  /*1a6e0*/  LEA.HI.X.SX32 R24, R23, UR13, 0x1, P1 ;  /* 0x0000000d17187c11 */ /* 0x000fce00088f0eff */
[----:B-1----:R-:W1:Y:S08]  /*1a6f0*/  MUFU.RCP R3, R3 ;  /* 0x0000000300037308 */ /* 0x002e700000001000 */
[----:B---3--:R-:W3:Y:S01]  /*1a700*/  MUFU.RCP R2, R2 ;  /* 0x0000000200027308 */ /* 0x008ee20000001000 */
[----:B-1----:R-:W-:-:S07]  /*1a710*/  VIADD R19, R3, 0xffffffe ;  /* 0x0ffffffe03137836 */ /* 0x002fce0000000000 */
[----:B------:R-:W1:Y:S01]  /*1a720*/  F2I.FTZ.U32.TRUNC.NTZ R19, R19 ;  /* 0x0000001300137305 */ /* 0x000e62000021f000 */
[----:B---3--:R-:W-:-:S07]  /*1a730*/  IADD3 R17, R2, 0xffffffe, RZ ;  /* 0x0ffffffe02117810 */ /* 0x008fce0007ffe0ff */
[----:B------:R-:W3:Y:S01]  /*1a740*/  F2I.FTZ.U32.TRUNC.NTZ R17, R17 ;  /* 0x0000001100117305 */ /* 0x000ee2000021f000 */
[----:B-1----:R-:W-:Y:S01]  /*1a750*/  IMAD.MOV R18, RZ, RZ, -R19 ;  /* 0x000000ffff127224 */ /* 0x002fe200078e0a13 */
[----:B---3--:R-:W-:Y:S01]  /*1a760*/  IADD3 R16, RZ, -R17, RZ ;  /* 0x80000011ff107210 */ /* 0x008fe20007ffe0ff */
[----:B------:R-:W-:Y:S06]  /*1a770*/  @!P3 BRA `(.L_x_323) ;  /* 0x000000000034b947 */ /* 0x000fec0003800000 */
[----:B------:R-:W-:Y:S01]  /*1a780*/  ULDC UR4, c[0x0][0x8dc] ;  /* 0x0002370000047ab9 */ /* 0x000fe20000000800 */
[----:B------:R-:W-:Y:S01]  /*1a790*/  ULDC.64 UR24, c[0x0][0x8d0] ;  /* 0x0002340000187ab9 */ /* 0x000fe20000000a00 */
[----:B------:R-:W-:-:S05]  /*1a7a0*/  IADD3 R3, P1, R21, UR4, RZ ;  /* 0x0000000415037c10 */ /* 0x000fca000ff3e0ff */
[----:B------:R-:W-:-:S04]  /*1a7b0*/  IMAD.X R21, RZ, RZ, R24, P1 ;  /* 0x000000ffff157224 */ /* 0x000fc800008e0618 */
[----:B------:R-:W-:-:S04]  /*1a7c0*/  IMAD.WIDE.U32 R4, R21, UR24, RZ ;  /* 0x0000001815047c25 */ /* 0x000fc8000f8e00ff */
[----:B------:R-:W-:-:S04]  /*1a7d0*/  IMAD.WIDE.U32 R4, P1, R3, UR25, R4 ;  /* 0x0000001903047c25 */ /* 0x000fc8000f820004 */
[----:B------:R-:W-:-:S04]  /*1a7e0*/  IMAD.WIDE.U32 R2, R3, UR24, RZ ;  /* 0x0000001803027c25 */ /* 0x000fc8000f8e00ff */
[----:B------:R-:W-:Y:S01]  /*1a7f0*/  IMAD.MOV.U32 R2, RZ, RZ, R5 ;  /* 0x000000ffff027224 */ /* 0x000fe200078e0005 */
[----:B------:R-:W-:Y:S02]  /*1a800*/  IADD3 RZ, P2, R3, R4, RZ ;  /* 0x0000000403ff7210 */ /* 0x000fe40007f5e0ff */
[----:B------:R-:W-:-:S03]  /*1a810*/  IADD3.X R3, RZ, RZ, RZ, P1, !PT ;  /* 0x000000ffff037210 */ /* 0x000fc60000ffe4ff */
[----:B------:R-:W-:-:S04]  /*1a820*/  IMAD.WIDE.U32.X R2, R21, UR25, R2, P2 ;  /* 0x0000001915027c25 */ /* 0x000fc800090e0402 */
[----:B------:R-:W-:Y:S01]  /*1a830*/  IMAD.MOV.U32 R24, RZ, RZ, R3 ;  /* 0x000000ffff187224 */ /* 0x000fe200078e0003 */
[----:B------:R-:W-:-:S07]  /*1a840*/  MOV R21, R2 ;  /* 0x0000000200157202 */ /* 0x000fce0000000f00 */
.L_x_323:
[----:B------:R-:W-:Y:S05]  /*1a850*/  @!P0 BRA `(.L_x_324) ;  /* 0x0000000000348947 */ /* 0x000fea0003800000 */
[----:B------:R-:W-:Y:S01]  /*1a860*/  ULDC UR4, c[0x0][0x8f4] ;  /* 0x00023d0000047ab9 */ /* 0x000fe20000000800 */
[----:B------:R-:W-:Y:S01]  /*1a870*/  ULDC.64 UR24, c[0x0][0x8e8] ;  /* 0x00023a0000187ab9 */ /* 0x000fe20000000a00 */
[----:B------:R-:W-:-:S04]  /*1a880*/  IADD3 R3, P1, R22, UR4, RZ ;  /* 0x0000000416037c10 */ /* 0x000fc8000ff3e0ff */
[----:B------:R-:W-:-:S05]  /*1a890*/  IADD3.X R23, RZ, R25, RZ, P1, !PT ;  /* 0x00000019ff177210 */ /* 0x000fca0000ffe4ff */
[----:B------:R-:W-:-:S04]  /*1a8a0*/  IMAD.WIDE.U32 R4, R23, UR24, RZ ;  /* 0x0000001817047c25 */ /* 0x000fc8000f8e00ff */
[----:B------:R-:W-:-:S04]  /*1a8b0*/  IMAD.WIDE.U32 R4, P1, R3, UR25, R4 ;  /* 0x0000001903047c25 */ /* 0x000fc8000f820004 */
[----:B------:R-:W-:Y:S01]  /*1a8c0*/  IMAD.WIDE.U32 R2, R3, UR24, RZ ;  /* 0x0000001803027c25 */ /* 0x000fe2000f8e00ff */
[----:B------:R-:W-:-:S04]  /*1a8d0*/  MOV R2, R5 ;  /* 0x0000000500027202 */ /* 0x000fc80000000f00 */
[----:B------:R-:W-:Y:S01]  /*1a8e0*/  IADD3 RZ, P2, R3, R4, RZ ;  /* 0x0000000403ff7210 */ /* 0x000fe20007f5e0ff */
[----:B------:R-:W-:-:S04]  /*1a8f0*/  IMAD.X R3, RZ, RZ, RZ, P1 ;  /* 0x000000ffff037224 */ /* 0x000fc800008e06ff */
[----:B------:R-:W-:-:S04]  /*1a900*/  IMAD.WIDE.U32.X R2, R23, UR25, R2, P2 ;  /* 0x0000001917027c25 */ /* 0x000fc800090e0402 */
[----:B------:R-:W-:Y:S01]  /*1a910*/  IMAD.MOV.U32 R22, RZ, RZ, R2 ;  /* 0x000000ffff167224 */ /* 0x000fe200078e0002 */
[----:B------:R-:W-:-:S07]  /*1a920*/  MOV R25, R3 ;  /* 0x0000000300197202 */ /* 0x000fce0000000f00 */
.L_x_324:
[----:B------:R-:W-:Y:S01]  /*1a930*/  MOV R3, R19 ;  /* 0x0000001300037202 */ /* 0x000fe20000000f00 */
[----:B------:R-:W-:Y:S01]  /*1a940*/  IMAD R18, R18, R7, RZ ;  /* 0x0000000712127224 */ /* 0x000fe200078e02ff */
[----:B------:R-:W-:Y:S01]  /*1a950*/  ULDC UR4, c[0x0][0x8d8] ;  /* 0x0002360000047ab9 */ /* 0x000fe20000000800 */
[----:B------:R-:W-:Y:S01]  /*1a960*/  IMAD.MOV.U32 R2, RZ, RZ, RZ ;  /* 0x000000ffff027224 */ /* 0x000fe200078e00ff */
[----:B------:R-:W-:Y:S01]  /*1a970*/  SHF.R.U64 R21, R21, UR4, R24 ;  /* 0x0000000415157c19 */ /* 0x000fe20008001218 */
[----:B------:R-:W-:Y:S01]  /*1a980*/  IMAD R4, R16, R6, RZ ;  /* 0x0000000610047224 */ /* 0x000fe200078e02ff */
[----:B------:R-:W-:Y:S01]  /*1a990*/  SHF.R.U64 R22, R22, UR23, R25 ;  /* 0x0000001716167c19 */ /* 0x000fe20008001219 */
[----:B------:R-:W-:Y:S01]  /*1a9a0*/  IMAD.HI.U32 R19, R19, R18, R2 ;  /* 0x0000001213137227 */ /* 0x000fe200078e0002 */
[----:B------:R-:W-:Y:S02]  /*1a9b0*/  IABS R18, R9 ;  /* 0x0000000900127213 */ /* 0x000fe40000000000 */
[----:B------:R-:W-:Y:S01]  /*1a9c0*/  PLOP3.LUT P5, PT, PT, PT, UP3, 0x80, 0x0 ;  /* 0x000000000000781c */ /* 0x000fe20003faf038 */
[----:B------:R-:W-:-:S02]  /*1a9d0*/  IMAD.MOV.U32 R3, RZ, RZ, R17 ;  /* 0x000000ffff037224 */ /* 0x000fc400078e0011 */
[----:B------:R-:W-:Y:S01]  /*1a9e0*/  VIADD R16, R21, UR16 ;  /* 0x0000001015107c36 */ /* 0x000fe20008000000 */
[----:B------:R-:W-:Y:S01]  /*1a9f0*/  IADD3 R21, RZ, -R18, RZ ;  /* 0x80000012ff157210 */ /* 0x000fe20007ffe0ff */
[----:B------:R-:W-:Y:S01]  /*1aa00*/  IMAD.HI.U32 R2, R17, R4, R2 ;  /* 0x0000000411027227 */ /* 0x000fe200078e0002 */
[----:B------:R-:W-:Y:S02]  /*1aa10*/  IADD3 R17, R22, UR17, RZ ;  /* 0x0000001116117c10 */ /* 0x000fe4000fffe0ff */
[----:B------:R-:W-:Y:S02]  /*1aa20*/  IABS R3, R10 ;  /* 0x0000000a00037213 */ /* 0x000fe40000000000 */
[----:B------:R-:W-:Y:S02]  /*1aa30*/  IABS R4, R17 ;  /* 0x0000001100047213 */ /* 0x000fe40000000000 */
[----:B------:R-:W-:Y:S01]  /*1aa40*/  IABS R5, R16 ;  /* 0x0000001000057213 */ /* 0x000fe20000000000 */
[----:B------:R-:W-:-:S02]  /*1aa50*/  IMAD.MOV R18, RZ, RZ, -R3 ;  /* 0x000000ffff127224 */ /* 0x000fc400078e0a03 */
[----:B------:R-:W-:-:S04]  /*1aa60*/  IMAD.HI.U32 R3, R19, R4, RZ ;  /* 0x0000000413037227 */ /* 0x000fc800078e00ff */
[----:B------:R-:W-:-:S04]  /*1aa70*/  IMAD.HI.U32 R2, R2, R5, RZ ;  /* 0x0000000502027227 */ /* 0x000fc800078e00ff */
[----:B------:R-:W-:Y:S02]  /*1aa80*/  IMAD R4, R3, R21, R4 ;  /* 0x0000001503047224 */ /* 0x000fe400078e0204 */
[----:B------:R-:W-:-:S03]  /*1aa90*/  IMAD R3, R2, R18, R5 ;  /* 0x0000001202037224 */ /* 0x000fc600078e0205 */
[----:B------:R-:W-:Y:S02]  /*1aaa0*/  ISETP.GT.U32.AND P2, PT, R7, R4, PT ;  /* 0x000000040700720c */ /* 0x000fe40003f44070 */
[----:B------:R-:W-:-:S11]  /*1aab0*/  ISETP.GT.U32.AND P1, PT, R6, R3, PT ;  /* 0x000000030600720c */ /* 0x000fd60003f24070 */
[----:B------:R-:W-:Y:S02]  /*1aac0*/  @!P2 IADD3 R4, R4, -R7, RZ ;  /* 0x800000070404a210 */ /* 0x000fe40007ffe0ff */
[----:B------:R-:W-:Y:S01]  /*1aad0*/  @!P1 IMAD.IADD R3, R3, 0x1, -R6 ;  /* 0x0000000103039824 */ /* 0x000fe200078e0a06 */
[----:B------:R-:W-:Y:S02]  /*1aae0*/  ISETP.GE.AND P2, PT, R17, RZ, PT ;  /* 0x000000ff1100720c */ /* 0x000fe40003f46270 */
[----:B------:R-:W-:Y:S02]  /*1aaf0*/  ISETP.GT.U32.AND P4, PT, R7, R4, PT ;  /* 0x000000040700720c */ /* 0x000fe40003f84070 */
[----:B------:R-:W-:Y:S02]  /*1ab00*/  ISETP.GT.U32.AND P3, PT, R6, R3, PT ;  /* 0x000000030600720c */ /* 0x000fe40003f64070 */
[----:B------:R-:W-:-:S09]  /*1ab10*/  ISETP.GE.AND P1, PT, R16, RZ, PT ;  /* 0x000000ff1000720c */ /* 0x000fd20003f26270 */
[----:B------:R-:W-:Y:S02]  /*1ab20*/  @!P4 IADD3 R4, R4, -R7, RZ ;  /* 0x800000070404c210 */ /* 0x000fe40007ffe0ff */
[----:B------:R-:W-:Y:S01]  /*1ab30*/  @!P3 IMAD.IADD R3, R3, 0x1, -R6 ;  /* 0x000000010303b824 */ /* 0x000fe200078e0a06 */
[----:B------:R-:W-:Y:S02]  /*1ab40*/  ISETP.NE.AND P4, PT, RZ, UR10, PT ;  /* 0x0000000aff007c0c */ /* 0x000fe4000bf85270 */
[----:B------:R-:W-:Y:S01]  /*1ab50*/  ISETP.NE.AND P3, PT, RZ, UR9, PT ;  /* 0x00000009ff007c0c */ /* 0x000fe2000bf65270 */
[----:B------:R-:W-:Y:S01]  /*1ab60*/  @!P1 IMAD.MOV R3, RZ, RZ, -R3 ;  /* 0x000000ffff039224 */ /* 0x000fe200078e0a03 */
[----:B------:R-:W-:-:S09]  /*1ab70*/  @!P2 IADD3 R4, -R4, RZ, RZ ;  /* 0x000000ff0404a210 */ /* 0x000fd20007ffe1ff */
[----:B------:R-:W-:Y:S02]  /*1ab80*/  @!P4 LOP3.LUT R4, RZ, UR10, RZ, 0x33, !PT ;  /* 0x0000000aff04cc12 */ /* 0x000fe4000f8e33ff */
[----:B------:R-:W-:Y:S02]  /*1ab90*/  @!P3 LOP3.LUT R3, RZ, UR9, RZ, 0x33, !PT ;  /* 0x00000009ff03bc12 */ /* 0x000fe4000f8e33ff */
[----:B------:R-:W-:-:S03]  /*1aba0*/  IADD3 R4, R17, -R4, RZ ;  /* 0x8000000411047210 */ /* 0x000fc60007ffe0ff */
[----:B------:R-:W-:-:S04]  /*1abb0*/  IMAD.IADD R3, R16, 0x1, -R3 ;  /* 0x0000000110037824 */ /* 0x000fc800078e0a03 */
[----:B------:R-:W-:Y:S01]  /*1abc0*/  IMAD R6, R3, R4, RZ ;  /* 0x0000000403067224 */ /* 0x000fe200078e02ff */
[----:B------:R-:W-:-:S04]  /*1abd0*/  SEL R2, R4, R3, !P5 ;  /* 0x0000000304027207 */ /* 0x000fc80006800000 */
[----:B------:R-:W-:Y:S02]  /*1abe0*/  SHF.R.S32.HI R5, RZ, 0x1f, R2 ;  /* 0x0000001fff057819 */ /* 0x000fe40000011402 */
[----:B------:R-:W-:Y:S02]  /*1abf0*/  SHF.R.S32.HI R7, RZ, 0x1f, R6 ;  /* 0x0000001fff077819 */ /* 0x000fe40000011406 */
[----:B------:R-:W-:-:S07]  /*1ac00*/  MOV R4, R2 ;  /* 0x0000000200047202 */ /* 0x000fce0000000f00 */
.L_x_322:
[----:B--2---:R-:W-:Y:S05]  /*1ac10*/  BSYNC B0 ;  /* 0x0000000000007941 */ /* 0x004fea0003800000 */
.L_x_321:
[----:B------:R-:W1:Y:S01]  /*1ac20*/  SHFL.UP PT, R3, R6, 0x1, RZ ;  /* 0x0420000006037989 */ /* 0x000e6200000e00ff */
[----:B------:R-:W-:-:S03]  /*1ac30*/  ISETP.NE.AND P1, PT, R20, RZ, PT ;  /* 0x000000ff1400720c */ /* 0x000fc60003f25270 */
[----:B------:R-:W2:Y:S01]  /*1ac40*/  SHFL.UP PT, R2, R7, 0x1, RZ ;  /* 0x0420000007027989 */ /* 0x000ea200000e00ff */
[----:B-1----:R-:W-:Y:S02]  /*1ac50*/  SEL R3, R3, RZ, P1 ;  /* 0x000000ff03037207 */ /* 0x002fe40000800000 */
[----:B--2---:R-:W-:Y:S02]  /*1ac60*/  SEL R2, R2, RZ, P1 ;  /* 0x000000ff02027207 */ /* 0x004fe40000800000 */
[----:B------:R-:W-:-:S05]  /*1ac70*/  IADD3 R18, P2, R3, R6, RZ ;  /* 0x0000000603127210 */ /* 0x000fca0007f5e0ff */
[----:B------:R-:W-:Y:S01]  /*1ac80*/  IMAD.X R19, R2, 0x1, R7, P2 ;  /* 0x0000000102137824 */ /* 0x000fe200010e0607 */
[----:B------:R-:W1:Y:S01]  /*1ac90*/  SHFL.UP PT, R3, R18, 0x2, RZ ;  /* 0x0440000012037989 */ /* 0x000e6200000e00ff */
[----:B------:R-:W-:-:S03]  /*1aca0*/  ISETP.GE.U32.AND P2, PT, R20, 0x2, PT ;  /* 0x000000021400780c */ /* 0x000fc60003f46070 */
[----:B------:R-:W2:Y:S01]  /*1acb0*/  SHFL.UP PT, R2, R19, 0x2, RZ ;  /* 0x0440000013027989 */ /* 0x000ea200000e00ff */
[----:B-1----:R-:W-:-:S04]  /*1acc0*/  SEL R3, R3, RZ, P2 ;  /* 0x000000ff03037207 */ /* 0x002fc80001000000 */
[----:B------:R-:W-:Y:S02]  /*1acd0*/  IADD3 R16, P3, R3, R18, RZ ;  /* 0x0000001203107210 */ /* 0x000fe40007f7e0ff */
[----:B--2---:R-:W-:-:S03]  /*1ace0*/  SEL R2, R2, RZ, P2 ;  /* 0x000000ff02027207 */ /* 0x004fc60001000000 */
[----:B------:R-:W1:Y:S01]  /*1acf0*/  SHFL.UP PT, R3, R16, 0x4, RZ ;  /* 0x0480000010037989 */ /* 0x000e6200000e00ff */
[----:B------:R-:W-:Y:S02]  /*1ad00*/  IADD3.X R17, R2, R19, RZ, P3, !PT ;  /* 0x0000001302117210 */ /* 0x000fe40001ffe4ff */
[----:B------:R-:W-:-:S03]  /*1ad10*/  ISETP.GE.U32.AND P3, PT, R20, 0x4, PT ;  /* 0x000000041400780c */ /* 0x000fc60003f66070 */
[----:B------:R-:W2:Y:S01]  /*1ad20*/  SHFL.UP PT, R2, R17, 0x4, RZ ;  /* 0x0480000011027989 */ /* 0x000ea200000e00ff */
[----:B-1----:R-:W-:-:S04]  /*1ad30*/  SEL R3, R3, RZ, P3 ;  /* 0x000000ff03037207 */ /* 0x002fc80001800000 */
[----:B------:R-:W-:Y:S02]  /*1ad40*/  IADD3 R18, P4, R3, R16, RZ ;  /* 0x0000001003127210 */ /* 0x000fe40007f9e0ff */
[----:B--2---:R-:W-:-:S03]  /*1ad50*/  SEL R2, R2, RZ, P3 ;  /* 0x000000ff02027207 */ /* 0x004fc60001800000 */
[----:B------:R-:W1:Y:S02]  /*1ad60*/  SHFL.UP PT, R3, R18, 0x8, RZ ;  /* 0x0500000012037989 */ /* 0x000e6400000e00ff */
[----:B------:R-:W-:Y:S01]  /*1ad70*/  IMAD.X R19, R2, 0x1, R17, P4 ;  /* 0x0000000102137824 */ /* 0x000fe200020e0611 */
[----:B------:R-:W-:-:S04]  /*1ad80*/  ISETP.GE.U32.AND P4, PT, R20, 0x8, PT ;  /* 0x000000081400780c */ /* 0x000fc80003f86070 */
        /* <DEDUP_REMOVED lines=10> */
[----:B--2---:R-:W-:-:S05]  /*1ae30*/  SEL R2, R2, RZ, P5 ;  /* 0x000000ff02027207 */ /* 0x004fca0002800000 */
[----:B------:R-:W-:Y:S01]  /*1ae40*/  IMAD.X R18, R2, 0x1, R17, P6 ;  /* 0x0000000102127824 */ /* 0x000fe200030e0611 */
[----:B------:R-:W-:-:S04]  /*1ae50*/  IADD3 R2, P6, R19, UR5, RZ ;  /* 0x0000000513027c10 */ /* 0x000fc8000ffde0ff */
[----:B------:R-:W-:Y:S02]  /*1ae60*/  IADD3.X R3, R18, UR6, RZ, P6, !PT ;  /* 0x0000000612037c10 */ /* 0x000fe4000b7fe4ff */
[----:B------:R-:W-:-:S04]  /*1ae70*/  ISETP.GT.U32.AND P6, PT, R2, UR8, PT ;  /* 0x0000000802007c0c */ /* 0x000fc8000bfc4070 */
[----:B------:R-:W-:-:S13]  /*1ae80*/  ISETP.GT.U32.AND.EX P6, PT, R3, UR7, PT, P6 ;  /* 0x0000000703007c0c */ /* 0x000fda000bfc4160 */
[----:B------:R-:W-:-:S04]  /*1ae90*/  VOTE.ANY R16, PT, P6 ;  /* 0x0000000000107806 */ /* 0x000fc800030e0100 */
[----:B------:R-:W-:-:S13]  /*1aea0*/  ISETP.NE.AND P6, PT, R16, RZ, PT ;  /* 0x000000ff1000720c */ /* 0x000fda0003fc5270 */
[----:B------:R-:W-:Y:S05]  /*1aeb0*/  @P6 BRA `(.L_x_325) ;  /* 0x0000000800786947 */ /* 0x000fea0003800000 */
[----:B------:R-:W-:Y:S01]  /*1aec0*/  MOV R19, R2 ;  /* 0x0000000200137202 */ /* 0x000fe20000000f00 */
[----:B------:R-:W-:Y:S01]  /*1aed0*/  IMAD.MOV.U32 R21, RZ, RZ, R3 ;  /* 0x000000ffff157224 */ /* 0x000fe200078e0003 */
[----:B------:R-:W-:Y:S01]  /*1aee0*/  ULDC UR22, c[0x0][0x910] ;  /* 0x0002440000167ab9 */ /* 0x000fe20000000800 */
[----:B------:R-:W-:Y:S01]  /*1aef0*/  ULDC UR23, c[0x0][0x8f4] ;  /* 0x00023d0000177ab9 */ /* 0x000fe20000000800 */
[----:B------:R-:W-:Y:S01]  /*1af00*/  ULDC UR4, c[0x0][0x8dc] ;  /* 0x0002370000047ab9 */ /* 0x000fe20000000800 */
[----:B------:R-:W-:Y:S01]  /*1af10*/  ULDC UR30, c[0x0][0x8d8] ;  /* 0x00023600001e7ab9 */ /* 0x000fe20000000800 */
[----:B------:R-:W-:Y:S01]  /*1af20*/  ULDC UR31, c[0x0][0x8f0] ;  /* 0x00023c00001f7ab9 */ /* 0x000fe20000000800 */
[----:B------:R-:W-:Y:S01]  /*1af30*/  ULDC.64 UR24, c[0x0][0x8d0] ;  /* 0x0002340000187ab9 */ /* 0x000fe20000000a00 */
[----:B------:R-:W-:-:S05]  /*1af40*/  ULDC.64 UR26, c[0x0][0x8e8] ;  /* 0x00023a00001a7ab9 */ /* 0x000fca0000000a00 */
.L_x_330:
[----:B------:R-:W-:Y:S01]  /*1af50*/  MOV R11, R12 ;  /* 0x0000000c000b7202 */ /* 0x000fe20000000f00 */
[----:B------:R-:W-:Y:S01]  /*1af60*/  VIADD R12, R12, 0x20 ;  /* 0x000000200c0c7836 */ /* 0x000fe20000000000 */
[----:B-----5:R-:W-:Y:S01]  /*1af70*/  MOV R17, R0 ;  /* 0x0000000000117202 */ /* 0x020fe20000000f00 */
[----:B------:R-:W-:-:S03]  /*1af80*/  IMAD.MOV.U32 R16, RZ, RZ, R8 ;  /* 0x000000ffff107224 */ /* 0x000fc600078e0008 */
[----:B------:R-:W-:-:S13]  /*1af90*/  ISETP.GE.AND P6, PT, R12, UR22, PT ;  /* 0x000000160c007c0c */ /* 0x000fda000bfc6270 */
[----:B------:R-:W1:Y:S01]  /*1afa0*/  @!P6 LDC.64 R2, c[0x0][0x918] ;  /* 0x00024600ff02eb82 */ /* 0x000e620000000a00 */
[----:B------:R-:W2:Y:S01]  /*1afb0*/  SHFL.IDX PT, R21, R21, 0x1f, 0x1f ;  /* 0x03e01f0015157f89 */ /* 0x000ea200000e0000 */
[----:B------:R-:W-:-:S03]  /*1afc0*/  @!P6 IADD3 R7, R11, 0x20, RZ ;  /* 0x000000200b07e810 */ /* 0x000fc60007ffe0ff */
[----:B------:R-:W3:Y:S01]  /*1afd0*/  SHFL.IDX PT, R19, R19, 0x1f, 0x1f ;  /* 0x03e01f0013137f89 */ /* 0x000ee200000e0000 */
[----:B------:R-:W-:Y:S01]  /*1afe0*/  BSSY B0, `(.L_x_326) ;  /* 0x0000064000007945 */ /* 0x000fe20003800000 */
[----:B-1----:R-:W-:-:S05]  /*1aff0*/  @!P6 IMAD.WIDE R2, R7, 0xc, R2 ;  /* 0x0000000c0702e825 */ /* 0x002fca00078e0202 */
[----:B------:R1:W5:Y:S04]  /*1b000*/  @!P6 LDG.E R8, desc[UR38][R2.64] ;  /* 0x000000260208e981 */ /* 0x000368000c1e1900 */
[----:B------:R1:W5:Y:S01]  /*1b010*/  @!P6 LDG.E R0, desc[UR38][R2.64+0x4] ;  /* 0x000004260200e981 */ /* 0x000362000c1e1900 */
[----:B------:R-:W-:Y:S01]  /*1b020*/  ISETP.GE.AND P6, PT, R11, UR22, PT ;  /* 0x000000160b007c0c */ /* 0x000fe2000bfc6270 */
[----:B------:R-:W-:Y:S01]  /*1b030*/  IMAD.MOV.U32 R6, RZ, RZ, 0x7fffffff ;  /* 0x7fffffffff067424 */ /* 0x000fe200078e00ff */
[----:B--2---:R-:W-:Y:S02]  /*1b040*/  R2UR UR6, R21 ;  /* 0x00000000150672ca */ /* 0x004fe400000e0000 */
[----:B---3--:R-:W-:Y:S02]  /*1b050*/  R2UR UR5, R19 ;  /* 0x00000000130572ca */ /* 0x008fe400000e0000 */
[----:B------:R-:W-:-:S07]  /*1b060*/  MOV R7, RZ ;  /* 0x000000ff00077202 */ /* 0x000fce0000000f00 */
[----:B-1----:R-:W-:Y:S06]  /*1b070*/  @P6 BRA `(.L_x_327) ;  /* 0x0000000400686947 */ /* 0x002fec0003800000 */
[----:B------:R-:W-:-:S04]  /*1b080*/  IADD3 R18, P6, R16, UR11, RZ ;  /* 0x0000000b10127c10 */ /* 0x000fc8000ffde0ff */
[----:B------:R-:W-:Y:S02]  /*1b090*/  LEA.HI.X.SX32 R21, R16, UR13, 0x1, P6 ;  /* 0x0000000d10157c11 */ /* 0x000fe4000b0f0eff */
[----:B------:R-:W-:Y:S02]  /*1b0a0*/  IABS R16, R9 ;  /* 0x0000000900107213 */ /* 0x000fe40000000000 */
[C---:B------:R-:W-:Y:S02]  /*1b0b0*/  IADD3 R22, P6, R17.reuse, UR12, RZ ;  /* 0x0000000c11167c10 */ /* 0x040fe4000ffde0ff */
[----:B------:R-:W1:Y:S02]  /*1b0c0*/  I2F.RP R2, R16 ;  /* 0x0000001000027306 */ /* 0x000e640000209400 */
[----:B------:R-:W-:Y:S02]  /*1b0d0*/  LEA.HI.X.SX32 R23, R17, UR14, 0x1, P6 ;  /* 0x0000000e11177c11 */ /* 0x000fe4000b0f0eff */
[----:B------:R-:W-:-:S04]  /*1b0e0*/  PLOP3.LUT P6, PT, PT, PT, UP0, 0x80, 0x0 ;  /* 0x000000000000781c */ /* 0x000fc80003fcf008 */
[----:B-1----:R-:W1:Y:S02]  /*1b0f0*/  MUFU.RCP R2, R2 ;  /* 0x0000000200027308 */ /* 0x002e640000001000 */
[----:B-1----:R-:W-:-:S06]  /*1b100*/  VIADD R17, R2, 0xffffffe ;  /* 0x0ffffffe02117836 */ /* 0x002fcc0000000000 */
[----:B------:R-:W1:Y:S02]  /*1b110*/  F2I.FTZ.U32.TRUNC.NTZ R17, R17 ;  /* 0x0000001100117305 */ /* 0x000e64000021f000 */
[----:B-1----:R-:W-:Y:S01]  /*1b120*/  IADD3 R19, RZ, -R17, RZ ;  /* 0x80000011ff137210 */ /* 0x002fe20007ffe0ff */
[----:B------:R-:W-:Y:S06]  /*1b130*/  @!P6 BRA `(.L_x_328) ;  /* 0x00000000002ce947 */ /* 0x000fec0003800000 */
        /* <DEDUP_REMOVED lines=11> */
.L_x_328:
[----:B------:R-:W-:Y:S05]  /*1b1f0*/  @!P0 BRA `(.L_x_329) ;  /* 0x00000000002c8947 */ /* 0x000fea0003800000 */
[----:B------:R-:W-:-:S04]  /*1b200*/  IADD3 R7, P6, R22, UR23, RZ ;  /* 0x0000001716077c10 */ /* 0x000fc8000ffde0ff */
[----:B------:R-:W-:-:S05]  /*1b210*/  IADD3.X R23, RZ, R23, RZ, P6, !PT ;  /* 0x00000017ff177210 */ /* 0x000fca00037fe4ff */
[----:B------:R-:W-:-:S04]  /*1b220*/  IMAD.WIDE.U32 R4, R23, UR26, RZ ;  /* 0x0000001a17047c25 */ /* 0x000fc8000f8e00ff */
[----:B------:R-:W-:-:S04]  /*1b230*/  IMAD.WIDE.U32 R4, P6, R7, UR27, R4 ;  /* 0x0000001b07047c25 */ /* 0x000fc8000f8c0004 */
[----:B------:R-:W-:Y:S01]  /*1b240*/  IMAD.WIDE.U32 R6, R7, UR26, RZ ;  /* 0x0000001a07067c25 */ /* 0x000fe2000f8e00ff */
[----:B------:R-:W-:-:S03]  /*1b250*/  MOV R2, R5 ;  /* 0x0000000500027202 */ /* 0x000fc60000000f00 */
[----:B------:R-:W-:Y:S01]  /*1b260*/  IMAD.X R3, RZ, RZ, RZ, P6 ;  /* 0x000000ffff037224 */ /* 0x000fe200030e06ff */
[----:B------:R-:W-:-:S05]  /*1b270*/  IADD3 RZ, P6, R7, R4, RZ ;  /* 0x0000000407ff7210 */ /* 0x000fca0007fde0ff */
[----:B------:R-:W-:-:S04]  /*1b280*/  IMAD.WIDE.U32.X R2, R23, UR27, R2, P6 ;  /* 0x0000001b17027c25 */ /* 0x000fc8000b0e0402 */
[----:B------:R-:W-:Y:S01]  /*1b290*/  IMAD.MOV.U32 R22, RZ, RZ, R2 ;  /* 0x000000ffff167224 */ /* 0x000fe200078e0002 */
[----:B------:R-:W-:-:S07]  /*1b2a0*/  MOV R23, R3 ;  /* 0x0000000300177202 */ /* 0x000fce0000000f00 */
.L_x_329:
[----:B------:R-:W-:Y:S01]  /*1b2b0*/  SHF.R.U64 R4, R22, UR31, R23 ;  /* 0x0000001f16047c19 */ /* 0x000fe20008001217 */
[----:B------:R-:W-:Y:S01]  /*1b2c0*/  IMAD R5, R19, R16, RZ ;  /* 0x0000001013057224 */ /* 0x000fe200078e02ff */
[----:B------:R-:W-:Y:S02]  /*1b2d0*/  IABS R2, R9 ;  /* 0x0000000900027213 */ /* 0x000fe40000000000 */
[----:B------:R-:W-:Y:S01]  /*1b2e0*/  MOV R3, R17 ;  /* 0x0000001100037202 */ /* 0x000fe20000000f00 */
[----:B------:R-:W-:Y:S01]  /*1b2f0*/  VIADD R4, R4, UR17 ;  /* 0x0000001104047c36 */ /* 0x000fe20008000000 */
[----:B------:R-:W-:Y:S01]  /*1b300*/  IADD3 R7, RZ, -R2, RZ ;  /* 0x80000002ff077210 */ /* 0x000fe20007ffe0ff */
[----:B------:R-:W-:Y:S01]  /*1b310*/  IMAD.MOV.U32 R2, RZ, RZ, RZ ;  /* 0x000000ffff027224 */ /* 0x000fe200078e00ff */
[----:B------:R-:W-:Y:S02]  /*1b320*/  SHF.R.U64 R18, R18, UR30, R21 ;  /* 0x0000001e12127c19 */ /* 0x000fe40008001215 */
[----:B------:R-:W-:Y:S01]  /*1b330*/  IABS R6, R4 ;  /* 0x0000000400067213 */ /* 0x000fe20000000000 */
[----:B------:R-:W-:Y:S01]  /*1b340*/  IMAD.HI.U32 R2, R17, R5, R2 ;  /* 0x0000000511027227 */ /* 0x000fe200078e0002 */
[----:B------:R-:W-:-:S02]  /*1b350*/  IABS R17, R10 ;  /* 0x0000000a00117213 */ /* 0x000fc40000000000 */
[----:B------:R-:W-:Y:S01]  /*1b360*/  MOV R3, R7 ;  /* 0x0000000700037202 */ /* 0x000fe20000000f00 */
[----:B------:R-:W-:Y:S01]  /*1b370*/  IMAD.MOV.U32 R5, RZ, RZ, R6 ;  /* 0x000000ffff057224 */ /* 0x000fe200078e0006 */
[----:B------:R-:W-:Y:S01]  /*1b380*/  IADD3 R7, R18, UR16, RZ ;  /* 0x0000001012077c10 */ /* 0x000fe2000fffe0ff */
[----:B------:R-:W1:Y:S01]  /*1b390*/  I2F.RP R6, R17 ;  /* 0x0000001100067306 */ /* 0x000e620000209400 */
[----:B------:R-:W-:Y:S01]  /*1b3a0*/  IABS R21, R10 ;  /* 0x0000000a00157213 */ /* 0x000fe20000000000 */
[----:B------:R-:W-:Y:S01]  /*1b3b0*/  IMAD.HI.U32 R2, R2, R5, RZ ;  /* 0x0000000502027227 */ /* 0x000fe200078e00ff */
[----:B------:R-:W-:Y:S02]  /*1b3c0*/  IABS R18, R7 ;  /* 0x0000000700127213 */ /* 0x000fe40000000000 */
[----:B------:R-:W-:Y:S01]  /*1b3d0*/  IADD3 R21, RZ, -R21, RZ ;  /* 0x80000015ff157210 */ /* 0x000fe20007ffe0ff */
[----:B------:R-:W-:-:S05]  /*1b3e0*/  IMAD R5, R2, R3, R5 ;  /* 0x0000000302057224 */ /* 0x000fca00078e0205 */
[----:B------:R-:W-:Y:S01]  /*1b3f0*/  ISETP.GT.U32.AND P6, PT, R16, R5, PT ;  /* 0x000000051000720c */ /* 0x000fe20003fc4070 */
[----:B-1----:R-:W1:-:S12]  /*1b400*/  MUFU.RCP R6, R6 ;  /* 0x0000000600067308 */ /* 0x002e580000001000 */
[----:B------:R-:W-:Y:S01]  /*1b410*/  @!P6 IMAD.IADD R5, R5, 0x1, -R16 ;  /* 0x000000010505e824 */ /* 0x000fe200078e0a10 */
[----:B-1----:R-:W-:-:S04]  /*1b420*/  IADD3 R2, R6, 0xffffffe, RZ ;  /* 0x0ffffffe06027810 */ /* 0x002fc80007ffe0ff */
[----:B------:R1:W2:Y:S02]  /*1b430*/  F2I.FTZ.U32.TRUNC.NTZ R3, R2 ;  /* 0x0000000200037305 */ /* 0x0002a4000021f000 */
[----:B-1----:R-:W-:Y:S02]  /*1b440*/  IMAD.MOV.U32 R2, RZ, RZ, RZ ;  /* 0x000000ffff027224 */ /* 0x002fe400078e00ff */
[----:B--2---:R-:W-:-:S04]  /*1b450*/  IMAD.MOV R22, RZ, RZ, -R3 ;  /* 0x000000ffff167224 */ /* 0x004fc800078e0a03 */
[----:B------:R-:W-:-:S04]  /*1b460*/  IMAD R19, R22, R17, RZ ;  /* 0x0000001116137224 */ /* 0x000fc800078e02ff */
[----:B------:R-:W-:-:S04]  /*1b470*/  IMAD.HI.U32 R6, R3, R19, R2 ;  /* 0x0000001303067227 */ /* 0x000fc800078e0002 */
[----:B------:R-:W-:Y:S01]  /*1b480*/  IMAD.MOV.U32 R3, RZ, RZ, R18 ;  /* 0x000000ffff037224 */ /* 0x000fe200078e0012 */
[----:B------:R-:W-:-:S03]  /*1b490*/  MOV R18, R21 ;  /* 0x0000001500127202 */ /* 0x000fc60000000f00 */
[----:B------:R-:W-:-:S04]  /*1b4a0*/  IMAD.HI.U32 R2, R6, R3, RZ ;  /* 0x0000000306027227 */ /* 0x000fc800078e00ff */
[----:B------:R-:W-:-:S05]  /*1b4b0*/  IMAD R2, R2, R18, R3 ;  /* 0x0000001202027224 */ /* 0x000fca00078e0203 */
[----:B------:R-:W-:-:S13]  /*1b4c0*/  ISETP.GT.U32.AND P6, PT, R17, R2, PT ;  /* 0x000000021100720c */ /* 0x000fda0003fc4070 */
[----:B------:R-:W-:Y:S01]  /*1b4d0*/  @!P6 IMAD.IADD R2, R2, 0x1, -R17 ;  /* 0x000000010202e824 */ /* 0x000fe200078e0a11 */
[----:B------:R-:W-:-:S13]  /*1b4e0*/  ISETP.GT.U32.AND P6, PT, R16, R5, PT ;  /* 0x000000051000720c */ /* 0x000fda0003fc4070 */
[----:B------:R-:W-:Y:S02]  /*1b4f0*/  @!P6 IADD3 R5, R5, -R16, RZ ;  /* 0x800000100505e210 */ /* 0x000fe40007ffe0ff */
[----:B------:R-:W-:Y:S02]  /*1b500*/  ISETP.GT.U32.AND P6, PT, R17, R2, PT ;  /* 0x000000021100720c */ /* 0x000fe40003fc4070 */
[----:B------:R-:W-:-:S11]  /*1b510*/  MOV R3, R5 ;  /* 0x0000000500037202 */ /* 0x000fd60000000f00 */
[----:B------:R-:W-:Y:S01]  /*1b520*/  @!P6 IMAD.IADD R2, R2, 0x1, -R17 ;  /* 0x000000010202e824 */ /* 0x000fe200078e0a11 */
        /* <DEDUP_REMOVED lines=9> */
[----:B------:R-:W-:Y:S02]  /*1b5c0*/  PLOP3.LUT P6, PT, PT, PT, UP3, 0x80, 0x0 ;  /* 0x000000000000781c */ /* 0x000fe40003fcf038 */
[----:B------:R-:W-:-:S04]  /*1b5d0*/  IADD3 R2, -R2, R7, RZ ;  /* 0x0000000702027210 */ /* 0x000fc80007ffe1ff */
[CC--:B------:R-:W-:Y:S01]  /*1b5e0*/  SEL R4, R3.reuse, R2.reuse, !P6 ;  /* 0x0000000203047207 */ /* 0x0c0fe20007000000 */
[----:B------:R-:W-:-:S03]  /*1b5f0*/  IMAD R6, R3, R2, RZ ;  /* 0x0000000203067224 */ /* 0x000fc600078e02ff */
[----:B------:R-:W-:Y:S02]  /*1b600*/  SHF.R.S32.HI R5, RZ, 0x1f, R4 ;  /* 0x0000001fff057819 */ /* 0x000fe40000011404 */
[----:B------:R-:W-:-:S07]  /*1b610*/  SHF.R.S32.HI R7, RZ, 0x1f, R6 ;  /* 0x0000001fff077819 */ /* 0x000fce0000011406 */
.L_x_327:
[----:B------:R-:W-:Y:S05]  /*1b620*/  BSYNC B0 ;  /* 0x0000000000007941 */ /* 0x000fea0003800000 */
.L_x_326:
[----:B------:R-:W1:Y:S04]  /*1b630*/  SHFL.UP PT, R3, R6, 0x1, RZ ;  /* 0x0420000006037989 */ /* 0x000e6800000e00ff */
[----:B------:R-:W2:Y:S01]  /*1b640*/  SHFL.UP PT, R2, R7, 0x1, RZ ;  /* 0x0420000007027989 */ /* 0x000ea200000e00ff */
[----:B-1----:R-:W-:Y:S02]  /*1b650*/  SEL R3, R3, RZ, P1 ;  /* 0x000000ff03037207 */ /* 0x002fe40000800000 */
[----:B--2---:R-:W-:Y:S02]  /*1b660*/  SEL R2, R2, RZ, P1 ;  /* 0x000000ff02027207 */ /* 0x004fe40000800000 */
[----:B------:R-:W-:-:S05]  /*1b670*/  IADD3 R18, P6, R3, R6, RZ ;  /* 0x0000000603127210 */ /* 0x000fca0007fde0ff */
[----:B------:R-:W-:Y:S01]  /*1b680*/  IMAD.X R17, R2, 0x1, R7, P6 ;  /* 0x0000000102117824 */ /* 0x000fe200030e0607 */
[----:B------:R-:W1:Y:S04]  /*1b690*/  SHFL.UP PT, R3, R18, 0x2, RZ ;  /* 0x0440000012037989 */ /* 0x000e6800000e00ff */
[----:B------:R-:W2:Y:S01]  /*1b6a0*/  SHFL.UP PT, R2, R17, 0x2, RZ ;  /* 0x0440000011027989 */ /* 0x000ea200000e00ff */
[----:B-1----:R-:W-:Y:S02]  /*1b6b0*/  SEL R3, R3, RZ, P2 ;  /* 0x000000ff03037207 */ /* 0x002fe40001000000 */
[----:B--2---:R-:W-:Y:S02]  /*1b6c0*/  SEL R2, R2, RZ, P2 ;  /* 0x000000ff02027207 */ /* 0x004fe40001000000 */
[----:B------:R-:W-:-:S04]  /*1b6d0*/  IADD3 R16, P6, R3, R18, RZ ;  /* 0x0000001203107210 */ /* 0x000fc80007fde0ff */
[----:B------:R-:W-:Y:S01]  /*1b6e0*/  IADD3.X R21, R2, R17, RZ, P6, !PT ;  /* 0x0000001102157210 */ /* 0x000fe200037fe4ff */
        /* <DEDUP_REMOVED lines=18> */
[----:B------:R-:W-:-:S04]  /*1b810*/  IADD3 R19, P6, R2, UR5, RZ ;  /* 0x0000000502137c10 */ /* 0x000fc8000ffde0ff */
[----:B------:R-:W-:Y:S02]  /*1b820*/  IADD3.X R21, R3, UR6, RZ, P6, !PT ;  /* 0x0000000603157c10 */ /* 0x000fe4000b7fe4ff */
[----:B------:R-:W-:-:S04]  /*1b830*/  ISETP.GT.U32.AND P6, PT, R19, UR8, PT ;  /* 0x0000000813007c0c */ /* 0x000fc8000bfc4070 */
[----:B------:R-:W-:-:S13]  /*1b840*/  ISETP.GT.U32.AND.EX P6, PT, R21, UR7, PT, P6 ;  /* 0x0000000715007c0c */ /* 0x000fda000bfc4160 */
[----:B------:R-:W-:-:S04]  /*1b850*/  VOTE.ANY R16, PT, P6 ;  /* 0x0000000000107806 */ /* 0x000fc800030e0100 */
[----:B------:R-:W-:-:S13]  /*1b860*/  ISETP.NE.AND P6, PT, R16, RZ, PT ;  /* 0x000000ff1000720c */ /* 0x000fda0003fc5270 */
[----:B------:R-:W-:Y:S05]  /*1b870*/  @!P6 BRA `(.L_x_330) ;  /* 0xfffffff400b4e947 */ /* 0x000fea000383ffff */
[----:B------:R-:W-:Y:S01]  /*1b880*/  MOV R19, R2 ;  /* 0x0000000200137202 */ /* 0x000fe20000000f00 */
[----:B------:R-:W-:-:S07]  /*1b890*/  IMAD.MOV.U32 R18, RZ, RZ, R3 ;  /* 0x000000ffff127224 */ /* 0x000fce00078e0003 */
.L_x_325:
[----:B------:R-:W1:Y:S08]  /*1b8a0*/  BREV R16, R16 ;  /* 0x0000001000107301 */ /* 0x000e700000000000 */
[----:B-1----:R-:W1:Y:S02]  /*1b8b0*/  FLO.U32.SH R17, R16 ;  /* 0x0000001000117300 */ /* 0x002e6400000e0400 */
[----:B-1----:R-:W1:Y:S02]  /*1b8c0*/  SHFL.IDX PT, R11, R11, R17, 0x1f ;  /* 0x00001f110b0b7589 */ /* 0x002e6400000e0000 */
[----:B-1----:R-:W-:-:S13]  /*1b8d0*/  R2UR UR4, R11 ;  /* 0x000000000b0472ca */ /* 0x002fda00000e0000 */
[----:B------:R-:W-:-:S04]  /*1b8e0*/  IADD3 R21, R20, UR4, RZ ;  /* 0x0000000414157c10 */ /* 0x000fc8000fffe0ff */
[----:B------:R-:W-:-:S13]  /*1b8f0*/  ISETP.GE.AND P1, PT, R21, UR22, PT ;  /* 0x0000001615007c0c */ /* 0x000fda000bf26270 */
[----:B------:R-:W1:Y:S02]  /*1b900*/  @!P1 LDC.64 R2, c[0x0][0x918] ;  /* 0x00024600ff029b82 */ /* 0x000e640000000a00 */
[----:B-1----:R-:W-:-:S05]  /*1b910*/  @!P1 IMAD.WIDE R2, R21, 0xc, R2 ;  /* 0x0000000c15029825 */ /* 0x002fca00078e0202 */
[----:B-----5:R1:W5:Y:S04]  /*1b920*/  @!P1 LDG.E R8, desc[UR38][R2.64] ;  /* 0x0000002602089981 */ /* 0x020368000c1e1900 */
[----:B------:R1:W5:Y:S01]  /*1b930*/  @!P1 LDG.E R0, desc[UR38][R2.64+0x4] ;  /* 0x0000042602009981 */ /* 0x000362000c1e1900 */
[----:B------:R-:W-:-:S03]  /*1b940*/  IADD3 R12, P1, P2, R19, UR5, -R6 ;  /* 0x00000005130c7c10 */ /* 0x000fc6000fa3e806 */
[----:B------:R-:W-:Y:S01]  /*1b950*/  SHFL.IDX PT, R6, R6, R17, 0x1f ;  /* 0x00001f1106067589 */ /* 0x000fe200000e0000 */
[----:B------:R-:W-:-:S03]  /*1b960*/  IADD3.X R18, R18, UR6, ~R7, P1, P2 ;  /* 0x0000000612127c10 */ /* 0x000fc60008fe4c07 */
[----:B------:R-:W2:Y:S04]  /*1b970*/  SHFL.IDX PT, R12, R12, R17, 0x1f ;  /* 0x00001f110c0c7589 */ /* 0x000ea800000e0000 */
[----:B------:R-:W3:Y:S04]  /*1b980*/  SHFL.IDX PT, R18, R18, R17, 0x1f ;  /* 0x00001f1112127589 */ /* 0x000ee800000e0000 */
[----:B------:R1:W4:Y:S04]  /*1b990*/  SHFL.IDX PT, R7, R7, R17, 0x1f ;  /* 0x00001f1107077589 */ /* 0x00032800000e0000 */
[----:B------:R1:W1:Y:S04]  /*1b9a0*/  SHFL.IDX PT, R5, R5, R17, 0x1f ;  /* 0x00001f1105057589 */ /* 0x00026800000e0000 */
[----:B------:R1:W1:Y:S01]  /*1b9b0*/  SHFL.IDX PT, R4, R4, R17, 0x1f ;  /* 0x00001f1104047589 */ /* 0x00026200000e0000 */
[----:B--2---:R-:W-:-:S02]  /*1b9c0*/  R2UR UR5, R12 ;  /* 0x000000000c0572ca */ /* 0x004fc400000e0000 */
[----:B---3--:R-:W-:-:S15]  /*1b9d0*/  R2UR UR6, R18 ;  /* 0x00000000120672ca */ /* 0x008fde00000e0000 */
.L_x_320:
[----:B-1----:R-:W1:Y:S01]  /*1b9e0*/  LDC R2, c[0x0][0x910] ;  /* 0x00024400ff027b82 */ /* 0x002e620000000800 */
[----:B------:R-:W-:Y:S01]  /*1b9f0*/  UMOV UR22, 0xffffffff ;  /* 0xffffffff00167882 */ /* 0x000fe20000000000 */
[----:B------:R-:W-:Y:S01]  /*1ba00*/  UMOV UR23, 0xffffffff ;  /* 0xffffffff00177882 */ /* 0x000fe20000000000 */
[----:B------:R-:W-:Y:S01]  /*1ba10*/  UMOV UR24, 0xffffffff ;  /* 0xffffffff00187882 */ /* 0x000fe20000000000 */
[----:B------:R-:W-:Y:S01]  /*1ba20*/  IMAD.MOV.U32 R19, RZ, RZ, RZ ;  /* 0x000000ffff137224 */ /* 0x000fe200078e00ff */
[----:B-1----:R-:W-:-:S13]  /*1ba30*/  ISETP.LE.AND P1, PT, R2, UR4, PT ;  /* 0x0000000402007c0c */ /* 0x002fda000bf23270 */
[----:B------:R-:W-:Y:S05]  /*1ba40*/  @P1 BRA `(.L_x_319) ;  /* 0x0000000000f01947 */ /* 0x000fea0003800000 */
[C---:B------:R-:W-:Y:S01]  /*1ba50*/  R2UR UR22, R4.reuse ;  /* 0x00000000041672ca */ /* 0x040fe200000e0000 */
[----:B------:R-:W-:Y:S01]  /*1ba60*/  UIADD3 UR24, UP1, -UR5, UR8, URZ ;  /* 0x0000000805187290 */ /* 0x000fe2000ff3e13f */
[----:B------:R-:W-:Y:S01]  /*1ba70*/  R2UR UR23, R5 ;  /* 0x00000000051772ca */ /* 0x000fe200000e0000 */
[----:B------:R-:W-:Y:S01]  /*1ba80*/  ULDC UR30, c[0x0][0x8c0] ;  /* 0x00023000001e7ab9 */ /* 0x000fe20000000800 */
[----:B------:R-:W-:Y:S01]  /*1ba90*/  ULDC UR32, c[0x0][0x8b0] ;  /* 0x00022c0000207ab9 */ /* 0x000fe20000000800 */
[----:B------:R-:W-:Y:S01]  /*1baa0*/  ULDC UR33, c[0x0][0x904] ;  /* 0x0002410000217ab9 */ /* 0x000fe20000000800 */
[----:B------:R-:W-:-:S03]  /*1bab0*/  SHF.R.U64 R2, R4, UR32, R5 ;  /* 0x0000002004027c19 */ /* 0x000fc60008001205 */
[----:B------:R-:W-:-:S04]  /*1bac0*/  UIADD3.X UR22, ~UR6, UR7, URZ, UP1, !UPT ;  /* 0x0000000706167290 */ /* 0x000fc80008ffe53f */
[----:B------:R-:W-:Y:S02]  /*1bad0*/  USHF.R.U32.HI UR31, URZ, UR30, UR22 ;  /* 0x0000001e3f1f7299 */ /* 0x000fe40008011616 */
[----:B------:R-:W-:Y:S02]  /*1bae0*/  USHF.R.U32.HI UR27, URZ, UR32, UR23 ;  /* 0x000000203f1b7299 */ /* 0x000fe40008011617 */
[----:B------:R-:W-:Y:S02]  /*1baf0*/  USHF.R.U32.HI UR25, URZ, UR32, UR31 ;  /* 0x000000203f197299 */ /* 0x000fe4000801161f */
[----:B------:R-:W-:Y:S01]  /*1bb00*/  USHF.R.U64 UR22, UR24, UR30, UR22 ;  /* 0x0000001e18167299 */ /* 0x000fe20008001216 */
[----:B------:R-:W-:Y:S01]  /*1bb10*/  R2UR UR24, R2 ;  /* 0x00000000021872ca */ /* 0x000fe200000e0000 */
[----:B------:R-:W-:Y:S02]  /*1bb20*/  USHF.R.U32.HI UR26, URZ, UR33, UR25 ;  /* 0x000000213f1a7299 */ /* 0x000fe40008011619 */
[----:B------:R-:W-:-:S02]  /*1bb30*/  USHF.R.U64 UR23, UR22, UR32, UR31 ;  /* 0x0000002016177299 */ /* 0x000fc4000800121f */
[----:B------:R-:W-:Y:S02]  /*1bb40*/  ULOP3.LUT UR30, UR26, UR27, URZ, 0xfc, !UPT ;  /* 0x0000001b1a1e7292 */ /* 0x000fe4000f8efc3f */
[----:B------:R-:W-:-:S04]  /*1bb50*/  USHF.R.U64 UR25, UR23, UR33, UR25 ;  /* 0x0000002117197299 */ /* 0x000fc80008001219 */
[----:B------:R-:W-:-:S13]  /*1bb60*/  ISETP.NE.U32.AND P1, PT, RZ, UR30, PT ;  /* 0x0000001eff007c0c */ /* 0x000fda000bf25070 */
[----:B------:R-:W-:Y:S05]  /*1bb70*/  @!P1 BRA `(.L_x_331) ;  /* 0x0000000000189947 */ /* 0x000fea0003800000 */
[----:B------:R-:W-:-:S07]  /*1bb80*/  MOV R12, 0x1bba0 ;  /* 0x0001bba0000c7802 */ /* 0x000fce0000000f00 */
[----:B--2-45:R-:W-:Y:S05]  /*1bb90*/  CALL.REL.NOINC `(.L_x_332) ;  /* 0x0000002400287944 */ /* 0x034fea0003c00000 */
[----:B------:R-:W-:-:S04]  /*1bba0*/  UIADD3 UR26, -UR27, URZ, URZ ;  /* 0x0000003f1b1a7290 */ /* 0x000fc8000fffe13f */
[----:B------:R-:W-:-:S03]  /*1bbb0*/  UIMAD UR25, UR24, UR26, UR25 ;  /* 0x0000001a181972a4 */ /* 0x000fc6000f8e0219 */
[----:B------:R-:W-:Y:S01]  /*1bbc0*/  UMOV UR24, UR27 ;  /* 0x0000001b00187c82 */ /* 0x000fe20008000000 */
[----:B------:R-:W-:Y:S08]  /*1bbd0*/  BRA `(.L_x_333) ;  /* 0x0000000000587947 */ /* 0x000ff00003800000 */
.L_x_331:
[----:B------:R-:W1:Y:S01]  /*1bbe0*/  I2F.U32.RP R2, UR24 ;  /* 0x0000001800027d06 */ /* 0x000e620008209000 */
[----:B------:R-:W-:Y:S01]  /*1bbf0*/  UMOV UR26, URZ ;  /* 0x0000003f001a7c82 */ /* 0x000fe20008000000 */
[----:B------:R-:W-:-:S06]  /*1bc00*/  UISETP.NE.U32.AND UP4, UPT, UR24, URZ, UPT ;  /* 0x0000003f1800728c */ /* 0x000fcc000bf85070 */
[----:B-1----:R-:W1:Y:S02]  /*1bc10*/  MUFU.RCP R2, R2 ;  /* 0x0000000200027308 */ /* 0x002e640000001000 */
[----:B-1----:R-:W-:-:S06]  /*1bc20*/  IADD3 R3, R2, 0xffffffe, RZ ;  /* 0x0ffffffe02037810 */ /* 0x002fcc0007ffe0ff */
[----:B------:R-:W1:Y:S02]  /*1bc30*/  F2I.FTZ.U32.TRUNC.NTZ R3, R3 ;  /* 0x0000000300037305 */ /* 0x000e64000021f000 */
[----:B-1----:R-:W-:-:S13]  /*1bc40*/  R2UR UR27, R3 ;  /* 0x00000000031b72ca */ /* 0x002fda00000e0000 */
[----:B------:R-:W-:-:S04]  /*1bc50*/  UIADD3 UR30, URZ, -UR27, URZ ;  /* 0x8000001b3f1e7290 */ /* 0x000fc8000fffe03f */
[----:B------:R-:W-:-:S04]  /*1bc60*/  UIMAD UR30, UR30, UR24, URZ ;  /* 0x000000181e1e72a4 */ /* 0x000fc8000f8e023f */
[----:B------:R-:W-:-:S04]  /*1bc70*/  UIMAD.WIDE.U32 UR26, UR27, UR30, UR26 ;  /* 0x0000001e1b1a72a5 */ /* 0x000fc8000f8e001a */
[----:B------:R-:W-:-:S04]  /*1bc80*/  UIMAD.WIDE.U32 UR26, UR27, UR25, URZ ;  /* 0x000000191b1a72a5 */ /* 0x000fc8000f8e003f */
[----:B------:R-:W-:-:S04]  /*1bc90*/  UIADD3 UR26, -UR27, URZ, URZ ;  /* 0x0000003f1b1a7290 */ /* 0x000fc8000fffe13f */
[----:B------:R-:W-:-:S04]  /*1bca0*/  UIMAD UR26, UR24, UR26, UR25 ;  /* 0x0000001a181a72a4 */ /* 0x000fc8000f8e0219 */
[----:B------:R-:W-:-:S11]  /*1bcb0*/  UISETP.GE.U32.AND UP1, UPT, UR26, UR24, UPT ;  /* 0x000000181a00728c */ /* 0x000fd6000bf26070 */
[----:B------:R-:W-:Y:S02]  /*1bcc0*/  @UP1 UIADD3 UR26, UR26, -UR24, URZ ;  /* 0x800000181a1a1290 */ /* 0x000fe4000fffe03f */
[----:B------:R-:W-:Y:S02]  /*1bcd0*/  @UP1 UIADD3 UR27, UR27, 0x1, URZ ;  /* 0x000000011b1b1890 */ /* 0x000fe4000fffe03f */
[----:B------:R-:W-:-:S11]  /*1bce0*/  UISETP.GE.U32.AND UP2, UPT, UR26, UR24, UPT ;  /* 0x000000181a00728c */ /* 0x000fd6000bf46070 */
[----:B------:R-:W-:Y:S02]  /*1bcf0*/  @UP2 UIADD3 UR27, UR27, 0x1, URZ ;  /* 0x000000011b1b2890 */ /* 0x000fe4000fffe03f */
[----:B------:R-:W-:-:S04]  /*1bd00*/  @!UP4 ULOP3.LUT UR27, URZ, UR24, URZ, 0x33, !UPT ;  /* 0x000000183f1bc292 */ /* 0x000fc8000f8e333f */
[----:B------:R-:W-:-:S04]  /*1bd10*/  UIADD3 UR26, -UR27, URZ, URZ ;  /* 0x0000003f1b1a7290 */ /* 0x000fc8000fffe13f */
[----:B------:R-:W-:-:S03]  /*1bd20*/  UIMAD UR25, UR24, UR26, UR25 ;  /* 0x0000001a181972a4 */ /* 0x000fc6000f8e0219 */
[----:B------:R-:W-:-:S09]  /*1bd30*/  UMOV UR24, UR27 ;  /* 0x0000001b00187c82 */ /* 0x000fd20008000000 */
.L_x_333:
[----:B------:R-:W-:Y:S01]  /*1bd40*/  ULOP3.LUT UR23, UR23, UR20, URZ, 0xc0, !UPT ;  /* 0x0000001417177292 */ /* 0x000fe2000f8ec03f */
[----:B------:R-:W-:Y:S01]  /*1bd50*/  IMAD.MOV.U32 R19, RZ, RZ, 0x1 ;  /* 0x00000001ff137424 */ /* 0x000fe200078e00ff */
[----:B------:R-:W-:Y:S02]  /*1bd60*/  ULOP3.LUT UR22, UR22, UR18, URZ, 0xc0, !UPT ;  /* 0x0000001216167292 */ /* 0x000fe4000f8ec03f */
[----:B------:R-:W-:Y:S01]  /*1bd70*/  UIMAD UR23, UR19, UR24, UR23 ;  /* 0x00000018131772a4 */ /* 0x000fe2000f8e0217 */
[----:B------:R-:W-:Y:S01]  /*1bd80*/  ULDC UR27, c[0x0][0x8a8] ;  /* 0x00022a00001b7ab9 */ /* 0x000fe20000000800 */
[----:B------:R-:W-:Y:S01]  /*1bd90*/  ULDC UR26, c[0x0][0x8b8] ;  /* 0x00022e00001a7ab9 */ /* 0x000fe20000000800 */
[----:B------:R-:W-:Y:S02]  /*1bda0*/  UIMAD UR25, UR25, UR27, UR22 ;  /* 0x0000001b191972a4 */ /* 0x000fe4000f8e0216 */
[----:B------:R-:W-:Y:S01]  /*1bdb0*/  UIMAD UR23, UR23, UR26, UR52 ;  /* 0x0000001a171772a4 */ /* 0x000fe2000f8e0234 */
[----:B------:R-:W-:Y:S01]  /*1bdc0*/  @UP3 UMOV UR24, UR4 ;  /* 0x0000000400183c82 */ /* 0x000fe20008000000 */
[----:B------:R-:W-:-:S03]  /*1bdd0*/  @!UP3 UMOV UR24, UR4 ;  /* 0x000000040018bc82 */ /* 0x000fc60008000000 */
[----:B------:R-:W-:Y:S02]  /*1bde0*/  @UP3 UMOV UR22, UR25 ;  /* 0x0000001900163c82 */ /* 0x000fe40008000000 */
[----:B------:R-:W-:Y:S01]  /*1bdf0*/  @!UP3 UMOV UR22, UR23 ;  /* 0x000000170016bc82 */ /* 0x000fe20008000000 */
[----:B------:R-:W-:-:S05]  /*1be00*/  @!UP3 UMOV UR23, UR25 ;  /* 0x000000190017bc82 */ /* 0x000fca0008000000 */
.L_x_319:
[----:B------:R-:W-:-:S06]  /*1be10*/  UISETP.NE.AND UP1, UPT, UR15, 0x3, UPT ;  /* 0x000000030f00788c */ /* 0x000fcc000bf25270 */
[----:B------:R-:W-:-:S13]  /*1be20*/  PLOP3.LUT P1, PT, PT, PT, UP1, 0x80, 0x0 ;  /* 0x000000000000781c */ /* 0x000fda0003f2f018 */
[----:B------:R-:W-:Y:S05]  /*1be30*/  @!P1 BRA `(.L_x_334) ;  /* 0x0000000000049947 */ /* 0x000fea0003800000 */
[----:B--2---:R-:W-:Y:S01]  /*1be40*/  BPT.TRAP 0x1 ;  /* 0x000000040000795c */ /* 0x004fe20000300000 */
.L_x_334:
[----:B------:R-:W1:Y:S01]  /*1be50*/  S2R R3, SR_CgaCtaId ;  /* 0x0000000000037919 */ /* 0x000e620000008800 */
[----:B------:R-:W-:-:S04]  /*1be60*/  MOV R2, 0x400 ;  /* 0x0000040000027802 */ /* 0x000fc80000000f00 */
[----:B-1----:R-:W-:Y:S02]  /*1be70*/  LEA R2, R3, R2, 0x18 ;  /* 0x0000000203027211 */ /* 0x002fe400078ec0ff */
[----:B------:R-:W-:Y:S02]  /*1be80*/  SHF.L.U32 R3, R14, 0x1f, RZ ;  /* 0x0000001f0e037819 */ /* 0x000fe400000006ff */
[----:B------:R-:W-:-:S04]  /*1be90*/  LEA R12, R13, R2, 0x3 ;  /* 0x000000020d0c7211 */ /* 0x000fc800078e18ff */
[----:B------:R-:W1:Y:S02]  /*1bea0*/  SYNCS.PHASECHK.TRANS64.TRYWAIT P2, [R12+URZ+0x34440], R3 ;  /* 0x034440030c0075a7 */ /* 0x000e64000804017f */
[----:B-1----:R-:W-:Y:S05]  /*1beb0*/  @!P2 BRA `(.L_x_335) ;  /* 0x0000001800c8a947 */ /* 0x002fea0003800000 */
.L_x_416:
[----:B------:R-:W-:Y:S01]  /*1bec0*/  ELECT P2, URZ, PT ;  /* 0x00000000003f782f */ /* 0x000fe20003840000 */
[----:B------:R-:W-:-:S12]  /*1bed0*/  BSSY B0, `(.L_x_336) ;  /* 0x0000010000007945 */ /* 0x000fd80003800000 */
[----:B------:R-:W-:Y:S05]  /*1bee0*/  @!P2 BRA `(.L_x_337) ;  /* 0x000000000038a947 */ /* 0x000fea0003800000 */
[----:B-1----:R-:W-:Y:S01]  /*1bef0*/  IMAD R3, R13, 0x10, R2 ;  /* 0x000000100d037824 */ /* 0x002fe200078e0202 */
[----:B------:R-:W-:Y:S01]  /*1bf00*/  MOV R18, UR24 ;  /* 0x0000001800127c02 */ /* 0x000fe20008000f00 */
[----:B------:R-:W-:Y:S01]  /*1bf10*/  IMAD.U32 R17, RZ, RZ, UR23 ;  /* 0x00000017ff117e24 */ /* 0x000fe2000f8e00ff */
[----:B------:R-:W-:-:S05]  /*1bf20*/  MOV R16, UR22 ;  /* 0x0000001600107c02 */ /* 0x000fca0008000f00 */
[----:B------:R1:W-:Y:S01]  /*1bf30*/  STS.128 [R3+0x34510], R16 ;  /* 0x0345101003007388 */ /* 0x0003e20000000c00 */
[----:B------:R-:W-:Y:S01]  /*1bf40*/  @!PT LDS RZ, [RZ] ;  /* 0x00000000fffff984 */ /* 0x000fe20000000800 */
[----:B------:R-:W-:Y:S01]  /*1bf50*/  @!PT LDS RZ, [RZ] ;  /* 0x00000000fffff984 */ /* 0x000fe20000000800 */
[----:B------:R-:W-:Y:S01]  /*1bf60*/  @!PT LDS RZ, [RZ] ;  /* 0x00000000fffff984 */ /* 0x000fe20000000800 */
[----:B------:R-:W-:Y:S01]  /*1bf70*/  @!PT LDS RZ, [RZ] ;  /* 0x00000000fffff984 */ /* 0x000fe20000000800 */
[----:B------:R3:W-:Y:S06]  /*1bf80*/  MEMBAR.ALL.CTA ;  /* 0x0000000000007992 */ /* 0x0007ec0000008000 */
[----:B---3--:R-:W3:Y:S01]  /*1bf90*/  FENCE.VIEW.ASYNC.S ;  /* 0x00000000000073c6 */ /* 0x008ee20000000000 */
[----:B------:R-:W-:Y:S05]  /*1bfa0*/  @!P1 BRA `(.L_x_338) ;  /* 0x0000000000049947 */ /* 0x000fea0003800000 */
[----:B--2---:R-:W-:Y:S01]  /*1bfb0*/  BPT.TRAP 0x1 ;  /* 0x000000040000795c */ /* 0x004fe20000300000 */
.L_x_338:
[----:B---3--:R3:W-:Y:S02]  /*1bfc0*/  SYNCS.ARRIVE.TRANS64.A1T0 RZ, [R12+URZ+0x34400], RZ ;  /* 0x034400ff0cff79a7 */ /* 0x0087e4000810003f */
.L_x_337:
[----:B--2---:R-:W-:Y:S05]  /*1bfd0*/  BSYNC B0 ;  /* 0x0000000000007941 */ /* 0x004fea0003800000 */
.L_x_336:
[----:B------:R-:W-:Y:S01]  /*1bfe0*/  ISETP.NE.AND P3, PT, R19, RZ, PT ;  /* 0x000000ff1300720c */ /* 0x000fe20003f65270 */
[----:B------:R-:W-:-:S05]  /*1bff0*/  VIADD R13, R13, 0x1 ;  /* 0x000000010d0d7836 */ /* 0x000fca0000000000 */
[----:B------:R-:W-:-:S04]  /*1c000*/  ISETP.NE.AND P2, PT, R13, 0x8, PT ;  /* 0x000000080d00780c */ /* 0x000fc80003f45270 */
[----:B-1----:R-:W-:Y:S02]  /*1c010*/  SEL R3, RZ, 0x1, P2 ;  /* 0x00000001ff037807 */ /* 0x002fe40001000000 */
[----:B------:R-:W-:Y:S02]  /*1c020*/  SEL R13, R13, RZ, P2 ;  /* 0x000000ff0d0d7207 */ /* 0x000fe40001000000 */
[----:B------:R-:W-:Y:S01]  /*1c030*/  LOP3.LUT R14, R14, R3, RZ, 0x3c, !PT ;  /* 0x000000030e0e7212 */ /* 0x000fe200078e3cff */
[----:B------:R-:W-:Y:S06]  /*1c040*/  @P3 BRA `(.L_x_339) ;  /* 0xffffffe000fc3947 */ /* 0x000fec000383ffff */
[----:B------:R-:W-:Y:S05]  /*1c050*/  @!P1 BRA `(.L_x_340) ;  /* 0x0000000000049947 */ /* 0x000fea0003800000 */
[----:B------:R-:W-:Y:S01]  /*1c060*/  BPT.TRAP 0x1 ;  /* 0x000000040000795c */ /* 0x000fe20000300000 */
.L_x_340:
[----:B------:R-:W-:Y:S02]  /*1c070*/  LEA R3, R13, R2, 0x3 ;  /* 0x000000020d037211 */ /* 0x000fe400078e18ff */
[----:B-----5:R-:W-:-:S04]  /*1c080*/  SHF.L.U32 R0, R14, 0x1f, RZ ;  /* 0x0000001f0e007819 */ /* 0x020fc800000006ff */
[----:B------:R-:W1:Y:S02]  /*1c090*/  SYNCS.PHASECHK.TRANS64.TRYWAIT P0, [R3+URZ+0x34440], R0 ;  /* 0x03444000030075a7 */ /* 0x000e64000800017f */
[----:B-1----:R-:W-:Y:S05]  /*1c0a0*/  @!P0 BRA `(.L_x_341) ;  /* 0x0000001800608947 */ /* 0x002fea0003800000 */
.L_x_417:
[----:B------:R-:W-:Y:S05]  /*1c0b0*/  @!P1 BRA `(.L_x_342) ;  /* 0x0000000000049947 */ /* 0x000fea0003800000 */
[----:B------:R-:W-:Y:S01]  /*1c0c0*/  BPT.TRAP 0x1 ;  /* 0x000000040000795c */ /* 0x000fe20000300000 */
.L_x_342:
[----:B------:R-:W-:-:S05]  /*1c0d0*/  VIADD R13, R13, 0x1 ;  /* 0x000000010d0d7836 */ /* 0x000fca0000000000 */
[----:B------:R-:W-:-:S04]  /*1c0e0*/  ISETP.NE.AND P0, PT, R13, 0x8, PT ;  /* 0x000000080d00780c */ /* 0x000fc80003f05270 */
[----:B-1----:R-:W-:Y:S02]  /*1c0f0*/  SEL R3, RZ, 0x1, P0 ;  /* 0x00000001ff037807 */ /* 0x002fe40000000000 */
[----:B------:R-:W-:Y:S02]  /*1c100*/  SEL R13, R13, RZ, P0 ;  /* 0x000000ff0d0d7207 */ /* 0x000fe40000000000 */
[----:B------:R-:W-:Y:S02]  /*1c110*/  LOP3.LUT R14, R14, R3, RZ, 0x3c, !PT ;  /* 0x000000030e0e7212 */ /* 0x000fe400078e3cff */
[----:B------:R-:W-:Y:S02]  /*1c120*/  LEA R3, R13, R2, 0x3 ;  /* 0x000000020d037211 */ /* 0x000fe400078e18ff */
[----:B------:R-:W-:-:S04]  /*1c130*/  SHF.L.U32 R0, R14, 0x1f, RZ ;  /* 0x0000001f0e007819 */ /* 0x000fc800000006ff */
[----:B------:R-:W1:Y:S02]  /*1c140*/  SYNCS.PHASECHK.TRANS64.TRYWAIT P0, [R3+URZ+0x34440], R0 ;  /* 0x03444000030075a7 */ /* 0x000e64000800017f */
[----:B-1----:R-:W-:Y:S05]  /*1c150*/  @!P0 BRA `(.L_x_343) ;  /* 0x0000001800488947 */ /* 0x002fea0003800000 */
.L_x_418:
[----:B------:R-:W-:Y:S05]  /*1c160*/  @!P1 BRA `(.L_x_344) ;  /* 0x0000000000049947 */ /* 0x000fea0003800000 */
[----:B------:R-:W-:Y:S01]  /*1c170*/  BPT.TRAP 0x1 ;  /* 0x000000040000795c */ /* 0x000fe20000300000 */
.L_x_344:
[----:B-1----:R-:W-:-:S05]  /*1c180*/  VIADD R0, R13, 0x1 ;  /* 0x000000010d007836 */ /* 0x002fca0000000000 */
[----:B------:R-:W-:-:S04]  /*1c190*/  ISETP.NE.AND P0, PT, R0, 0x8, PT ;  /* 0x000000080000780c */ /* 0x000fc80003f05270 */
[----:B------:R-:W-:Y:S02]  /*1c1a0*/  SEL R3, RZ, 0x1, P0 ;  /* 0x00000001ff037807 */ /* 0x000fe40000000000 */
[----:B------:R-:W-:Y:S02]  /*1c1b0*/  SEL R5, R0, RZ, P0 ;  /* 0x000000ff00057207 */ /* 0x000fe40000000000 */
[----:B------:R-:W-:Y:S02]  /*1c1c0*/  LOP3.LUT R14, R14, R3, RZ, 0x3c, !PT ;  /* 0x000000030e0e7212 */ /* 0x000fe400078e3cff */
[----:B------:R-:W-:Y:S02]  /*1c1d0*/  LEA R3, R5, R2, 0x3 ;  /* 0x0000000205037211 */ /* 0x000fe400078e18ff */
[----:B------:R-:W-:-:S04]  /*1c1e0*/  SHF.L.U32 R0, R14, 0x1f, RZ ;  /* 0x0000001f0e007819 */ /* 0x000fc800000006ff */
[----:B------:R-:W1:Y:S02]  /*1c1f0*/  SYNCS.PHASECHK.TRANS64.TRYWAIT P0, [R3+URZ+0x34440], R0 ;  /* 0x03444000030075a7 */ /* 0x000e64000800017f */
[----:B-1----:R-:W-:Y:S05]  /*1c200*/  @!P0 BRA `(.L_x_345) ;  /* 0x0000001800308947 */ /* 0x002fea0003800000 */
.L_x_419:
[----:B------:R-:W-:Y:S05]  /*1c210*/  @!P1 BRA `(.L_x_346) ;  /* 0x0000000000049947 */ /* 0x000fea0003800000 */
[----:B------:R-:W-:Y:S01]  /*1c220*/  BPT.TRAP 0x1 ;  /* 0x000000040000795c */ /* 0x000fe20000300000 */
.L_x_346:
        /* <DEDUP_REMOVED lines=9> */
.L_x_420:
[----:B------:R-:W-:Y:S05]  /*1c2c0*/  @!P1 BRA `(.L_x_348) ;  /* 0x0000000000049947 */ /* 0x000fea0003800000 */
[----:B------:R-:W-:Y:S01]  /*1c2d0*/  BPT.TRAP 0x1 ;  /* 0x000000040000795c */ /* 0x000fe20000300000 */
.L_x_348:
        /* <DEDUP_REMOVED lines=9> */
.L_x_421:
[----:B------:R-:W-:Y:S05]  /*1c370*/  @!P1 BRA `(.L_x_350) ;  /* 0x0000000000049947 */ /* 0x000fea0003800000 */
[----:B------:R-:W-:Y:S01]  /*1c380*/  BPT.TRAP 0x1 ;  /* 0x000000040000795c */ /* 0x000fe20000300000 */
.L_x_350:
        /* <DEDUP_REMOVED lines=9> */
.L_x_422:
[----:B------:R-:W-:Y:S05]  /*1c420*/  @!P1 BRA `(.L_x_352) ;  /* 0x0000000000049947 */ /* 0x000fea0003800000 */
[----:B------:R-:W-:Y:S01]  /*1c430*/  BPT.TRAP 0x1 ;  /* 0x000000040000795c */ /* 0x000fe20000300000 */
.L_x_352:
[----:B-1----:R-:W-:-:S05]  /*1c440*/  VIADD R0, R5, 0x1 ;  /* 0x0000000105007836 */ /* 0x002fca0000000000 */
[----:B------:R-:W-:-:S04]  /*1c450*/  ISETP.NE.AND P0, PT, R0, 0x8, PT ;  /* 0x000000080000780c */ /* 0x000fc80003f05270 */
[----:B------:R-:W-:Y:S02]  /*1c460*/  SEL R3, RZ, 0x1, P0 ;  /* 0x00000001ff037807 */ /* 0x000fe40000000000 */
[----:B------:R-:W-:Y:S02]  /*1c470*/  SEL R5, R0, RZ, P0 ;  /* 0x000000ff00057207 */ /* 0x000fe40000000000 */
[----:B----4-:R-:W-:Y:S02]  /*1c480*/  LOP3.LUT R7, R14, R3, RZ, 0x3c, !PT ;  /* 0x000000030e077212 */ /* 0x010fe400078e3cff */
[----:B------:R-:W-:Y:S02]  /*1c490*/  LEA R3, R5, R2, 0x3 ;  /* 0x0000000205037211 */ /* 0x000fe400078e18ff */
[----:B------:R-:W-:-:S04]  /*1c4a0*/  SHF.L.U32 R0, R7, 0x1f, RZ ;  /* 0x0000001f07007819 */ /* 0x000fc800000006ff */
[----:B------:R-:W1:Y:S02]  /*1c4b0*/  SYNCS.PHASECHK.TRANS64.TRYWAIT P0, [R3+URZ+0x34440], R0 ;  /* 0x03444000030075a7 */ /* 0x000e64000800017f */
[----:B-1----:R-:W-:Y:S05]  /*1c4c0*/  @!P0 BRA `(.L_x_353) ;  /* 0x0000001400d08947 */ /* 0x002fea0003800000 */
.L_x_423:
[----:B------:R-:W-:Y:S05]  /*1c4d0*/  @!P1 BRA `(.L_x_354) ;  /* 0x0000000000049947 */ /* 0x000fea0003800000 */
[----:B------:R-:W-:Y:S01]  /*1c4e0*/  BPT.TRAP 0x1 ;  /* 0x000000040000795c */ /* 0x000fe20000300000 */
.L_x_354:
[----:B-1----:R-:W-:-:S05]  /*1c4f0*/  VIADD R0, R5, 0x1 ;  /* 0x0000000105007836 */ /* 0x002fca0000000000 */
[----:B------:R-:W-:-:S04]  /*1c500*/  ISETP.NE.AND P0, PT, R0, 0x8, PT ;  /* 0x000000080000780c */ /* 0x000fc80003f05270 */
[----:B------:R-:W-:Y:S02]  /*1c510*/  SEL R4, RZ, 0x1, P0 ;  /* 0x00000001ff047807 */ /* 0x000fe40000000000 */
[----:B------:R-:W-:Y:S02]  /*1c520*/  SEL R3, R0, RZ, P0 ;  /* 0x000000ff00037207 */ /* 0x000fe40000000000 */
[----:B------:R-:W-:Y:S02]  /*1c530*/  LOP3.LUT R0, R7, R4, RZ, 0x3c, !PT ;  /* 0x0000000407007212 */ /* 0x000fe400078e3cff */
[----:B------:R-:W-:Y:S02]  /*1c540*/  LEA R3, R3, R2, 0x3 ;  /* 0x0000000203037211 */ /* 0x000fe400078e18ff */
[----:B------:R-:W-:-:S07]  /*1c550*/  SHF.L.U32 R0, R0, 0x1f, RZ ;  /* 0x0000001f00007819 */ /* 0x000fce00000006ff */
.L_x_355:
[----:B-1----:R1:W2:Y:S02]  /*1c560*/  SYNCS.PHASECHK.TRANS64.TRYWAIT P0, [R3+URZ+0x34440], R0 ;  /* 0x03444000030075a7 */ /* 0x0022a4000800017f */
[----:B--2---:R-:W-:Y:S05]  /*1c570*/  @!P0 NANOSLEEP.SYNCS 0x989680 ;  /* 0x009896800000895d */ /* 0x004fea0003900000 */
[----:B------:R-:W2:Y:S02]  /*1c580*/  @!P0 SYNCS.PHASECHK.TRANS64 P0, [R3+URZ+0x34440], R0 ;  /* 0x03444000030085a7 */ /* 0x000ea4000800007f */
[----:B--2---:R-:W-:Y:S05]  /*1c590*/  @P0 EXIT ;  /* 0x000000000000094d */ /* 0x004fea0003800000 */
[----:B------:R-:W-:Y:S05]  /*1c5a0*/  BRA `(.L_x_355) ;  /* 0xfffffffc00ec7947 */ /* 0x000fea000383ffff */
.L_x_21:
[----:B-1----:R-:W-:-:S04]  /*1c5b0*/  IMAD.U32 R12, RZ, RZ, UR11 ;  /* 0x0000000bff0c7e24 */ /* 0x002fc8000f8e00ff */
[----:B------:R1:W2:Y:S03]  /*1c5c0*/  SYNCS.PHASECHK.TRANS64.TRYWAIT P1, [R12+URZ+0x34400], R3 ;  /* 0x034400030c0075a7 */ /* 0x0002a6000802017f */
[----:B--2---:R-:W-:Y:S05]  /*1c5d0*/  @!P1 NANOSLEEP.SYNCS 0x989680 ;  /* 0x009896800000995d */ /* 0x004fea0003900000 */
[----:B------:R-:W2:Y:S02]  /*1c5e0*/  @!P1 SYNCS.PHASECHK.TRANS64 P1, [R12+URZ+0x34400], R3 ;  /* 0x034400030c0095a7 */ /* 0x000ea4000802007f */
[----:B--2---:R-:W-:Y:S05]  /*1c5f0*/  @!P1 BRA `(.L_x_21) ;  /* 0xfffffffc00ec9947 */ /* 0x004fea000383ffff */
[----:B------:R-:W-:Y:S05]  /*1c600*/  BRA `(.L_x_356) ;  /* 0xfffffe6400c87947 */ /* 0x000fea000383ffff */
.L_x_33:
[----:B------:R-:W-:-:S06]  /*1c610*/  UIADD3 UR4, UR50, UR49, URZ ;  /* 0x0000003132047290 */ /* 0x000fcc000fffe03f */
[----:B-1----:R-:W-:-:S04]  /*1c620*/  MOV R0, UR4 ;  /* 0x0000000400007c02 */ /* 0x002fc80008000f00 */
[----:B------:R1:W2:Y:S03]  /*1c630*/  SYNCS.PHASECHK.TRANS64.TRYWAIT P0, [R0+URZ], R7 ;  /* 0x00000007000075a7 */ /* 0x0002a6000800017f */
[----:B--2---:R-:W-:Y:S05]  /*1c640*/  @!P0 NANOSLEEP.SYNCS 0x989680 ;  /* 0x009896800000895d */ /* 0x004fea0003900000 */
[----:B------:R-:W2:Y:S02]  /*1c650*/  @!P0 SYNCS.PHASECHK.TRANS64 P0, [R0+URZ], R7 ;  /* 0x00000007000085a7 */ /* 0x000ea4000800007f */
[----:B--2---:R-:W-:Y:S05]  /*1c660*/  @!P0 BRA `(.L_x_33) ;  /* 0xfffffffc00e88947 */ /* 0x004fea000383ffff */
[----:B------:R-:W-:Y:S05]  /*1c670*/  BRA `(.L_x_357) ;  /* 0xfffffe7400147947 */ /* 0x000fea000383ffff */
.L_x_38:
[----:B---3--:R-:W-:-:S04]  /*1c680*/  IMAD.U32 R3, RZ, RZ, UR4 ;  /* 0x00000004ff037e24 */ /* 0x008fc8000f8e00ff */
[----:B------:R3:W4:Y:S03]  /*1c690*/  SYNCS.PHASECHK.TRANS64.TRYWAIT P0, [R3+URZ+0x34480], R0 ;  /* 0x03448000030075a7 */ /* 0x000726000800017f */
[----:B----4-:R-:W-:Y:S05]  /*1c6a0*/  @!P0 NANOSLEEP.SYNCS 0x989680 ;  /* 0x009896800000895d */ /* 0x010fea0003900000 */
[----:B------:R-:W4:Y:S02]  /*1c6b0*/  @!P0 SYNCS.PHASECHK.TRANS64 P0, [R3+URZ+0x34480], R0 ;  /* 0x03448000030085a7 */ /* 0x000f24000800007f */
[----:B----4-:R-:W-:Y:S05]  /*1c6c0*/  @!P0 BRA `(.L_x_38) ;  /* 0xfffffffc00ec8947 */ /* 0x010fea000383ffff */
[----:B------:R-:W-:Y:S05]  /*1c6d0*/  BRA `(.L_x_37) ;  /* 0xfffffe7c00c47947 */ /* 0x000fea000383ffff */
.L_x_43:
[----:B---3--:R-:W-:-:S04]  /*1c6e0*/  MOV R7, UR7 ;  /* 0x0000000700077c02 */ /* 0x008fc80008000f00 */
[----:B------:R3:W4:Y:S03]  /*1c6f0*/  SYNCS.PHASECHK.TRANS64.TRYWAIT P0, [R7+URZ+0x34480], R3 ;  /* 0x03448003070075a7 */ /* 0x000726000800017f */
[----:B----4-:R-:W-:Y:S05]  /*1c700*/  @!P0 NANOSLEEP.SYNCS 0x989680 ;  /* 0x009896800000895d */ /* 0x010fea0003900000 */
[----:B------:R-:W4:Y:S02]  /*1c710*/  @!P0 SYNCS.PHASECHK.TRANS64 P0, [R7+URZ+0x34480], R3 ;  /* 0x03448003070085a7 */ /* 0x000f24000800007f */
[----:B----4-:R-:W-:Y:S05]  /*1c720*/  @!P0 BRA `(.L_x_43) ;  /* 0xfffffffc00ec8947 */ /* 0x010fea000383ffff */
[----:B------:R-:W-:Y:S05]  /*1c730*/  BRA `(.L_x_42) ;  /* 0xfffffed000a47947 */ /* 0x000fea000383ffff */
.L_x_49:
[----:B------:R-:W-:-:S06]  /*1c740*/  UIADD3 UR4, UR50, UR49, URZ ;  /* 0x0000003132047290 */ /* 0x000fcc000fffe03f */
[----:B-1----:R-:W-:-:S04]  /*1c750*/  IMAD.U32 R2, RZ, RZ, UR4 ;  /* 0x00000004ff027e24 */ /* 0x002fc8000f8e00ff */
[----:B------:R1:W3:Y:S03]  /*1c760*/  SYNCS.PHASECHK.TRANS64.TRYWAIT P0, [R2+URZ+0x10], R0 ;  /* 0x00001000020075a7 */ /* 0x0002e6000800017f */
[----:B---3--:R-:W-:Y:S05]  /*1c770*/  @!P0 NANOSLEEP.SYNCS 0x989680 ;  /* 0x009896800000895d */ /* 0x008fea0003900000 */
[----:B------:R-:W3:Y:S02]  /*1c780*/  @!P0 SYNCS.PHASECHK.TRANS64 P0, [R2+URZ+0x10], R0 ;  /* 0x00001000020085a7 */ /* 0x000ee4000800007f */
[----:B---3--:R-:W-:Y:S05]  /*1c790*/  @!P0 BRA `(.L_x_49) ;  /* 0xfffffffc00e88947 */ /* 0x008fea000383ffff */
[----:B------:R-:W-:Y:S05]  /*1c7a0*/  BRA `(.L_x_358) ;  /* 0xffffff2c00387947 */ /* 0x000fea000383ffff */
.L_x_61:
[----:B------:R-:W-:-:S07]  /*1c7b0*/  MOV R15, 0xffffffff ;  /* 0xffffffff000f7802 */ /* 0x000fce0000000f00 */
[----:B-123-5:R-:W-:Y:S05]  /*1c7c0*/  WARPSYNC.COLLECTIVE R15, `(.L_x_359) ;  /* 0x000000000f0c7348 */ /* 0x02efea0003c00000 */
[----:B------:R-:W-:Y:S02]  /*1c7d0*/  ELECT P6, UR62, PT ;  /* 0x00000000003e782f */ /* 0x000fe400038c0000 */
[----:B------:R-:W-:Y:S01]  /*1c7e0*/  MOV R14, UR62 ;  /* 0x0000003e000e7c02 */ /* 0x000fe20008000f00 */
[----:B-123-5:R-:W-:Y:S10]  /*1c7f0*/  ENDCOLLECTIVE ;  /* 0x000000000000791b */ /* 0x02eff40003800000 */
.L_x_359:
[----:B------:R-:W-:Y:S05]  /*1c800*/  BRA `(.L_x_360) ;  /* 0xffffff3000c07947 */ /* 0x000fea000383ffff */
.L_x_63:
[----:B-1----:R-:W-:-:S04]  /*1c810*/  IMAD.U32 R3, RZ, RZ, UR47 ;  /* 0x0000002fff037e24 */ /* 0x002fc8000f8e00ff */
[----:B------:R1:W3:Y:S03]  /*1c820*/  SYNCS.PHASECHK.TRANS64.TRYWAIT P2, [R3+URZ+0x344a0], R222 ;  /* 0x0344a0de030075a7 */ /* 0x0002e6000804017f */
[----:B---3--:R-:W-:Y:S05]  /*1c830*/  @!P2 NANOSLEEP.SYNCS 0x989680 ;  /* 0x009896800000a95d */ /* 0x008fea0003900000 */
[----:B------:R-:W3:Y:S02]  /*1c840*/  @!P2 SYNCS.PHASECHK.TRANS64 P2, [R3+URZ+0x344a0], R222 ;  /* 0x0344a0de0300a5a7 */ /* 0x000ee4000804007f */
[----:B---3--:R-:W-:Y:S05]  /*1c850*/  @!P2 BRA `(.L_x_63) ;  /* 0xfffffffc00eca947 */ /* 0x008fea000383ffff */
[----:B------:R-:W-:Y:S05]  /*1c860*/  BRA `(.L_x_361) ;  /* 0xffffff3000d07947 */ /* 0x000fea000383ffff */
.L_x_69:
[----:B-1----:R-:W-:-:S04]  /*1c870*/  MOV R12, UR47 ;  /* 0x0000002f000c7c02 */ /* 0x002fc80008000f00 */
[----:B------:R1:W2:Y:S03]  /*1c880*/  SYNCS.PHASECHK.TRANS64.TRYWAIT P3, [R12+URZ+0x344a8], R222 ;  /* 0x0344a8de0c0075a7 */ /* 0x0002a6000806017f */
[----:B--2---:R-:W-:Y:S05]  /*1c890*/  @!P3 NANOSLEEP.SYNCS 0x989680 ;  /* 0x009896800000b95d */ /* 0x004fea0003900000 */
[----:B------:R-:W2:Y:S02]  /*1c8a0*/  @!P3 SYNCS.PHASECHK.TRANS64 P3, [R12+URZ+0x344a8], R222 ;  /* 0x0344a8de0c00b5a7 */ /* 0x000ea4000806007f */
[----:B--2---:R-:W-:Y:S05]  /*1c8b0*/  @!P3 BRA `(.L_x_69) ;  /* 0xfffffffc00ecb947 */ /* 0x004fea000383ffff */
[----:B------:R-:W-:Y:S05]  /*1c8c0*/  BRA `(.L_x_362) ;  /* 0xffffff3800707947 */ /* 0x000fea000383ffff */
.L_x_74:
[----:B-1----:R-:W-:-:S04]  /*1c8d0*/  IMAD.U32 R12, RZ, RZ, UR47 ;  /* 0x0000002fff0c7e24 */ /* 0x002fc8000f8e00ff */
[----:B------:R1:W2:Y:S03]  /*1c8e0*/  SYNCS.PHASECHK.TRANS64.TRYWAIT P3, [R12+URZ+0x344b0], R222 ;  /* 0x0344b0de0c0075a7 */ /* 0x0002a6000806017f */
[----:B--2---:R-:W-:Y:S05]  /*1c8f0*/  @!P3 NANOSLEEP.SYNCS 0x989680 ;  /* 0x009896800000b95d */ /* 0x004fea0003900000 */
[----:B------:R-:W2:Y:S02]  /*1c900*/  @!P3 SYNCS.PHASECHK.TRANS64 P3, [R12+URZ+0x344b0], R222 ;  /* 0x0344b0de0c00b5a7 */ /* 0x000ea4000806007f */
[----:B--2---:R-:W-:Y:S05]  /*1c910*/  @!P3 BRA `(.L_x_74) ;  /* 0xfffffffc00ecb947 */ /* 0x004fea000383ffff */
[----:B------:R-:W-:Y:S05]  /*1c920*/  BRA `(.L_x_363) ;  /* 0xffffff3c00b87947 */ /* 0x000fea000383ffff */
.L_x_79:
[----:B-1----:R-:W-:-:S04]  /*1c930*/  MOV R13, UR47 ;  /* 0x0000002f000d7c02 */ /* 0x002fc80008000f00 */
[----:B------:R1:W2:Y:S03]  /*1c940*/  SYNCS.PHASECHK.TRANS64.TRYWAIT P3, [R13+URZ+0x344b8], R222 ;  /* 0x0344b8de0d0075a7 */ /* 0x0002a6000806017f */
[----:B--2---:R-:W-:Y:S05]  /*1c950*/  @!P3 NANOSLEEP.SYNCS 0x989680 ;  /* 0x009896800000b95d */ /* 0x004fea0003900000 */
[----:B------:R-:W2:Y:S02]  /*1c960*/  @!P3 SYNCS.PHASECHK.TRANS64 P3, [R13+URZ+0x344b8], R222 ;  /* 0x0344b8de0d00b5a7 */ /* 0x000ea4000806007f */
[----:B--2---:R-:W-:Y:S05]  /*1c970*/  @!P3 BRA `(.L_x_79) ;  /* 0xfffffffc00ecb947 */ /* 0x004fea000383ffff */
[----:B------:R-:W-:Y:S05]  /*1c980*/  BRA `(.L_x_364) ;  /* 0xffffff4400007947 */ /* 0x000fea000383ffff */
.L_x_84:
[----:B-1----:R-:W-:-:S04]  /*1c990*/  IMAD.U32 R13, RZ, RZ, UR47 ;  /* 0x0000002fff0d7e24 */ /* 0x002fc8000f8e00ff */
[----:B------:R1:W2:Y:S03]  /*1c9a0*/  SYNCS.PHASECHK.TRANS64.TRYWAIT P3, [R13+URZ+0x344a0], R20 ;  /* 0x0344a0140d0075a7 */ /* 0x0002a6000806017f */
[----:B--2---:R-:W-:Y:S05]  /*1c9b0*/  @!P3 NANOSLEEP.SYNCS 0x989680 ;  /* 0x009896800000b95d */ /* 0x004fea0003900000 */
[----:B------:R-:W2:Y:S02]  /*1c9c0*/  @!P3 SYNCS.PHASECHK.TRANS64 P3, [R13+URZ+0x344a0], R20 ;  /* 0x0344a0140d00b5a7 */ /* 0x000ea4000806007f */
[----:B--2---:R-:W-:Y:S05]  /*1c9d0*/  @!P3 BRA `(.L_x_84) ;  /* 0xfffffffc00ecb947 */ /* 0x004fea000383ffff */
[----:B------:R-:W-:Y:S05]  /*1c9e0*/  BRA `(.L_x_365) ;  /* 0xffffff4800507947 */ /* 0x000fea000383ffff */
.L_x_89:
[----:B-1----:R-:W-:-:S04]  /*1c9f0*/  MOV R13, UR47 ;  /* 0x0000002f000d7c02 */ /* 0x002fc80008000f00 */
[----:B------:R1:W2:Y:S03]  /*1ca00*/  SYNCS.PHASECHK.TRANS64.TRYWAIT P3, [R13+URZ+0x344a8], R20 ;  /* 0x0344a8140d0075a7 */ /* 0x0002a6000806017f */
[----:B--2---:R-:W-:Y:S05]  /*1ca10*/  @!P3 NANOSLEEP.SYNCS 0x989680 ;  /* 0x009896800000b95d */ /* 0x004fea0003900000 */
[----:B------:R-:W2:Y:S02]  /*1ca20*/  @!P3 SYNCS.PHASECHK.TRANS64 P3, [R13+URZ+0x344a8], R20 ;  /* 0x0344a8140d00b5a7 */ /* 0x000ea4000806007f */
[----:B--2---:R-:W-:Y:S05]  /*1ca30*/  @!P3 BRA `(.L_x_89) ;  /* 0xfffffffc00ecb947 */ /* 0x004fea000383ffff */
[----:B------:R-:W-:Y:S05]  /*1ca40*/  BRA `(.L_x_366) ;  /* 0xffffff4c00d87947 */ /* 0x000fea000383ffff */
.L_x_94:
[----:B-1----:R-:W-:-:S04]  /*1ca50*/  IMAD.U32 R13, RZ, RZ, UR47 ;  /* 0x0000002fff0d7e24 */ /* 0x002fc8000f8e00ff */
[----:B------:R1:W2:Y:S03]  /*1ca60*/  SYNCS.PHASECHK.TRANS64.TRYWAIT P3, [R13+URZ+0x344b0], R20 ;  /* 0x0344b0140d0075a7 */ /* 0x0002a6000806017f */
[----:B--2---:R-:W-:Y:S05]  /*1ca70*/  @!P3 NANOSLEEP.SYNCS 0x989680 ;  /* 0x009896800000b95d */ /* 0x004fea0003900000 */
[----:B------:R-:W2:Y:S02]  /*1ca80*/  @!P3 SYNCS.PHASECHK.TRANS64 P3, [R13+URZ+0x344b0], R20 ;  /* 0x0344b0140d00b5a7 */ /* 0x000ea4000806007f */
[----:B--2---:R-:W-:Y:S05]  /*1ca90*/  @!P3 BRA `(.L_x_94) ;  /* 0xfffffffc00ecb947 */ /* 0x004fea000383ffff */
[----:B------:R-:W-:Y:S05]  /*1caa0*/  BRA `(.L_x_367) ;  /* 0xffffff5400187947 */ /* 0x000fea000383ffff */
.L_x_99:
[----:B-1----:R-:W-:-:S04]  /*1cab0*/  MOV R13, UR47 ;  /* 0x0000002f000d7c02 */ /* 0x002fc80008000f00 */
[----:B------:R1:W2:Y:S03]  /*1cac0*/  SYNCS.PHASECHK.TRANS64.TRYWAIT P3, [R13+URZ+0x344b8], R20 ;  /* 0x0344b8140d0075a7 */ /* 0x0002a6000806017f */
[----:B--2---:R-:W-:Y:S05]  /*1cad0*/  @!P3 NANOSLEEP.SYNCS 0x989680 ;  /* 0x009896800000b95d */ /* 0x004fea0003900000 */
[----:B------:R-:W2:Y:S02]  /*1cae0*/  @!P3 SYNCS.PHASECHK.TRANS64 P3, [R13+URZ+0x344b8], R20 ;  /* 0x0344b8140d00b5a7 */ /* 0x000ea4000806007f */
[----:B--2---:R-:W-:Y:S05]  /*1caf0*/  @!P3 BRA `(.L_x_99) ;  /* 0xfffffffc00ecb947 */ /* 0x004fea000383ffff */
[----:B------:R-:W-:Y:S05]  /*1cb00*/  BRA `(.L_x_368) ;  /* 0xffffff5800587947 */ /* 0x000fea000383ffff */
.L_x_104:
[----:B-1----:R-:W-:-:S04]  /*1cb10*/  IMAD.U32 R13, RZ, RZ, UR47 ;  /* 0x0000002fff0d7e24 */ /* 0x002fc8000f8e00ff */
[----:B------:R1:W2:Y:S03]  /*1cb20*/  SYNCS.PHASECHK.TRANS64.TRYWAIT P3, [R13+URZ+0x344a0], R222 ;  /* 0x0344a0de0d0075a7 */ /* 0x0002a6000806017f */
[----:B--2---:R-:W-:Y:S05]  /*1cb30*/  @!P3 NANOSLEEP.SYNCS 0x989680 ;  /* 0x009896800000b95d */ /* 0x004fea0003900000 */
[----:B------:R-:W2:Y:S02]  /*1cb40*/  @!P3 SYNCS.PHASECHK.TRANS64 P3, [R13+URZ+0x344a0], R222 ;  /* 0x0344a0de0d00b5a7 */ /* 0x000ea4000806007f */
[----:B--2---:R-:W-:Y:S05]  /*1cb50*/  @!P3 BRA `(.L_x_104) ;  /* 0xfffffffc00ecb947 */ /* 0x004fea000383ffff */
[----:B------:R-:W-:Y:S05]  /*1cb60*/  BRA `(.L_x_369) ;  /* 0xffffff5c00987947 */ /* 0x000fea000383ffff */
.L_x_109:
[----:B-1----:R-:W-:-:S04]  /*1cb70*/  MOV R13, UR47 ;  /* 0x0000002f000d7c02 */ /* 0x002fc80008000f00 */
[----:B------:R1:W2:Y:S03]  /*1cb80*/  SYNCS.PHASECHK.TRANS64.TRYWAIT P3, [R13+URZ+0x344a8], R222 ;  /* 0x0344a8de0d0075a7 */ /* 0x0002a6000806017f */
[----:B--2---:R-:W-:Y:S05]  /*1cb90*/  @!P3 NANOSLEEP.SYNCS 0x989680 ;  /* 0x009896800000b95d */ /* 0x004fea0003900000 */
[----:B------:R-:W2:Y:S02]  /*1cba0*/  @!P3 SYNCS.PHASECHK.TRANS64 P3, [R13+URZ+0x344a8], R222 ;  /* 0x0344a8de0d00b5a7 */ /* 0x000ea4000806007f */
[----:B--2---:R-:W-:Y:S05]  /*1cbb0*/  @!P3 BRA `(.L_x_109) ;  /* 0xfffffffc00ecb947 */ /* 0x004fea000383ffff */
[----:B------:R-:W-:Y:S05]  /*1cbc0*/  BRA `(.L_x_370) ;  /* 0xffffff6400187947 */ /* 0x000fea000383ffff */
.L_x_114:
[----:B-1----:R-:W-:-:S04]  /*1cbd0*/  IMAD.U32 R13, RZ, RZ, UR47 ;  /* 0x0000002fff0d7e24 */ /* 0x002fc8000f8e00ff */
[----:B------:R1:W2:Y:S03]  /*1cbe0*/  SYNCS.PHASECHK.TRANS64.TRYWAIT P3, [R13+URZ+0x344b0], R222 ;  /* 0x0344b0de0d0075a7 */ /* 0x0002a6000806017f */
[----:B--2---:R-:W-:Y:S05]  /*1cbf0*/  @!P3 NANOSLEEP.SYNCS 0x989680 ;  /* 0x009896800000b95d */ /* 0x004fea0003900000 */
[----:B------:R-:W2:Y:S02]  /*1cc00*/  @!P3 SYNCS.PHASECHK.TRANS64 P3, [R13+URZ+0x344b0], R222 ;  /* 0x0344b0de0d00b5a7 */ /* 0x000ea4000806007f */
[----:B--2---:R-:W-:Y:S05]  /*1cc10*/  @!P3 BRA `(.L_x_114) ;  /* 0xfffffffc00ecb947 */ /* 0x004fea000383ffff */
[----:B------:R-:W-:Y:S05]  /*1cc20*/  BRA `(.L_x_371) ;  /* 0xffffff6800587947 */ /* 0x000fea000383ffff */
.L_x_119:
[----:B-1----:R-:W-:-:S04]  /*1cc30*/  MOV R13, UR47 ;  /* 0x0000002f000d7c02 */ /* 0x002fc80008000f00 */
[----:B------:R1:W2:Y:S03]  /*1cc40*/  SYNCS.PHASECHK.TRANS64.TRYWAIT P3, [R13+URZ+0x344b8], R222 ;  /* 0x0344b8de0d0075a7 */ /* 0x0002a6000806017f */
[----:B--2---:R-:W-:Y:S05]  /*1cc50*/  @!P3 NANOSLEEP.SYNCS 0x989680 ;  /* 0x009896800000b95d */ /* 0x004fea0003900000 */
[----:B------:R-:W2:Y:S02]  /*1cc60*/  @!P3 SYNCS.PHASECHK.TRANS64 P3, [R13+URZ+0x344b8], R222 ;  /* 0x0344b8de0d00b5a7 */ /* 0x000ea4000806007f */
[----:B--2---:R-:W-:Y:S05]  /*1cc70*/  @!P3 BRA `(.L_x_119) ;  /* 0xfffffffc00ecb947 */ /* 0x004fea000383ffff */
[----:B------:R-:W-:Y:S05]  /*1cc80*/  BRA `(.L_x_372) ;  /* 0xffffff6c00987947 */ /* 0x000fea000383ffff */
.L_x_124:
[----:B-1----:R-:W-:-:S04]  /*1cc90*/  IMAD.U32 R13, RZ, RZ, UR47 ;  /* 0x0000002fff0d7e24 */ /* 0x002fc8000f8e00ff */
[----:B------:R1:W2:Y:S03]  /*1cca0*/  SYNCS.PHASECHK.TRANS64.TRYWAIT P3, [R13+URZ+0x344a0], R20 ;  /* 0x0344a0140d0075a7 */ /* 0x0002a6000806017f */
[----:B--2---:R-:W-:Y:S05]  /*1ccb0*/  @!P3 NANOSLEEP.SYNCS 0x989680 ;  /* 0x009896800000b95d */ /* 0x004fea0003900000 */
[----:B------:R-:W2:Y:S02]  /*1ccc0*/  @!P3 SYNCS.PHASECHK.TRANS64 P3, [R13+URZ+0x344a0], R20 ;  /* 0x0344a0140d00b5a7 */ /* 0x000ea4000806007f */
[----:B--2---:R-:W-:Y:S05]  /*1ccd0*/  @!P3 BRA `(.L_x_124) ;  /* 0xfffffffc00ecb947 */ /* 0x004fea000383ffff */
[----:B------:R-:W-:Y:S05]  /*1cce0*/  BRA `(.L_x_373) ;  /* 0xffffff7000d87947 */ /* 0x000fea000383ffff */
.L_x_129:
[----:B-1----:R-:W-:-:S04]  /*1ccf0*/  MOV R13, UR47 ;  /* 0x0000002f000d7c02 */ /* 0x002fc80008000f00 */
[----:B------:R1:W2:Y:S03]  /*1cd00*/  SYNCS.PHASECHK.TRANS64.TRYWAIT P3, [R13+URZ+0x344a8], R20 ;  /* 0x0344a8140d0075a7 */ /* 0x0002a6000806017f */
[----:B--2---:R-:W-:Y:S05]  /*1cd10*/  @!P3 NANOSLEEP.SYNCS 0x989680 ;  /* 0x009896800000b95d */ /* 0x004fea0003900000 */
[----:B------:R-:W2:Y:S02]  /*1cd20*/  @!P3 SYNCS.PHASECHK.TRANS64 P3, [R13+URZ+0x344a8], R20 ;  /* 0x0344a8140d00b5a7 */ /* 0x000ea4000806007f */
[----:B--2---:R-:W-:Y:S05]  /*1cd30*/  @!P3 BRA `(.L_x_129) ;  /* 0xfffffffc00ecb947 */ /* 0x004fea000383ffff */
[----:B------:R-:W-:Y:S05]  /*1cd40*/  BRA `(.L_x_374) ;  /* 0xffffff7800587947 */ /* 0x000fea000383ffff */
.L_x_134:
[----:B-1----:R-:W-:-:S04]  /*1cd50*/  IMAD.U32 R13, RZ, RZ, UR47 ;  /* 0x0000002fff0d7e24 */ /* 0x002fc8000f8e00ff */
[----:B------:R1:W2:Y:S03]  /*1cd60*/  SYNCS.PHASECHK.TRANS64.TRYWAIT P3, [R13+URZ+0x344b0], R20 ;  /* 0x0344b0140d0075a7 */ /* 0x0002a6000806017f */
[----:B--2---:R-:W-:Y:S05]  /*1cd70*/  @!P3 NANOSLEEP.SYNCS 0x989680 ;  /* 0x009896800000b95d */ /* 0x004fea0003900000 */
[----:B------:R-:W2:Y:S02]  /*1cd80*/  @!P3 SYNCS.PHASECHK.TRANS64 P3, [R13+URZ+0x344b0], R20 ;  /* 0x0344b0140d00b5a7 */ /* 0x000ea4000806007f */
[----:B--2---:R-:W-:Y:S05]  /*1cd90*/  @!P3 BRA `(.L_x_134) ;  /* 0xfffffffc00ecb947 */ /* 0x004fea000383ffff */
[----:B------:R-:W-:Y:S05]  /*1cda0*/  BRA `(.L_x_375) ;  /* 0xffffff7c00987947 */ /* 0x000fea000383ffff */
.L_x_139:
[----:B-1----:R-:W-:-:S04]  /*1cdb0*/  MOV R13, UR47 ;  /* 0x0000002f000d7c02 */ /* 0x002fc80008000f00 */
[----:B------:R1:W2:Y:S03]  /*1cdc0*/  SYNCS.PHASECHK.TRANS64.TRYWAIT P3, [R13+URZ+0x344b8], R20 ;  /* 0x0344b8140d0075a7 */ /* 0x0002a6000806017f */
[----:B--2---:R-:W-:Y:S05]  /*1cdd0*/  @!P3 NANOSLEEP.SYNCS 0x989680 ;  /* 0x009896800000b95d */ /* 0x004fea0003900000 */
[----:B------:R-:W2:Y:S02]  /*1cde0*/  @!P3 SYNCS.PHASECHK.TRANS64 P3, [R13+URZ+0x344b8], R20 ;  /* 0x0344b8140d00b5a7 */ /* 0x000ea4000806007f */
[----:B--2---:R-:W-:Y:S05]  /*1cdf0*/  @!P3 BRA `(.L_x_139) ;  /* 0xfffffffc00ecb947 */ /* 0x004fea000383ffff */
[----:B------:R-:W-:Y:S05]  /*1ce00*/  BRA `(.L_x_376) ;  /* 0xffffff8000d87947 */ /* 0x000fea000383ffff */
.L_x_144:
[----:B-1----:R-:W-:-:S04]  /*1ce10*/  IMAD.U32 R3, RZ, RZ, UR4 ;  /* 0x00000004ff037e24 */ /* 0x002fc8000f8e00ff */
[----:B------:R1:W2:Y:S03]  /*1ce20*/  SYNCS.PHASECHK.TRANS64.TRYWAIT P2, [R3+URZ+0x34400], R0 ;  /* 0x03440000030075a7 */ /* 0x0002a6000804017f */
[----:B--2---:R-:W-:Y:S05]  /*1ce30*/  @!P2 NANOSLEEP.SYNCS 0x989680 ;  /* 0x009896800000a95d */ /* 0x004fea0003900000 */
[----:B------:R-:W2:Y:S02]  /*1ce40*/  @!P2 SYNCS.PHASECHK.TRANS64 P2, [R3+URZ+0x34400], R0 ;  /* 0x034400000300a5a7 */ /* 0x000ea4000804007f */
[----:B--2---:R-:W-:Y:S05]  /*1ce50*/  @!P2 BRA `(.L_x_144) ;  /* 0xfffffffc00eca947 */ /* 0x004fea000383ffff */
[----:B------:R-:W-:Y:S05]  /*1ce60*/  BRA `(.L_x_377) ;  /* 0xffffff8800307947 */ /* 0x000fea000383ffff */
.L_x_148:
[----:B-1----:R-:W-:-:S04]  /*1ce70*/  MOV R3, UR4 ;  /* 0x0000000400037c02 */ /* 0x002fc80008000f00 */
[----:B------:R1:W2:Y:S03]  /*1ce80*/  SYNCS.PHASECHK.TRANS64.TRYWAIT P2, [R3+URZ+0x34400], R2 ;  /* 0x03440002030075a7 */ /* 0x0002a6000804017f */
[----:B--2---:R-:W-:Y:S05]  /*1ce90*/  @!P2 NANOSLEEP.SYNCS 0x989680 ;  /* 0x009896800000a95d */ /* 0x004fea0003900000 */
[----:B------:R-:W2:Y:S02]  /*1cea0*/  @!P2 SYNCS.PHASECHK.TRANS64 P2, [R3+URZ+0x34400], R2 ;  /* 0x034400020300a5a7 */ /* 0x000ea4000804007f */
[----:B--2---:R-:W-:Y:S05]  /*1ceb0*/  @!P2 BRA `(.L_x_148) ;  /* 0xfffffffc00eca947 */ /* 0x004fea000383ffff */
[----:B------:R-:W-:Y:S05]  /*1cec0*/  BRA `(.L_x_378) ;  /* 0xffffff8800d07947 */ /* 0x000fea000383ffff */
.L_x_166:
[----:B-1----:R-:W-:-:S04]  /*1ced0*/  IMAD.U32 R3, RZ, RZ, UR6 ;  /* 0x00000006ff037e24 */ /* 0x002fc8000f8e00ff */
[----:B------:R1:W2:Y:S03]  /*1cee0*/  SYNCS.PHASECHK.TRANS64.TRYWAIT P0, [R3+URZ+0x344e8], R0 ;  /* 0x0344e800030075a7 */ /* 0x0002a6000800017f */
[----:B--2---:R-:W-:Y:S05]  /*1cef0*/  @!P0 NANOSLEEP.SYNCS 0x989680 ;  /* 0x009896800000895d */ /* 0x004fea0003900000 */
[----:B------:R-:W2:Y:S02]  /*1cf00*/  @!P0 SYNCS.PHASECHK.TRANS64 P0, [R3+URZ+0x344e8], R0 ;  /* 0x0344e800030085a7 */ /* 0x000ea4000800007f */
[----:B--2---:R-:W-:Y:S05]  /*1cf10*/  @!P0 BRA `(.L_x_166) ;  /* 0xfffffffc00ec8947 */ /* 0x004fea000383ffff */
[----:B------:R-:W-:Y:S05]  /*1cf20*/  BRA `(.L_x_379) ;  /* 0xffffff9800307947 */ /* 0x000fea000383ffff */
.L_x_168:
[----:B-1----:R-:W-:-:S04]  /*1cf30*/  MOV R6, UR7 ;  /* 0x0000000700067c02 */ /* 0x002fc80008000f00 */
[----:B------:R1:W2:Y:S03]  /*1cf40*/  SYNCS.PHASECHK.TRANS64.TRYWAIT P0, [R6+URZ+0x34400], R3 ;  /* 0x03440003060075a7 */ /* 0x0002a6000800017f */
[----:B--2---:R-:W-:Y:S05]  /*1cf50*/  @!P0 NANOSLEEP.SYNCS 0x989680 ;  /* 0x009896800000895d */ /* 0x004fea0003900000 */
[----:B------:R-:W2:Y:S02]  /*1cf60*/  @!P0 SYNCS.PHASECHK.TRANS64 P0, [R6+URZ+0x34400], R3 ;  /* 0x03440003060085a7 */ /* 0x000ea4000800007f */
[----:B--2---:R-:W-:Y:S05]  /*1cf70*/  @!P0 BRA `(.L_x_168) ;  /* 0xfffffffc00ec8947 */ /* 0x004fea000383ffff */
[----:B------:R-:W-:Y:S05]  /*1cf80*/  BRA `(.L_x_380) ;  /* 0xffffff9800587947 */ /* 0x000fea000383ffff */
.L_x_174:
[----:B--2---:R-:W-:-:S04]  /*1cf90*/  IMAD.U32 R3, RZ, RZ, UR6 ;  /* 0x00000006ff037e24 */ /* 0x004fc8000f8e00ff */
[----:B------:R2:W3:Y:S03]  /*1cfa0*/  SYNCS.PHASECHK.TRANS64.TRYWAIT P1, [R3+URZ+0x344c0], R8 ;  /* 0x0344c008030075a7 */ /* 0x0004e6000802017f */
[----:B---3--:R-:W-:Y:S05]  /*1cfb0*/  @!P1 NANOSLEEP.SYNCS 0x989680 ;  /* 0x009896800000995d */ /* 0x008fea0003900000 */
[----:B------:R-:W3:Y:S02]  /*1cfc0*/  @!P1 SYNCS.PHASECHK.TRANS64 P1, [R3+URZ+0x344c0], R8 ;  /* 0x0344c008030095a7 */ /* 0x000ee4000802007f */
[----:B---3--:R-:W-:Y:S05]  /*1cfd0*/  @!P1 BRA `(.L_x_174) ;  /* 0xfffffffc00ec9947 */ /* 0x008fea000383ffff */
[----:B------:R-:W-:Y:S05]  /*1cfe0*/  BRA `(.L_x_381) ;  /* 0xffffff9c00047947 */ /* 0x000fea000383ffff */
.L_x_180:
[----:B--2---:R-:W-:-:S04]  /*1cff0*/  MOV R3, UR6 ;  /* 0x0000000600037c02 */ /* 0x004fc80008000f00 */
[----:B------:R2:W4:Y:S03]  /*1d000*/  SYNCS.PHASECHK.TRANS64.TRYWAIT P1, [R3+URZ+0x344c8], R8 ;  /* 0x0344c808030075a7 */ /* 0x000526000802017f */
[----:B----4-:R-:W-:Y:S05]  /*1d010*/  @!P1 NANOSLEEP.SYNCS 0x989680 ;  /* 0x009896800000995d */ /* 0x010fea0003900000 */
[----:B------:R-:W4:Y:S02]  /*1d020*/  @!P1 SYNCS.PHASECHK.TRANS64 P1, [R3+URZ+0x344c8], R8 ;  /* 0x0344c808030095a7 */ /* 0x000f24000802007f */
[----:B----4-:R-:W-:Y:S05]  /*1d030*/  @!P1 BRA `(.L_x_180) ;  /* 0xfffffffc00ec9947 */ /* 0x010fea000383ffff */
[----:B------:R-:W-:Y:S05]  /*1d040*/  BRA `(.L_x_382) ;  /* 0xffffff9c00407947 */ /* 0x000fea000383ffff */
.L_x_186:
[----:B--2---:R-:W-:-:S04]  /*1d050*/  IMAD.U32 R3, RZ, RZ, UR6 ;  /* 0x00000006ff037e24 */ /* 0x004fc8000f8e00ff */
[----:B------:R2:W1:Y:S03]  /*1d060*/  SYNCS.PHASECHK.TRANS64.TRYWAIT P1, [R3+URZ+0x344d0], R8 ;  /* 0x0344d008030075a7 */ /* 0x000466000802017f */
[----:B-1----:R-:W-:Y:S05]  /*1d070*/  @!P1 NANOSLEEP.SYNCS 0x989680 ;  /* 0x009896800000995d */ /* 0x002fea0003900000 */
[----:B------:R-:W1:Y:S02]  /*1d080*/  @!P1 SYNCS.PHASECHK.TRANS64 P1, [R3+URZ+0x344d0], R8 ;  /* 0x0344d008030095a7 */ /* 0x000e64000802007f */
[----:B-1----:R-:W-:Y:S05]  /*1d090*/  @!P1 BRA `(.L_x_186) ;  /* 0xfffffffc00ec9947 */ /* 0x002fea000383ffff */
[----:B------:R-:W-:Y:S05]  /*1d0a0*/  BRA `(.L_x_383) ;  /* 0xffffff9c00847947 */ /* 0x000fea000383ffff */
.L_x_192:
[----:B--2---:R-:W-:-:S04]  /*1d0b0*/  MOV R3, UR6 ;  /* 0x0000000600037c02 */ /* 0x004fc80008000f00 */
[----:B------:R2:W1:Y:S03]  /*1d0c0*/  SYNCS.PHASECHK.TRANS64.TRYWAIT P1, [R3+URZ+0x344d8], R8 ;  /* 0x0344d808030075a7 */ /* 0x000466000802017f */
[----:B-1----:R-:W-:Y:S05]  /*1d0d0*/  @!P1 NANOSLEEP.SYNCS 0x989680 ;  /* 0x009896800000995d */ /* 0x002fea0003900000 */
[----:B------:R-:W1:Y:S02]  /*1d0e0*/  @!P1 SYNCS.PHASECHK.TRANS64 P1, [R3+URZ+0x344d8], R8 ;  /* 0x0344d808030095a7 */ /* 0x000e64000802007f */
[----:B-1----:R-:W-:Y:S05]  /*1d0f0*/  @!P1 BRA `(.L_x_192) ;  /* 0xfffffffc00ec9947 */ /* 0x002fea000383ffff */
[----:B------:R-:W-:Y:S05]  /*1d100*/  BRA `(.L_x_384) ;  /* 0xffffff9c00c87947 */ /* 0x000fea000383ffff */
.L_x_198:
[----:B-12---:R-:W-:-:S04]  /*1d110*/  IMAD.U32 R3, RZ, RZ, UR6 ;  /* 0x00000006ff037e24 */ /* 0x006fc8000f8e00ff */
[----:B------:R1:W2:Y:S03]  /*1d120*/  SYNCS.PHASECHK.TRANS64.TRYWAIT P1, [R3+URZ+0x344c0], R2 ;  /* 0x0344c002030075a7 */ /* 0x0002a6000802017f */
[----:B--2---:R-:W-:Y:S05]  /*1d130*/  @!P1 NANOSLEEP.SYNCS 0x989680 ;  /* 0x009896800000995d */ /* 0x004fea0003900000 */
[----:B------:R-:W2:Y:S02]  /*1d140*/  @!P1 SYNCS.PHASECHK.TRANS64 P1, [R3+URZ+0x344c0], R2 ;  /* 0x0344c002030095a7 */ /* 0x000ea4000802007f */
[----:B--2---:R-:W-:Y:S05]  /*1d150*/  @!P1 BRA `(.L_x_198) ;  /* 0xfffffffc00ec9947 */ /* 0x004fea000383ffff */
[----:B------:R-:W-:Y:S05]  /*1d160*/  BRA `(.L_x_385) ;  /* 0xffffffa000147947 */ /* 0x000fea000383ffff */
.L_x_204:
[----:B-123--:R-:W-:-:S04]  /*1d170*/  MOV R3, UR6 ;  /* 0x0000000600037c02 */ /* 0x00efc80008000f00 */
[----:B------:R1:W2:Y:S03]  /*1d180*/  SYNCS.PHASECHK.TRANS64.TRYWAIT P1, [R3+URZ+0x344c8], R2 ;  /* 0x0344c802030075a7 */ /* 0x0002a6000802017f */
[----:B--2---:R-:W-:Y:S05]  /*1d190*/  @!P1 NANOSLEEP.SYNCS 0x989680 ;  /* 0x009896800000995d */ /* 0x004fea0003900000 */
[----:B------:R-:W2:Y:S02]  /*1d1a0*/  @!P1 SYNCS.PHASECHK.TRANS64 P1, [R3+URZ+0x344c8], R2 ;  /* 0x0344c802030095a7 */ /* 0x000ea4000802007f */
[----:B--2---:R-:W-:Y:S05]  /*1d1b0*/  @!P1 BRA `(.L_x_204) ;  /* 0xfffffffc00ec9947 */ /* 0x004fea000383ffff */
[----:B------:R-:W-:Y:S05]  /*1d1c0*/  BRA `(.L_x_386) ;  /* 0xffffffa000487947 */ /* 0x000fea000383ffff */
.L_x_210:
[----:B-1234-:R-:W-:-:S04]  /*1d1d0*/  IMAD.U32 R3, RZ, RZ, UR6 ;  /* 0x00000006ff037e24 */ /* 0x01efc8000f8e00ff */
[----:B------:R1:W2:Y:S03]  /*1d1e0*/  SYNCS.PHASECHK.TRANS64.TRYWAIT P1, [R3+URZ+0x344d0], R2 ;  /* 0x0344d002030075a7 */ /* 0x0002a6000802017f */
[----:B--2---:R-:W-:Y:S05]  /*1d1f0*/  @!P1 NANOSLEEP.SYNCS 0x989680 ;  /* 0x009896800000995d */ /* 0x004fea0003900000 */
[----:B------:R-:W2:Y:S02]  /*1d200*/  @!P1 SYNCS.PHASECHK.TRANS64 P1, [R3+URZ+0x344d0], R2 ;  /* 0x0344d002030095a7 */ /* 0x000ea4000802007f */
[----:B--2---:R-:W-:Y:S05]  /*1d210*/  @!P1 BRA `(.L_x_210) ;  /* 0xfffffffc00ec9947 */ /* 0x004fea000383ffff */
[----:B------:R-:W-:Y:S05]  /*1d220*/  BRA `(.L_x_387) ;  /* 0xffffffa000807947 */ /* 0x000fea000383ffff */
.L_x_216:
[----:B-1234-:R-:W-:-:S04]  /*1d230*/  MOV R3, UR6 ;  /* 0x0000000600037c02 */ /* 0x01efc80008000f00 */
[----:B------:R1:W2:Y:S03]  /*1d240*/  SYNCS.PHASECHK.TRANS64.TRYWAIT P1, [R3+URZ+0x344d8], R2 ;  /* 0x0344d802030075a7 */ /* 0x0002a6000802017f */
[----:B--2---:R-:W-:Y:S05]  /*1d250*/  @!P1 NANOSLEEP.SYNCS 0x989680 ;  /* 0x009896800000995d */ /* 0x004fea0003900000 */
[----:B------:R-:W2:Y:S02]  /*1d260*/  @!P1 SYNCS.PHASECHK.TRANS64 P1, [R3+URZ+0x344d8], R2 ;  /* 0x0344d802030095a7 */ /* 0x000ea4000802007f */
[----:B--2---:R-:W-:Y:S05]  /*1d270*/  @!P1 BRA `(.L_x_216) ;  /* 0xfffffffc00ec9947 */ /* 0x004fea000383ffff */
[----:B------:R-:W-:Y:S05]  /*1d280*/  BRA `(.L_x_388) ;  /* 0xffffffa000b87947 */ /* 0x000fea000383ffff */
.L_x_222:
[----:B-1234-:R-:W-:-:S04]  /*1d290*/  IMAD.U32 R3, RZ, RZ, UR6 ;  /* 0x00000006ff037e24 */ /* 0x01efc8000f8e00ff */
[----:B------:R1:W2:Y:S03]  /*1d2a0*/  SYNCS.PHASECHK.TRANS64.TRYWAIT P1, [R3+URZ+0x344c0], R8 ;  /* 0x0344c008030075a7 */ /* 0x0002a6000802017f */
[----:B--2---:R-:W-:Y:S05]  /*1d2b0*/  @!P1 NANOSLEEP.SYNCS 0x989680 ;  /* 0x009896800000995d */ /* 0x004fea0003900000 */
[----:B------:R-:W2:Y:S02]  /*1d2c0*/  @!P1 SYNCS.PHASECHK.TRANS64 P1, [R3+URZ+0x344c0], R8 ;  /* 0x0344c008030095a7 */ /* 0x000ea4000802007f */
[----:B--2---:R-:W-:Y:S05]  /*1d2d0*/  @!P1 BRA `(.L_x_222) ;  /* 0xfffffffc00ec9947 */ /* 0x004fea000383ffff */
[----:B------:R-:W-:Y:S05]  /*1d2e0*/  BRA `(.L_x_389) ;  /* 0xffffffa000f47947 */ /* 0x000fea000383ffff */
.L_x_228:
[----:B-1234-:R-:W-:-:S04]  /*1d2f0*/  MOV R3, UR6 ;  /* 0x0000000600037c02 */ /* 0x01efc80008000f00 */
[----:B------:R1:W2:Y:S03]  /*1d300*/  SYNCS.PHASECHK.TRANS64.TRYWAIT P1, [R3+URZ+0x344c8], R8 ;  /* 0x0344c808030075a7 */ /* 0x0002a6000802017f */
[----:B--2---:R-:W-:Y:S05]  /*1d310*/  @!P1 NANOSLEEP.SYNCS 0x989680 ;  /* 0x009896800000995d */ /* 0x004fea0003900000 */
[----:B------:R-:W2:Y:S02]  /*1d320*/  @!P1 SYNCS.PHASECHK.TRANS64 P1, [R3+URZ+0x344c8], R8 ;  /* 0x0344c808030095a7 */ /* 0x000ea4000802007f */
[----:B--2---:R-:W-:Y:S05]  /*1d330*/  @!P1 BRA `(.L_x_228) ;  /* 0xfffffffc00ec9947 */ /* 0x004fea000383ffff */
[----:B------:R-:W-:Y:S05]  /*1d340*/  BRA `(.L_x_390) ;  /* 0xffffffa400287947 */ /* 0x000fea000383ffff */
.L_x_234:
[----:B-1234-:R-:W-:-:S04]  /*1d350*/  IMAD.U32 R3, RZ, RZ, UR6 ;  /* 0x00000006ff037e24 */ /* 0x01efc8000f8e00ff */
[----:B------:R1:W2:Y:S03]  /*1d360*/  SYNCS.PHASECHK.TRANS64.TRYWAIT P1, [R3+URZ+0x344d0], R8 ;  /* 0x0344d008030075a7 */ /* 0x0002a6000802017f */
[----:B--2---:R-:W-:Y:S05]  /*1d370*/  @!P1 NANOSLEEP.SYNCS 0x989680 ;  /* 0x009896800000995d */ /* 0x004fea0003900000 */
[----:B------:R-:W2:Y:S02]  /*1d380*/  @!P1 SYNCS.PHASECHK.TRANS64 P1, [R3+URZ+0x344d0], R8 ;  /* 0x0344d008030095a7 */ /* 0x000ea4000802007f */
[----:B--2---:R-:W-:Y:S05]  /*1d390*/  @!P1 BRA `(.L_x_234) ;  /* 0xfffffffc00ec9947 */ /* 0x004fea000383ffff */
[----:B------:R-:W-:Y:S05]  /*1d3a0*/  BRA `(.L_x_391) ;  /* 0xffffffa400607947 */ /* 0x000fea000383ffff */
.L_x_240:
[----:B-1234-:R-:W-:-:S04]  /*1d3b0*/  MOV R3, UR6 ;  /* 0x0000000600037c02 */ /* 0x01efc80008000f00 */
[----:B------:R1:W2:Y:S03]  /*1d3c0*/  SYNCS.PHASECHK.TRANS64.TRYWAIT P1, [R3+URZ+0x344d8], R8 ;  /* 0x0344d808030075a7 */ /* 0x0002a6000802017f */
[----:B--2---:R-:W-:Y:S05]  /*1d3d0*/  @!P1 NANOSLEEP.SYNCS 0x989680 ;  /* 0x009896800000995d */ /* 0x004fea0003900000 */
[----:B------:R-:W2:Y:S02]  /*1d3e0*/  @!P1 SYNCS.PHASECHK.TRANS64 P1, [R3+URZ+0x344d8], R8 ;  /* 0x0344d808030095a7 */ /* 0x000ea4000802007f */
[----:B--2---:R-:W-:Y:S05]  /*1d3f0*/  @!P1 BRA `(.L_x_240) ;  /* 0xfffffffc00ec9947 */ /* 0x004fea000383ffff */
[----:B------:R-:W-:Y:S05]  /*1d400*/  BRA `(.L_x_392) ;  /* 0xffffffa400987947 */ /* 0x000fea000383ffff */
.L_x_246:
[----:B-1234-:R-:W-:-:S04]  /*1d410*/  IMAD.U32 R3, RZ, RZ, UR6 ;  /* 0x00000006ff037e24 */ /* 0x01efc8000f8e00ff */
[----:B------:R1:W2:Y:S03]  /*1d420*/  SYNCS.PHASECHK.TRANS64.TRYWAIT P1, [R3+URZ+0x344c0], R2 ;  /* 0x0344c002030075a7 */ /* 0x0002a6000802017f */
[----:B--2---:R-:W-:Y:S05]  /*1d430*/  @!P1 NANOSLEEP.SYNCS 0x989680 ;  /* 0x009896800000995d */ /* 0x004fea0003900000 */
[----:B------:R-:W2:Y:S02]  /*1d440*/  @!P1 SYNCS.PHASECHK.TRANS64 P1, [R3+URZ+0x344c0], R2 ;  /* 0x0344c002030095a7 */ /* 0x000ea4000802007f */
[----:B--2---:R-:W-:Y:S05]  /*1d450*/  @!P1 BRA `(.L_x_246) ;  /* 0xfffffffc00ec9947 */ /* 0x004fea000383ffff */
[----:B------:R-:W-:Y:S05]  /*1d460*/  BRA `(.L_x_393) ;  /* 0xffffffa400d47947 */ /* 0x000fea000383ffff */
.L_x_252:
[----:B-1234-:R-:W-:-:S04]  /*1d470*/  MOV R3, UR6 ;  /* 0x0000000600037c02 */ /* 0x01efc80008000f00 */
[----:B------:R1:W2:Y:S03]  /*1d480*/  SYNCS.PHASECHK.TRANS64.TRYWAIT P1, [R3+URZ+0x344c8], R2 ;  /* 0x0344c802030075a7 */ /* 0x0002a6000802017f */
[----:B--2---:R-:W-:Y:S05]  /*1d490*/  @!P1 NANOSLEEP.SYNCS 0x989680 ;  /* 0x009896800000995d */ /* 0x004fea0003900000 */
[----:B------:R-:W2:Y:S02]  /*1d4a0*/  @!P1 SYNCS.PHASECHK.TRANS64 P1, [R3+URZ+0x344c8], R2 ;  /* 0x0344c802030095a7 */ /* 0x000ea4000802007f */
[----:B--2---:R-:W-:Y:S05]  /*1d4b0*/  @!P1 BRA `(.L_x_252) ;  /* 0xfffffffc00ec9947 */ /* 0x004fea000383ffff */
[----:B------:R-:W-:Y:S05]  /*1d4c0*/  BRA `(.L_x_394) ;  /* 0xffffffa800087947 */ /* 0x000fea000383ffff */
.L_x_258:
[----:B-1234-:R-:W-:-:S04]  /*1d4d0*/  IMAD.U32 R3, RZ, RZ, UR6 ;  /* 0x00000006ff037e24 */ /* 0x01efc8000f8e00ff */
[----:B------:R1:W2:Y:S03]  /*1d4e0*/  SYNCS.PHASECHK.TRANS64.TRYWAIT P1, [R3+URZ+0x344d0], R2 ;  /* 0x0344d002030075a7 */ /* 0x0002a6000802017f */
[----:B--2---:R-:W-:Y:S05]  /*1d4f0*/  @!P1 NANOSLEEP.SYNCS 0x989680 ;  /* 0x009896800000995d */ /* 0x004fea0003900000 */
[----:B------:R-:W2:Y:S02]  /*1d500*/  @!P1 SYNCS.PHASECHK.TRANS64 P1, [R3+URZ+0x344d0], R2 ;  /* 0x0344d002030095a7 */ /* 0x000ea4000802007f */
[----:B--2---:R-:W-:Y:S05]  /*1d510*/  @!P1 BRA `(.L_x_258) ;  /* 0xfffffffc00ec9947 */ /* 0x004fea000383ffff */
[----:B------:R-:W-:Y:S05]  /*1d520*/  BRA `(.L_x_395) ;  /* 0xffffffa800447947 */ /* 0x000fea000383ffff */
.L_x_264:
[----:B-1234-:R-:W-:-:S04]  /*1d530*/  MOV R3, UR6 ;  /* 0x0000000600037c02 */ /* 0x01efc80008000f00 */
[----:B------:R1:W2:Y:S03]  /*1d540*/  SYNCS.PHASECHK.TRANS64.TRYWAIT P1, [R3+URZ+0x344d8], R2 ;  /* 0x0344d802030075a7 */ /* 0x0002a6000802017f */
[----:B--2---:R-:W-:Y:S05]  /*1d550*/  @!P1 NANOSLEEP.SYNCS 0x989680 ;  /* 0x009896800000995d */ /* 0x004fea0003900000 */
[----:B------:R-:W2:Y:S02]  /*1d560*/  @!P1 SYNCS.PHASECHK.TRANS64 P1, [R3+URZ+0x344d8], R2 ;  /* 0x0344d802030095a7 */ /* 0x000ea4000802007f */
[----:B--2---:R-:W-:Y:S05]  /*1d570*/  @!P1 BRA `(.L_x_264) ;  /* 0xfffffffc00ec9947 */ /* 0x004fea000383ffff */
[----:B------:R-:W-:Y:S05]  /*1d580*/  BRA `(.L_x_396) ;  /* 0xffffffa800807947 */ /* 0x000fea000383ffff */
.L_x_279:
[----:B-1----:R-:W-:-:S04]  /*1d590*/  IMAD.U32 R3, RZ, RZ, UR6 ;  /* 0x00000006ff037e24 */ /* 0x002fc8000f8e00ff */
[----:B------:R1:W2:Y:S03]  /*1d5a0*/  SYNCS.PHASECHK.TRANS64.TRYWAIT P0, [R3+URZ+0x344c0], R8 ;  /* 0x0344c008030075a7 */ /* 0x0002a6000800017f */
[----:B--2---:R-:W-:Y:S05]  /*1d5b0*/  @!P0 NANOSLEEP.SYNCS 0x989680 ;  /* 0x009896800000895d */ /* 0x004fea0003900000 */
[----:B------:R-:W2:Y:S02]  /*1d5c0*/  @!P0 SYNCS.PHASECHK.TRANS64 P0, [R3+URZ+0x344c0], R8 ;  /* 0x0344c008030085a7 */ /* 0x000ea4000800007f */
[----:B--2---:R-:W-:Y:S05]  /*1d5d0*/  @!P0 BRA `(.L_x_279) ;  /* 0xfffffffc00ec8947 */ /* 0x004fea000383ffff */
[----:B------:R-:W-:Y:S05]  /*1d5e0*/  BRA `(.L_x_397) ;  /* 0xffffffb000087947 */ /* 0x000fea000383ffff */
.L_x_281:
[----:B-1----:R-:W-:-:S04]  /*1d5f0*/  MOV R3, UR6 ;  /* 0x0000000600037c02 */ /* 0x002fc80008000f00 */
[----:B------:R1:W2:Y:S03]  /*1d600*/  SYNCS.PHASECHK.TRANS64.TRYWAIT P0, [R3+URZ+0x344c8], R8 ;  /* 0x0344c808030075a7 */ /* 0x0002a6000800017f */
[----:B--2---:R-:W-:Y:S05]  /*1d610*/  @!P0 NANOSLEEP.SYNCS 0x989680 ;  /* 0x009896800000895d */ /* 0x004fea0003900000 */
[----:B------:R-:W2:Y:S02]  /*1d620*/  @!P0 SYNCS.PHASECHK.TRANS64 P0, [R3+URZ+0x344c8], R8 ;  /* 0x0344c808030085a7 */ /* 0x000ea4000800007f */
[----:B--2---:R-:W-:Y:S05]  /*1d630*/  @!P0 BRA `(.L_x_281) ;  /* 0xfffffffc00ec8947 */ /* 0x004fea000383ffff */
[----:B------:R-:W-:Y:S05]  /*1d640*/  BRA `(.L_x_398) ;  /* 0xffffffb000007947 */ /* 0x000fea000383ffff */
.L_x_283:
[----:B-1----:R-:W-:-:S04]  /*1d650*/  IMAD.U32 R3, RZ, RZ, UR6 ;  /* 0x00000006ff037e24 */ /* 0x002fc8000f8e00ff */
[----:B------:R1:W2:Y:S03]  /*1d660*/  SYNCS.PHASECHK.TRANS64.TRYWAIT P0, [R3+URZ+0x344d0], R8 ;  /* 0x0344d008030075a7 */ /* 0x0002a6000800017f */
[----:B--2---:R-:W-:Y:S05]  /*1d670*/  @!P0 NANOSLEEP.SYNCS 0x989680 ;  /* 0x009896800000895d */ /* 0x004fea0003900000 */
[----:B------:R-:W2:Y:S02]  /*1d680*/  @!P0 SYNCS.PHASECHK.TRANS64 P0, [R3+URZ+0x344d0], R8 ;  /* 0x0344d008030085a7 */ /* 0x000ea4000800007f */
[----:B--2---:R-:W-:Y:S05]  /*1d690*/  @!P0 BRA `(.L_x_283) ;  /* 0xfffffffc00ec8947 */ /* 0x004fea000383ffff */
[----:B------:R-:W-:Y:S05]  /*1d6a0*/  BRA `(.L_x_399) ;  /* 0xffffffac00f87947 */ /* 0x000fea000383ffff */
.L_x_295:
[----:B------:R-:W-:Y:S01]  /*1d6b0*/  BSSY B1, `(.L_x_400) ;  /* 0x0000006000017945 */ /* 0x000fe20003800000 */
[----:B------:R-:W-:-:S07]  /*1d6c0*/  MOV R15, 0xffffffff ;  /* 0xffffffff000f7802 */ /* 0x000fce0000000f00 */
[----:B------:R-:W-:Y:S05]  /*1d6d0*/  WARPSYNC.COLLECTIVE R15, `(.L_x_401) ;  /* 0x000000000f0c7348 */ /* 0x000fea0003c00000 */
[----:B------:R-:W-:Y:S02]  /*1d6e0*/  ELECT P6, UR62, PT ;  /* 0x00000000003e782f */ /* 0x000fe400038c0000 */
[----:B------:R-:W-:Y:S01]  /*1d6f0*/  MOV R14, UR62 ;  /* 0x0000003e000e7c02 */ /* 0x000fe20008000f00 */
[----:B------:R-:W-:Y:S10]  /*1d700*/  ENDCOLLECTIVE ;  /* 0x000000000000791b */ /* 0x000ff40003800000 */
.L_x_401:
[----:B------:R-:W-:Y:S05]  /*1d710*/  BSYNC B1 ;  /* 0x0000000000017941 */ /* 0x000fea0003800000 */
.L_x_400:
[----:B------:R-:W-:Y:S05]  /*1d720*/  BRA `(.L_x_402) ;  /* 0xffffffbc00007947 */ /* 0x000fea000383ffff */
.L_x_298:
[----:B--2---:R2:W3:Y:S02]  /*1d730*/  SYNCS.PHASECHK.TRANS64.TRYWAIT P0, [R8+URZ+0x34490], R5 ;  /* 0x03449005080075a7 */ /* 0x0044e4000800017f */
[----:B---3--:R-:W-:Y:S05]  /*1d740*/  @!P0 NANOSLEEP.SYNCS 0x989680 ;  /* 0x009896800000895d */ /* 0x008fea0003900000 */
[----:B------:R-:W3:Y:S02]  /*1d750*/  @!P0 SYNCS.PHASECHK.TRANS64 P0, [R8+URZ+0x34490], R5 ;  /* 0x03449005080085a7 */ /* 0x000ee4000800007f */
[----:B---3--:R-:W-:Y:S05]  /*1d760*/  @!P0 BRA `(.L_x_298) ;  /* 0xfffffffc00f08947 */ /* 0x008fea000383ffff */
[----:B------:R-:W-:Y:S05]  /*1d770*/  BRA `(.L_x_403) ;  /* 0xffffffbc00287947 */ /* 0x000fea000383ffff */
.L_x_304:
[----:B-1----:R1:W3:Y:S02]  /*1d780*/  SYNCS.PHASECHK.TRANS64.TRYWAIT P0, [R3+URZ+0x34400], R2 ;  /* 0x03440002030075a7 */ /* 0x0022e4000800017f */
[----:B---3--:R-:W-:Y:S05]  /*1d790*/  @!P0 NANOSLEEP.SYNCS 0x989680 ;  /* 0x009896800000895d */ /* 0x008fea0003900000 */
[----:B------:R-:W3:Y:S02]  /*1d7a0*/  @!P0 SYNCS.PHASECHK.TRANS64 P0, [R3+URZ+0x34400], R2 ;  /* 0x03440002030085a7 */ /* 0x000ee4000800007f */
[----:B---3--:R-:W-:Y:S05]  /*1d7b0*/  @!P0 BRA `(.L_x_304) ;  /* 0xfffffffc00f08947 */ /* 0x008fea000383ffff */
[----:B------:R-:W-:Y:S05]  /*1d7c0*/  BRA `(.L_x_404) ;  /* 0xffffffc0001c7947 */ /* 0x000fea000383ffff */
.L_x_307:
[----:B------:R-:W-:Y:S01]  /*1d7d0*/  BSSY B1, `(.L_x_405) ;  /* 0x0000006000017945 */ /* 0x000fe20003800000 */
[----:B------:R-:W-:-:S07]  /*1d7e0*/  IMAD.MOV.U32 R15, RZ, RZ, -0x1 ;  /* 0xffffffffff0f7424 */ /* 0x000fce00078e00ff */
[----:B-1---5:R-:W-:Y:S05]  /*1d7f0*/  WARPSYNC.COLLECTIVE R15, `(.L_x_406) ;  /* 0x000000000f0c7348 */ /* 0x022fea0003c00000 */
[----:B------:R-:W-:Y:S02]  /*1d800*/  ELECT P6, UR62, PT ;  /* 0x00000000003e782f */ /* 0x000fe400038c0000 */
[----:B------:R-:W-:Y:S01]  /*1d810*/  MOV R14, UR62 ;  /* 0x0000003e000e7c02 */ /* 0x000fe20008000f00 */
[----:B-1---5:R-:W-:Y:S10]  /*1d820*/  ENDCOLLECTIVE ;  /* 0x000000000000791b */ /* 0x022ff40003800000 */
.L_x_406:
[----:B------:R-:W-:Y:S05]  /*1d830*/  BSYNC B1 ;  /* 0x0000000000017941 */ /* 0x000fea0003800000 */
.L_x_405:
[----:B------:R-:W-:Y:S05]  /*1d840*/  BRA `(.L_x_407) ;  /* 0xffffffc000647947 */ /* 0x000fea000383ffff */
.L_x_310:
[----:B------:R-:W-:Y:S01]  /*1d850*/  BSSY B1, `(.L_x_408) ;  /* 0x0000005000017945 */ /* 0x000fe20003800000 */
[----:B--2---:R-:W-:-:S07]  /*1d860*/  MOV R15, 0xffffffff ;  /* 0xffffffff000f7802 */ /* 0x004fce0000000f00 */
[----:B-1---5:R-:W-:Y:S05]  /*1d870*/  WARPSYNC.COLLECTIVE R15, `(.L_x_409) ;  /* 0x000000000f087348 */ /* 0x022fea0003c00000 */
[----:B------:R-:W-:Y:S01]  /*1d880*/  NOP ;  /* 0x0000000000007918 */ /* 0x000fe20000000000 */
[----:B-1---5:R-:W-:Y:S01]  /*1d890*/  ENDCOLLECTIVE ;  /* 0x000000000000791b */ /* 0x022fe20003800000 */
.L_x_409:
[----:B------:R-:W-:Y:S05]  /*1d8a0*/  BSYNC B1 ;  /* 0x0000000000017941 */ /* 0x000fea0003800000 */
.L_x_408:
[----:B------:R-:W-:-:S07]  /*1d8b0*/  IMAD.MOV.U32 R15, RZ, RZ, -0x1 ;  /* 0xffffffffff0f7424 */ /* 0x000fce00078e00ff */
[----:B------:R-:W-:Y:S05]  /*1d8c0*/  WARPSYNC.COLLECTIVE R15, `(.L_x_410) ;  /* 0x000000000f0c7348 */ /* 0x000fea0003c00000 */
[----:B------:R-:W-:Y:S02]  /*1d8d0*/  ELECT P6, UR62, PT ;  /* 0x00000000003e782f */ /* 0x000fe400038c0000 */
[----:B------:R-:W-:Y:S01]  /*1d8e0*/  MOV R14, UR62 ;  /* 0x0000003e000e7c02 */ /* 0x000fe20008000f00 */
[----:B------:R-:W-:Y:S10]  /*1d8f0*/  ENDCOLLECTIVE ;  /* 0x000000000000791b */ /* 0x000ff40003800000 */
.L_x_410:
[----:B------:R-:W-:Y:S05]  /*1d900*/  BRA `(.L_x_411) ;  /* 0xffffffc400847947 */ /* 0x000fea000383ffff */
.L_x_313:
[----:B------:R-:W-:Y:S01]  /*1d910*/  BSSY B0, `(.L_x_412) ;  /* 0x0000006000007945 */ /* 0x000fe20003800000 */
[----:B------:R-:W-:-:S07]  /*1d920*/  MOV R15, 0xffffffff ;  /* 0xffffffff000f7802 */ /* 0x000fce0000000f00 */
[----:B-----5:R-:W-:Y:S05]  /*1d930*/  WARPSYNC.COLLECTIVE R15, `(.L_x_413) ;  /* 0x000000000f0c7348 */ /* 0x020fea0003c00000 */
[----:B-----5:R-:W-:Y:S02]  /*1d940*/  ELECT P6, UR62, PT ;  /* 0x00000000003e782f */ /* 0x020fe400038c0000 */
[----:B------:R-:W-:Y:S01]  /*1d950*/  MOV R14, UR62 ;  /* 0x0000003e000e7c02 */ /* 0x000fe20008000f00 */
[----:B------:R-:W-:Y:S10]  /*1d960*/  ENDCOLLECTIVE ;  /* 0x000000000000791b */ /* 0x000ff40003800000 */
.L_x_413:
[----:B------:R-:W-:Y:S05]  /*1d970*/  BSYNC B0 ;  /* 0x0000000000007941 */ /* 0x000fea0003800000 */
.L_x_412:
[----:B------:R-:W-:Y:S05]  /*1d980*/  BRA `(.L_x_414) ;  /* 0xffffffc400d47947 */ /* 0x000fea000383ffff */
.L_x_317:
[----:B-1----:R1:W2:Y:S02]  /*1d990*/  SYNCS.PHASECHK.TRANS64.TRYWAIT P0, [R7+URZ], R2 ;  /* 0x00000002070075a7 */ /* 0x0022a4000800017f */
[----:B--2---:R-:W-:Y:S05]  /*1d9a0*/  @!P0 NANOSLEEP.SYNCS 0x989680 ;  /* 0x009896800000895d */ /* 0x004fea0003900000 */
[----:B------:R-:W2:Y:S02]  /*1d9b0*/  @!P0 SYNCS.PHASECHK.TRANS64 P0, [R7+URZ], R2 ;  /* 0x00000002070085a7 */ /* 0x000ea4000800007f */
[----:B--2---:R-:W-:Y:S05]  /*1d9c0*/  @!P0 BRA `(.L_x_317) ;  /* 0xfffffffc00f08947 */ /* 0x004fea000383ffff */
[----:B------:R-:W-:Y:S05]  /*1d9d0*/  BRA `(.L_x_415) ;  /* 0xffffffc800087947 */ /* 0x000fea000383ffff */
.L_x_335:
[----:B-1----:R1:W3:Y:S02]  /*1d9e0*/  SYNCS.PHASECHK.TRANS64.TRYWAIT P2, [R12+URZ+0x34440], R3 ;  /* 0x034440030c0075a7 */ /* 0x0022e4000804017f */
[----:B---3--:R-:W-:Y:S05]  /*1d9f0*/  @!P2 NANOSLEEP.SYNCS 0x989680 ;  /* 0x009896800000a95d */ /* 0x008fea0003900000 */
[----:B------:R-:W3:Y:S02]  /*1da00*/  @!P2 SYNCS.PHASECHK.TRANS64 P2, [R12+URZ+0x34440], R3 ;  /* 0x034440030c00a5a7 */ /* 0x000ee4000804007f */
[----:B---3--:R-:W-:Y:S05]  /*1da10*/  @!P2 BRA `(.L_x_335) ;  /* 0xfffffffc00f0a947 */ /* 0x008fea000383ffff */
[----:B------:R-:W-:Y:S05]  /*1da20*/  BRA `(.L_x_416) ;  /* 0xffffffe400247947 */ /* 0x000fea000383ffff */
.L_x_341:
[----:B-1----:R1:W2:Y:S02]  /*1da30*/  SYNCS.PHASECHK.TRANS64.TRYWAIT P0, [R3+URZ+0x34440], R0 ;  /* 0x03444000030075a7 */ /* 0x0022a4000800017f */
[----:B--2---:R-:W-:Y:S05]  /*1da40*/  @!P0 NANOSLEEP.SYNCS 0x989680 ;  /* 0x009896800000895d */ /* 0x004fea0003900000 */
[----:B------:R-:W2:Y:S02]  /*1da50*/  @!P0 SYNCS.PHASECHK.TRANS64 P0, [R3+URZ+0x34440], R0 ;  /* 0x03444000030085a7 */ /* 0x000ea4000800007f */
[----:B--2---:R-:W-:Y:S05]  /*1da60*/  @!P0 BRA `(.L_x_341) ;  /* 0xfffffffc00f08947 */ /* 0x004fea000383ffff */
[----:B------:R-:W-:Y:S05]  /*1da70*/  BRA `(.L_x_417) ;  /* 0xffffffe4008c7947 */ /* 0x000fea000383ffff */
.L_x_343:
[----:B-1----:R1:W2:Y:S02]  /*1da80*/  SYNCS.PHASECHK.TRANS64.TRYWAIT P0, [R3+URZ+0x34440], R0 ;  /* 0x03444000030075a7 */ /* 0x0022a4000800017f */
[----:B--2---:R-:W-:Y:S05]  /*1da90*/  @!P0 NANOSLEEP.SYNCS 0x989680 ;  /* 0x009896800000895d */ /* 0x004fea0003900000 */
[----:B------:R-:W2:Y:S02]  /*1daa0*/  @!P0 SYNCS.PHASECHK.TRANS64 P0, [R3+URZ+0x34440], R0 ;  /* 0x03444000030085a7 */ /* 0x000ea4000800007f */
[----:B--2---:R-:W-:Y:S05]  /*1dab0*/  @!P0 BRA `(.L_x_343) ;  /* 0xfffffffc00f08947 */ /* 0x004fea000383ffff */
[----:B------:R-:W-:Y:S05]  /*1dac0*/  BRA `(.L_x_418) ;  /* 0xffffffe400a47947 */ /* 0x000fea000383ffff */
.L_x_345:
[----:B-1----:R1:W2:Y:S02]  /*1dad0*/  SYNCS.PHASECHK.TRANS64.TRYWAIT P0, [R3+URZ+0x34440], R0 ;  /* 0x03444000030075a7 */ /* 0x0022a4000800017f */
[----:B--2---:R-:W-:Y:S05]  /*1dae0*/  @!P0 NANOSLEEP.SYNCS 0x989680 ;  /* 0x009896800000895d */ /* 0x004fea0003900000 */
[----:B------:R-:W2:Y:S02]  /*1daf0*/  @!P0 SYNCS.PHASECHK.TRANS64 P0, [R3+URZ+0x34440], R0 ;  /* 0x03444000030085a7 */ /* 0x000ea4000800007f */
[----:B--2---:R-:W-:Y:S05]  /*1db00*/  @!P0 BRA `(.L_x_345) ;  /* 0xfffffffc00f08947 */ /* 0x004fea000383ffff */
[----:B------:R-:W-:Y:S05]  /*1db10*/  BRA `(.L_x_419) ;  /* 0xffffffe400bc7947 */ /* 0x000fea000383ffff */
.L_x_347:
[----:B-1----:R1:W2:Y:S02]  /*1db20*/  SYNCS.PHASECHK.TRANS64.TRYWAIT P0, [R3+URZ+0x34440], R0 ;  /* 0x03444000030075a7 */ /* 0x0022a4000800017f */
[----:B--2---:R-:W-:Y:S05]  /*1db30*/  @!P0 NANOSLEEP.SYNCS 0x989680 ;  /* 0x009896800000895d */ /* 0x004fea0003900000 */
[----:B------:R-:W2:Y:S02]  /*1db40*/  @!P0 SYNCS.PHASECHK.TRANS64 P0, [R3+URZ+0x34440], R0 ;  /* 0x03444000030085a7 */ /* 0x000ea4000800007f */
[----:B--2---:R-:W-:Y:S05]  /*1db50*/  @!P0 BRA `(.L_x_347) ;  /* 0xfffffffc00f08947 */ /* 0x004fea000383ffff */
[----:B------:R-:W-:Y:S05]  /*1db60*/  BRA `(.L_x_420) ;  /* 0xffffffe400d47947 */ /* 0x000fea000383ffff */
.L_x_349:
[----:B-1----:R1:W2:Y:S02]  /*1db70*/  SYNCS.PHASECHK.TRANS64.TRYWAIT P0, [R3+URZ+0x34440], R0 ;  /* 0x03444000030075a7 */ /* 0x0022a4000800017f */
[----:B--2---:R-:W-:Y:S05]  /*1db80*/  @!P0 NANOSLEEP.SYNCS 0x989680 ;  /* 0x009896800000895d */ /* 0x004fea0003900000 */
[----:B------:R-:W2:Y:S02]  /*1db90*/  @!P0 SYNCS.PHASECHK.TRANS64 P0, [R3+URZ+0x34440], R0 ;  /* 0x03444000030085a7 */ /* 0x000ea4000800007f */
[----:B--2---:R-:W-:Y:S05]  /*1dba0*/  @!P0 BRA `(.L_x_349) ;  /* 0xfffffffc00f08947 */ /* 0x004fea000383ffff */
[----:B------:R-:W-:Y:S05]  /*1dbb0*/  BRA `(.L_x_421) ;  /* 0xffffffe400ec7947 */ /* 0x000fea000383ffff */
.L_x_351:
[----:B-1----:R1:W2:Y:S02]  /*1dbc0*/  SYNCS.PHASECHK.TRANS64.TRYWAIT P0, [R3+URZ+0x34440], R0 ;  /* 0x03444000030075a7 */ /* 0x0022a4000800017f */
[----:B--2---:R-:W-:Y:S05]  /*1dbd0*/  @!P0 NANOSLEEP.SYNCS 0x989680 ;  /* 0x009896800000895d */ /* 0x004fea0003900000 */
[----:B------:R-:W2:Y:S02]  /*1dbe0*/  @!P0 SYNCS.PHASECHK.TRANS64 P0, [R3+URZ+0x34440], R0 ;  /* 0x03444000030085a7 */ /* 0x000ea4000800007f */
[----:B--2---:R-:W-:Y:S05]  /*1dbf0*/  @!P0 BRA `(.L_x_351) ;  /* 0xfffffffc00f08947 */ /* 0x004fea000383ffff */
[----:B------:R-:W-:Y:S05]  /*1dc00*/  BRA `(.L_x_422) ;  /* 0xffffffe800047947 */ /* 0x000fea000383ffff */
.L_x_353:
[----:B-1----:R1:W2:Y:S02]  /*1dc10*/  SYNCS.PHASECHK.TRANS64.TRYWAIT P0, [R3+URZ+0x34440], R0 ;  /* 0x03444000030075a7 */ /* 0x0022a4000800017f */
[----:B--2---:R-:W-:Y:S05]  /*1dc20*/  @!P0 NANOSLEEP.SYNCS 0x989680 ;  /* 0x009896800000895d */ /* 0x004fea0003900000 */
[----:B------:R-:W2:Y:S02]  /*1dc30*/  @!P0 SYNCS.PHASECHK.TRANS64 P0, [R3+URZ+0x34440], R0 ;  /* 0x03444000030085a7 */ /* 0x000ea4000800007f */
[----:B--2---:R-:W-:Y:S05]  /*1dc40*/  @!P0 BRA `(.L_x_353) ;  /* 0xfffffffc00f08947 */ /* 0x004fea000383ffff */
[----:B------:R-:W-:Y:S05]  /*1dc50*/  BRA `(.L_x_423) ;  /* 0xffffffe8001c7947 */ /* 0x000fea000383ffff */
        .weak           $__internal_0_$__cuda_sm20_div_u64
        .type           $__internal_0_$__cuda_sm20_div_u64,@function
        .size           $__internal_0_$__cuda_sm20_div_u64,(.L_x_332 - $__internal_0_$__cuda_sm20_div_u64)
$__internal_0_$__cuda_sm20_div_u64:
[----:B------:R-:W1:Y:S08]  /*1dc60*/  I2F.U64.RP R3, R22 ;  /* 0x0000001600037312 */ /* 0x000e700000309000 */
[----:B-1----:R-:W1:Y:S02]  /*1dc70*/  MUFU.RCP R3, R3 ;  /* 0x0000000300037308 */ /* 0x002e640000001000 */
[----:B-1----:R-:W-:-:S06]  /*1dc80*/  VIADD R16, R3, 0x1ffffffe ;  /* 0x1ffffffe03107836 */ /* 0x002fcc0000000000 */
[----:B------:R-:W1:Y:S02]  /*1dc90*/  F2I.U64.TRUNC R16, R16 ;  /* 0x0000001000107311 */ /* 0x000e64000020d800 */
[----:B-1----:R-:W-:-:S04]  /*1dca0*/  IMAD.WIDE.U32 R18, R16, R22, RZ ;  /* 0x0000001610127225 */ /* 0x002fc800078e00ff */
[C---:B------:R-:W-:Y:S01]  /*1dcb0*/  IMAD R11, R16.reuse, R23, R19 ;  /* 0x00000017100b7224 */ /* 0x040fe200078e0213 */
[----:B------:R-:W-:Y:S01]  /*1dcc0*/  IADD3 R13, P1, RZ, -R18, RZ ;  /* 0x80000012ff0d7210 */ /* 0x000fe20007f3e0ff */
[----:B------:R-:W-:Y:S02]  /*1dcd0*/  IMAD.MOV.U32 R19, RZ, RZ, R16 ;  /* 0x000000ffff137224 */ /* 0x000fe400078e0010 */
[----:B------:R-:W-:Y:S02]  /*1dce0*/  IMAD R11, R17, R22, R11 ;  /* 0x00000016110b7224 */ /* 0x000fe400078e020b */
[----:B------:R-:W-:-:S03]  /*1dcf0*/  IMAD.HI.U32 R18, R16, R13, RZ ;  /* 0x0000000d10127227 */ /* 0x000fc600078e00ff */
[----:B------:R-:W-:-:S05]  /*1dd00*/  IADD3.X R11, RZ, ~R11, RZ, P1, !PT ;  /* 0x8000000bff0b7210 */ /* 0x000fca0000ffe4ff */
[----:B------:R-:W-:-:S04]  /*1dd10*/  IMAD.WIDE.U32 R18, P1, R16, R11, R18 ;  /* 0x0000000b10127225 */ /* 0x000fc80007820012 */
[C---:B------:R-:W-:Y:S02]  /*1dd20*/  IMAD R25, R17.reuse, R11, RZ ;  /* 0x0000000b11197224 */ /* 0x040fe400078e02ff */
[----:B------:R-:W-:-:S04]  /*1dd30*/  IMAD.HI.U32 R18, P2, R17, R13, R18 ;  /* 0x0000000d11127227 */ /* 0x000fc80007840012 */
[----:B------:R-:W-:Y:S01]  /*1dd40*/  IMAD.HI.U32 R3, R17, R11, RZ ;  /* 0x0000000b11037227 */ /* 0x000fe200078e00ff */
[----:B------:R-:W-:-:S04]  /*1dd50*/  IADD3 R19, P3, R25, R18, RZ ;  /* 0x0000001219137210 */ /* 0x000fc80007f7e0ff */
[----:B------:R-:W-:Y:S01]  /*1dd60*/  IADD3.X R3, R3, R17, RZ, P1, !PT ;  /* 0x0000001103037210 */ /* 0x000fe20000ffe4ff */
[----:B------:R-:W-:-:S03]  /*1dd70*/  IMAD.WIDE.U32 R16, R19, R22, RZ ;  /* 0x0000001613107225 */ /* 0x000fc600078e00ff */
[----:B------:R-:W-:Y:S01]  /*1dd80*/  IADD3.X R3, RZ, RZ, R3, P3, P2 ;  /* 0x000000ffff037210 */ /* 0x000fe20001fe4403 */
[----:B------:R-:W-:Y:S01]  /*1dd90*/  IMAD R14, R19, R23, R17 ;  /* 0x00000017130e7224 */ /* 0x000fe200078e0211 */
[----:B------:R-:W-:Y:S01]  /*1dda0*/  IADD3 R11, P1, RZ, -R16, RZ ;  /* 0x80000010ff0b7210 */ /* 0x000fe20007f3e0ff */
[----:B------:R-:W-:Y:S02]  /*1ddb0*/  IMAD.MOV.U32 R17, RZ, RZ, RZ ;  /* 0x000000ffff117224 */ /* 0x000fe400078e00ff */
[----:B------:R-:W-:Y:S02]  /*1ddc0*/  IMAD R14, R3, R22, R14 ;  /* 0x00000016030e7224 */ /* 0x000fe400078e020e */
[----:B------:R-:W-:-:S04]  /*1ddd0*/  IMAD.HI.U32 R18, R19, R11, RZ ;  /* 0x0000000b13127227 */ /* 0x000fc800078e00ff */
[----:B------:R-:W-:-:S04]  /*1dde0*/  IMAD.X R14, RZ, RZ, ~R14, P1 ;  /* 0x000000ffff0e7224 */ /* 0x000fc800008e0e0e */
[----:B------:R-:W-:-:S04]  /*1ddf0*/  IMAD.WIDE.U32 R18, P1, R19, R14, R18 ;  /* 0x0000000e13127225 */ /* 0x000fc80007820012 */
[C---:B------:R-:W-:Y:S02]  /*1de00*/  IMAD R16, R3.reuse, R14, RZ ;  /* 0x0000000e03107224 */ /* 0x040fe400078e02ff */
[----:B------:R-:W-:-:S04]  /*1de10*/  IMAD.HI.U32 R11, P2, R3, R11, R18 ;  /* 0x0000000b030b7227 */ /* 0x000fc80007840012 */
[----:B------:R-:W-:Y:S01]  /*1de20*/  IMAD.HI.U32 R14, R3, R14, RZ ;  /* 0x0000000e030e7227 */ /* 0x000fe200078e00ff */
[----:B------:R-:W-:-:S04]  /*1de30*/  IADD3 R11, P3, R16, R11, RZ ;  /* 0x0000000b100b7210 */ /* 0x000fc80007f7e0ff */
[----:B------:R-:W-:Y:S01]  /*1de40*/  IADD3.X R3, R14, R3, RZ, P1, !PT ;  /* 0x000000030e037210 */ /* 0x000fe20000ffe4ff */
[----:B------:R-:W-:-:S03]  /*1de50*/  IMAD.HI.U32 R16, R11, UR14, RZ ;  /* 0x0000000e0b107c27 */ /* 0x000fc6000f8e00ff */
[----:B------:R-:W-:Y:S01]  /*1de60*/  IADD3.X R3, RZ, RZ, R3, P3, P2 ;  /* 0x000000ffff037210 */ /* 0x000fe20001fe4403 */
[----:B------:R-:W-:-:S04]  /*1de70*/  IMAD.WIDE.U32 R16, R11, UR21, R16 ;  /* 0x000000150b107c25 */ /* 0x000fc8000f8e0010 */
[C---:B------:R-:W-:Y:S02]  /*1de80*/  IMAD R14, R3.reuse, UR21, RZ ;  /* 0x00000015030e7c24 */ /* 0x040fe4000f8e02ff */
[----:B------:R-:W-:-:S04]  /*1de90*/  IMAD.HI.U32 R11, P1, R3, UR14, R16 ;  /* 0x0000000e030b7c27 */ /* 0x000fc8000f820010 */
[----:B------:R-:W-:Y:S01]  /*1dea0*/  IMAD.HI.U32 R3, R3, UR21, RZ ;  /* 0x0000001503037c27 */ /* 0x000fe2000f8e00ff */
[----:B------:R-:W-:-:S04]  /*1deb0*/  IADD3 R11, P2, R14, R11, RZ ;  /* 0x0000000b0e0b7210 */ /* 0x000fc80007f5e0ff */
[----:B------:R-:W-:Y:S01]  /*1dec0*/  IADD3.X R3, R3, RZ, RZ, P1, !PT ;  /* 0x000000ff03037210 */ /* 0x000fe20000ffe4ff */
[----:B------:R-:W-:-:S04]  /*1ded0*/  IMAD.WIDE.U32 R16, R11, R22, RZ ;  /* 0x000000160b107225 */ /* 0x000fc800078e00ff */
[----:B------:R-:W-:Y:S01]  /*1dee0*/  IMAD.X R3, RZ, RZ, R3, P2 ;  /* 0x000000ffff037224 */ /* 0x000fe200010e0603 */
[----:B------:R-:W-:Y:S01]  /*1def0*/  IADD3 R16, P2, -R16, UR14, RZ ;  /* 0x0000000e10107c10 */ /* 0x000fe2000ff5e1ff */
[----:B------:R-:W-:-:S03]  /*1df00*/  IMAD R14, R11, R23, R17 ;  /* 0x000000170b0e7224 */ /* 0x000fc600078e0211 */
[-C--:B------:R-:W-:Y:S01]  /*1df10*/  ISETP.GE.U32.AND P1, PT, R16, R22.reuse, PT ;  /* 0x000000161000720c */ /* 0x080fe20003f26070 */
[----:B------:R-:W-:Y:S02]  /*1df20*/  IMAD R3, R3, R22, R14 ;  /* 0x0000001603037224 */ /* 0x000fe400078e020e */
[----:B------:R-:W-:-:S03]  /*1df30*/  VIADD R14, R11, 0x1 ;  /* 0x000000010b0e7836 */ /* 0x000fc60000000000 */
[----:B------:R-:W-:Y:S02]  /*1df40*/  IADD3.X R18, ~R3, UR21, RZ, P2, !PT ;  /* 0x0000001503127c10 */ /* 0x000fe400097fe5ff */
[----:B------:R-:W-:Y:S02]  /*1df50*/  IADD3 R3, P2, -R22, R16, RZ ;  /* 0x0000001016037210 */ /* 0x000fe40007f5e1ff */
[----:B------:R-:W-:Y:S02]  /*1df60*/  ISETP.GE.U32.AND.EX P1, PT, R18, R23, PT, P1 ;  /* 0x000000171200720c */ /* 0x000fe40003f26110 */
[----:B------:R-:W-:Y:S02]  /*1df70*/  IADD3.X R13, ~R23, R18, RZ, P2, !PT ;  /* 0x00000012170d7210 */ /* 0x000fe400017fe5ff */
[----:B------:R-:W-:Y:S02]  /*1df80*/  SEL R3, R3, R16, P1 ;  /* 0x0000001003037207 */ /* 0x000fe40000800000 */
[----:B------:R-:W-:-:S02]  /*1df90*/  SEL R13, R13, R18, P1 ;  /* 0x000000120d0d7207 */ /* 0x000fc40000800000 */
[----:B------:R-:W-:Y:S02]  /*1dfa0*/  SEL R14, R14, R11, P1 ;  /* 0x0000000b0e0e7207 */ /* 0x000fe40000800000 */
[----:B------:R-:W-:Y:S02]  /*1dfb0*/  ISETP.GE.U32.AND P1, PT, R3, R22, PT ;  /* 0x000000160300720c */ /* 0x000fe40003f26070 */
[----:B------:R-:W-:Y:S02]  /*1dfc0*/  ISETP.NE.U32.AND P2, PT, R22, RZ, PT ;  /* 0x000000ff1600720c */ /* 0x000fe40003f45070 */
[----:B------:R-:W-:Y:S02]  /*1dfd0*/  IADD3 R3, R14, 0x1, RZ ;  /* 0x000000010e037810 */ /* 0x000fe40007ffe0ff */
[----:B------:R-:W-:Y:S01]  /*1dfe0*/  ISETP.GE.U32.AND.EX P1, PT, R13, R23, PT, P1 ;  /* 0x000000170d00720c */ /* 0x000fe20003f26110 */
[----:B------:R-:W-:Y:S01]  /*1dff0*/  IMAD.MOV.U32 R13, RZ, RZ, 0x0 ;  /* 0x00000000ff0d7424 */ /* 0x000fe200078e00ff */
[----:B------:R-:W-:-:S02]  /*1e000*/  ISETP.NE.AND.EX P2, PT, R23, RZ, PT, P2 ;  /* 0x000000ff1700720c */ /* 0x000fc40003f45320 */
[----:B------:R-:W-:-:S04]  /*1e010*/  SEL R3, R3, R14, P1 ;  /* 0x0000000e03037207 */ /* 0x000fc80000800000 */
[----:B------:R-:W-:Y:S01]  /*1e020*/  SEL R3, R3, 0xffffffff, P2 ;  /* 0xffffffff03037807 */ /* 0x000fe20001000000 */
[----:B------:R-:W-:Y:S06]  /*1e030*/  RET.REL.NODEC R12 `(_ZN7cutlass13device_kernelINS_4gemm6kernel13GemmUniversalINS1_17GroupProblemShapeIN4cute5tupleIJiiiEEEEENS1_10collective13CollectiveMmaINS1_39MainloopSm90ArrayTmaGmmaWarpSpecializedILi2ENS6_IJNS5_1CILi1EEESD_SD_EEENS1_40KernelPtrArrayTmaWarpSpecializedPingpongEEENS6_IJNSC_ILi256EEENSC_ILi128EEESI_EEENS_10bfloat16_tEPNS6_IJlSD_NSC_ILi0EEEEEESK_SN_NS5_8TiledMMAINS5_8MMA_AtomIJNS5_4SM904GMMA28MMA_64x128x16_F32BF16BF16_SSILNSR_5MajorE0ELST_0ELNSR_7ScaleInE1ELSU_1EEEEEENS5_6LayoutISE_NS6_IJSL_SL_SL_EEEEENS6_IJNS5_10UnderscoreES10_S10_EEEEENS5_13SM90_TMA_LOADENS5_14ComposedLayoutINS5_7SwizzleILi3ELi4ELi3EEENS5_18smem_ptr_flag_bitsILi16EEENSX_INS6_IJNSC_ILi8EEENSC_ILi64EEEEEENS6_IJS1A_SD_EEEEEEEvNS5_8identityES13_S1E_vS1F_EENS_8epilogue10collective18CollectiveEpilogueINS1H_30Sm90PtrArrayTmaWarpSpecializedILi4ELi2ELi16ELb1ELb0ELi2EEEJSJ_NS6_IJS1A_NSC_ILi32EEEEEENS_6half_tEPNS6_IJSD_lSL_EEES1O_S1Q_NS1H_6fusion15FusionCallbacksIS1L_NS1R_17LinearCombinationIS1O_fS1O_fLNS_15FloatRoundStyleE2EEESJ_S1N_JEEES13_NS14_IS16_S18_NSX_INS6_IJS1A_S19_EEENS6_IJSD_S1A_EEEEEEENS5_17SM75_U16x8_LDSM_TENS5_14SM90_TMA_STOREES20_NS5_17SM90_U16x8_STSM_TENS5_9Copy_AtomIJNS5_17SM90_U32x4_STSM_NES1O_EEEvEEEvvEEEEvNT_6ParamsE) ;  /* 0xfffffe1c0cf07950 */ /* 0x000fec0003c3ffff */
.L_x_332:
[----:B------:R-:W-:Y:S01]  /*1e040*/  UMOV UR30, UR24 ;  /* 0x00000018001e7c82 */ /* 0x000fe20008000000 */
[----:B------:R-:W-:Y:S02]  /*1e050*/  UMOV UR31, UR27 ;  /* 0x0000001b001f7c82 */ /* 0x000fe40008000000 */
[----:B------:R-:W1:Y:S08]  /*1e060*/  I2F.U64.RP R11, UR30 ;  /* 0x0000001e000b7d12 */ /* 0x000e700008309000 */
[----:B-1----:R-:W1:Y:S02]  /*1e070*/  MUFU.RCP R11, R11 ;  /* 0x0000000b000b7308 */ /* 0x002e640000001000 */
[----:B-1----:R-:W-:-:S06]  /*1e080*/  IADD3 R2, R11, 0x1ffffffe, RZ ;  /* 0x1ffffffe0b027810 */ /* 0x002fcc0007ffe0ff */
[----:B------:R-:W1:Y:S02]  /*1e090*/  F2I.U64.TRUNC R2, R2 ;  /* 0x0000000200027311 */ /* 0x000e64000020d800 */
[----:B-1----:R-:W-:Y:S01]  /*1e0a0*/  R2UR UR30, R2 ;  /* 0x00000000021e72ca */ /* 0x002fe200000e0000 */
[----:B------:R-:W-:Y:S01]  /*1e0b0*/  IMAD.MOV.U32 R2, RZ, RZ, R12 ;  /* 0x000000ffff027224 */ /* 0x000fe200078e000c */
[----:B------:R-:W-:Y:S02]  /*1e0c0*/  R2UR UR31, R3 ;  /* 0x00000000031f72ca */ /* 0x000fe400000e0000 */
[----:B------:R-:W-:-:S09]  /*1e0d0*/  MOV R3, 0x0 ;  /* 0x0000000000037802 */ /* 0x000fd20000000f00 */
[----:B------:R-:W-:-:S04]  /*1e0e0*/  UIMAD.WIDE.U32 UR32, UR30, UR24, URZ ;  /* 0x000000181e2072a5 */ /* 0x000fc8000f8e003f */
[----:B------:R-:W-:Y:S02]  /*1e0f0*/  UIMAD UR33, UR30, UR27, UR33 ;  /* 0x0000001b1e2172a4 */ /* 0x000fe4000f8e0221 */
[----:B------:R-:W-:Y:S02]  /*1e100*/  UIADD3 UR36, UP1, URZ, -UR32, URZ ;  /* 0x800000203f247290 */ /* 0x000fe4000ff3e03f */
[----:B------:R-:W-:Y:S02]  /*1e110*/  UIMAD UR34, UR31, UR24, UR33 ;  /* 0x000000181f2272a4 */ /* 0x000fe4000f8e0221 */
[----:B------:R-:W-:Y:S02]  /*1e120*/  UIMAD.WIDE.U32 UR32, UR30, UR36, URZ ;  /* 0x000000241e2072a5 */ /* 0x000fe4000f8e003f */
[----:B------:R-:W-:-:S05]  /*1e130*/  UIADD3.X UR37, URZ, ~UR34, URZ, UP1, !UPT ;  /* 0x800000223f257290 */ /* 0x000fca0008ffe43f */
[----:B------:R-:W-:Y:S01]  /*1e140*/  UMOV UR32, UR33 ;  /* 0x0000002100207c82 */ /* 0x000fe20008000000 */
[----:B------:R-:W-:Y:S02]  /*1e150*/  UMOV UR33, UR30 ;  /* 0x0000001e00217c82 */ /* 0x000fe40008000000 */
[----:B------:R-:W-:Y:S02]  /*1e160*/  UIMAD.WIDE.U32 UR34, UP1, UR30, UR37, UR32 ;  /* 0x000000251e2272a5 */ /* 0x000fe4000f820020 */
[----:B------:R-:W-:Y:S02]  /*1e170*/  UIMAD.WIDE.U32 UR32, UR31, UR37, URZ ;  /* 0x000000251f2072a5 */ /* 0x000fe4000f8e003f */
[----:B------:R-:W-:Y:S02]  /*1e180*/  UIMAD.WIDE.U32 UR34, UP2, UR31, UR36, UR34 ;  /* 0x000000241f2272a5 */ /* 0x000fe4000f840022 */
[----:B------:R-:W-:Y:S02]  /*1e190*/  UIMAD UR37, UR31, UR37, URZ ;  /* 0x000000251f2572a4 */ /* 0x000fe4000f8e023f */
[----:B------:R-:W-:-:S02]  /*1e1a0*/  UIADD3.X UR32, UR33, UR31, URZ, UP1, !UPT ;  /* 0x0000001f21207290 */ /* 0x000fc40008ffe43f */
[----:B------:R-:W-:-:S04]  /*1e1b0*/  UIADD3 UR35, UP4, UR37, UR35, URZ ;  /* 0x0000002325237290 */ /* 0x000fc8000ff9e03f */
[----:B------:R-:W-:Y:S02]  /*1e1c0*/  UIMAD.WIDE.U32 UR30, UR35, UR24, URZ ;  /* 0x00000018231e72a5 */ /* 0x000fe4000f8e003f */
[----:B------:R-:W-:Y:S02]  /*1e1d0*/  UIADD3.X UR36, URZ, URZ, UR32, UP4, UP2 ;  /* 0x0000003f3f247290 */ /* 0x000fe4000a7e4420 */
[----:B------:R-:W-:Y:S02]  /*1e1e0*/  UIMAD UR31, UR35, UR27, UR31 ;  /* 0x0000001b231f72a4 */ /* 0x000fe4000f8e021f */
[----:B------:R-:W-:Y:S02]  /*1e1f0*/  UIADD3 UR37, UP1, URZ, -UR30, URZ ;  /* 0x8000001e3f257290 */ /* 0x000fe4000ff3e03f */
[----:B------:R-:W-:Y:S02]  /*1e200*/  UIMAD UR32, UR36, UR24, UR31 ;  /* 0x00000018242072a4 */ /* 0x000fe4000f8e021f */
[----:B------:R-:W-:-:S02]  /*1e210*/  UIMAD.WIDE.U32 UR30, UR35, UR37, URZ ;  /* 0x00000025231e72a5 */ /* 0x000fc4000f8e003f */
[----:B------:R-:W-:-:S05]  /*1e220*/  UIADD3.X UR40, URZ, ~UR32, URZ, UP1, !UPT ;  /* 0x800000203f287290 */ /* 0x000fca0008ffe43f */
[----:B------:R-:W-:Y:S01]  /*1e230*/  UMOV UR34, UR31 ;  /* 0x0000001f00227c82 */ /* 0x000fe20008000000 */
[----:B------:R-:W-:Y:S02]  /*1e240*/  UIMAD.WIDE.U32 UR30, UR36, UR40, URZ ;  /* 0x00000028241e72a5 */ /* 0x000fe4000f8e003f */
[----:B------:R-:W-:Y:S02]  /*1e250*/  UIMAD.WIDE.U32 UR32, UP1, UR35, UR40, UR34 ;  /* 0x00000028232072a5 */ /* 0x000fe4000f820022 */
[----:B------:R-:W-:Y:S02]  /*1e260*/  UIMAD UR34, UR36, UR40, URZ ;  /* 0x00000028242272a4 */ /* 0x000fe4000f8e023f */
[----:B------:R-:W-:Y:S02]  /*1e270*/  UIMAD.WIDE.U32 UR32, UP2, UR36, UR37, UR32 ;  /* 0x00000025242072a5 */ /* 0x000fe4000f840020 */
[----:B------:R-:W-:Y:S02]  /*1e280*/  UIADD3.X UR36, UR31, UR36, URZ, UP1, !UPT ;  /* 0x000000241f247290 */ /* 0x000fe40008ffe43f */
[----:B------:R-:W-:-:S04]  /*1e290*/  UIADD3 UR34, UP4, UR34, UR33, URZ ;  /* 0x0000002122227290 */ /* 0x000fc8000ff9e03f */
[----:B------:R-:W-:Y:S02]  /*1e2a0*/  UIMAD.WIDE.U32 UR32, UR34, UR25, URZ ;  /* 0x00000019222072a5 */ /* 0x000fe4000f8e003f */
[----:B------:R-:W-:-:S05]  /*1e2b0*/  UIADD3.X UR36, URZ, URZ, UR36, UP4, UP2 ;  /* 0x0000003f3f247290 */ /* 0x000fca000a7e4424 */
[----:B------:R-:W-:Y:S01]  /*1e2c0*/  UMOV UR32, UR33 ;  /* 0x0000002100207c82 */ /* 0x000fe20008000000 */
[----:B------:R-:W-:Y:S02]  /*1e2d0*/  UMOV UR33, URZ ;  /* 0x0000003f00217c82 */ /* 0x000fe40008000000 */
[----:B------:R-:W-:Y:S02]  /*1e2e0*/  UIMAD.WIDE.U32 UR30, UR34, UR26, UR32 ;  /* 0x0000001a221e72a5 */ /* 0x000fe4000f8e0020 */
[----:B------:R-:W-:Y:S02]  /*1e2f0*/  UIMAD UR34, UR36, UR26, URZ ;  /* 0x0000001a242272a4 */ /* 0x000fe4000f8e023f */
[----:B------:R-:W-:Y:S02]  /*1e300*/  UIMAD.WIDE.U32 UR30, UP1, UR36, UR25, UR30 ;  /* 0x00000019241e72a5 */ /* 0x000fe4000f82001e */
[----:B------:R-:W-:Y:S02]  /*1e310*/  UIMAD.WIDE.U32 UR32, UR36, UR26, URZ ;  /* 0x0000001a242072a5 */ /* 0x000fe4000f8e003f */
[----:B------:R-:W-:-:S02]  /*1e320*/  UIADD3 UR34, UP2, UR34, UR31, URZ ;  /* 0x0000001f22227290 */ /* 0x000fc4000ff5e03f */
[----:B------:R-:W-:Y:S02]  /*1e330*/  UIADD3.X UR32, UR33, URZ, URZ, UP1, !UPT ;  /* 0x0000003f21207290 */ /* 0x000fe40008ffe43f */
[----:B------:R-:W-:Y:S02]  /*1e340*/  UIMAD.WIDE.U32 UR30, UR34, UR24, URZ ;  /* 0x00000018221e72a5 */ /* 0x000fe4000f8e003f */
[----:B------:R-:W-:Y:S02]  /*1e350*/  UIADD3.X UR32, URZ, UR32, URZ, UP2, !UPT ;  /* 0x000000203f207290 */ /* 0x000fe400097fe43f */
[----:B------:R-:W-:Y:S02]  /*1e360*/  UIMAD UR31, UR34, UR27, UR31 ;  /* 0x0000001b221f72a4 */ /* 0x000fe4000f8e021f */
[----:B------:R-:W-:Y:S02]  /*1e370*/  UIADD3 UR33, UP2, -UR30, UR25, URZ ;  /* 0x000000191e217290 */ /* 0x000fe4000ff5e13f */
[----:B------:R-:W-:-:S02]  /*1e380*/  UIMAD UR31, UR32, UR24, UR31 ;  /* 0x00000018201f72a4 */ /* 0x000fc4000f8e021f */
[----:B------:R-:W-:Y:S02]  /*1e390*/  UISETP.GE.U32.AND UP1, UPT, UR33, UR24, UPT ;  /* 0x000000182100728c */ /* 0x000fe4000bf26070 */
[----:B------:R-:W-:Y:S02]  /*1e3a0*/  UIADD3.X UR32, ~UR31, UR26, URZ, UP2, !UPT ;  /* 0x0000001a1f207290 */ /* 0x000fe400097fe53f */
[----:B------:R-:W-:Y:S02]  /*1e3b0*/  UIADD3 UR26, UP2, -UR24, UR33, URZ ;  /* 0x00000021181a7290 */ /* 0x000fe4000ff5e13f */
[----:B------:R-:W-:Y:S02]  /*1e3c0*/  UISETP.GE.U32.AND.EX UP1, UPT, UR32, UR27, UPT, UP1 ;  /* 0x0000001b2000728c */ /* 0x000fe4000bf26110 */
[----:B------:R-:W-:Y:S02]  /*1e3d0*/  UIADD3 UR30, UR34, 0x1, URZ ;  /* 0x00000001221e7890 */ /* 0x000fe4000fffe03f */
[----:B------:R-:W-:-:S02]  /*1e3e0*/  UIADD3.X UR31, ~UR27, UR32, URZ, UP2, !UPT ;  /* 0x000000201b1f7290 */ /* 0x000fc400097fe53f */
[----:B------:R-:W-:Y:S02]  /*1e3f0*/  USEL UR26, UR26, UR33, UP1 ;  /* 0x000000211a1a7287 */ /* 0x000fe40008800000 */
[----:B------:R-:W-:Y:S02]  /*1e400*/  USEL UR31, UR31, UR32, UP1 ;  /* 0x000000201f1f7287 */ /* 0x000fe40008800000 */
[----:B------:R-:W-:Y:S02]  /*1e410*/  USEL UR34, UR30, UR34, UP1 ;  /* 0x000000221e227287 */ /* 0x000fe40008800000 */
[----:B------:R-:W-:Y:S02]  /*1e420*/  UISETP.GE.U32.AND UP1, UPT, UR26, UR24, UPT ;  /* 0x000000181a00728c */ /* 0x000fe4000bf26070 */
[----:B------:R-:W-:Y:S02]  /*1e430*/  UISETP.NE.U32.AND UP2, UPT, UR24, URZ, UPT ;  /* 0x0000003f1800728c */ /* 0x000fe4000bf45070 */
[----:B------:R-:W-:-:S02]  /*1e440*/  UIADD3 UR26, UR34, 0x1, URZ ;  /* 0x00000001221a7890 */ /* 0x000fc4000fffe03f */
[----:B------:R-:W-:Y:S02]  /*1e450*/  UISETP.GE.U32.AND.EX UP1, UPT, UR31, UR27, UPT, UP1 ;  /* 0x0000001b1f00728c */ /* 0x000fe4000bf26110 */
[----:B------:R-:W-:Y:S02]  /*1e460*/  UISETP.NE.AND.EX UP2, UPT, UR27, URZ, UPT, UP2 ;  /* 0x0000003f1b00728c */ /* 0x000fe4000bf45320 */
[----:B------:R-:W-:-:S04]  /*1e470*/  USEL UR26, UR26, UR34, UP1 ;  /* 0x000000221a1a7287 */ /* 0x000fc80008800000 */
[----:B------:R-:W-:Y:S01]  /*1e480*/  USEL UR27, UR26, 0xffffffff, UP2 ;  /* 0xffffffff1a1b7887 */ /* 0x000fe20009000000 */
[----:B------:R-:W-:Y:S11]  /*1e490*/  RET.REL.NODEC R2 `(_ZN7cutlass13device_kernelINS_4gemm6kernel13GemmUniversalINS1_17GroupProblemShapeIN4cute5tupleIJiiiEEEEENS1_10collective13CollectiveMmaINS1_39MainloopSm90ArrayTmaGmmaWarpSpecializedILi2ENS6_IJNS5_1CILi1EEESD_SD_EEENS1_40KernelPtrArrayTmaWarpSpecializedPingpongEEENS6_IJNSC_ILi256EEENSC_ILi128EEESI_EEENS_10bfloat16_tEPNS6_IJlSD_NSC_ILi0EEEEEESK_SN_NS5_8TiledMMAINS5_8MMA_AtomIJNS5_4SM904GMMA28MMA_64x128x16_F32BF16BF16_SSILNSR_5MajorE0ELST_0ELNSR_7ScaleInE1ELSU_1EEEEEENS5_6LayoutISE_NS6_IJSL_SL_SL_EEEEENS6_IJNS5_10UnderscoreES10_S10_EEEEENS5_13SM90_TMA_LOADENS5_14ComposedLayoutINS5_7SwizzleILi3ELi4ELi3EEENS5_18smem_ptr_flag_bitsILi16EEENSX_INS6_IJNSC_ILi8EEENSC_ILi64EEEEEENS6_IJS1A_SD_EEEEEEEvNS5_8identityES13_S1E_vS1F_EENS_8epilogue10collective18CollectiveEpilogueINS1H_30Sm90PtrArrayTmaWarpSpecializedILi4ELi2ELi16ELb1ELb0ELi2EEEJSJ_NS6_IJS1A_NSC_ILi32EEEEEENS_6half_tEPNS6_IJSD_lSL_EEES1O_S1Q_NS1H_6fusion15FusionCallbacksIS1L_NS1R_17LinearCombinationIS1O_fS1O_fLNS_15FloatRoundStyleE2EEESJ_S1N_JEEES13_NS14_IS16_S18_NSX_INS6_IJS1A_S19_EEENS6_IJSD_S1A_EEEEEEENS5_17SM75_U16x8_LDSM_TENS5_14SM90_TMA_STOREES20_NS5_17SM90_U16x8_STSM_TENS5_9Copy_AtomIJNS5_17SM90_U32x4_STSM_NES1O_EEEvEEEvvEEEEvNT_6ParamsE) ;  /* 0xfffffe1802d87950 */ /* 0x000ff60003c3ffff */
.L_x_424:
[----:B------:R-:W-:-:S00]  /*1e4a0*/  BRA `(.L_x_424) ;  /* 0xfffffffc00fc7947 */ /* 0x000fc0000383ffff */
[----:B------:R-:W-:-:S00]  /*1e4b0*/  NOP ;  /* 0x0000000000007918 */ /* 0x000fc00000000000 */
        /* <DEDUP_REMOVED lines=12> */
.L_x_425:


//--------------------- .nv.global.init           --------------------------
	.section	.nv.global.init,"aw",@progbits
.nv.global.init:
	.type		$str$24,@object
	.size		$str$24,($str$25 - $str$24)
$str$24:
        /*0000*/ 	.byte	0x28, 0x61, 0x64, 0x64, 0x72, 0x65, 0x73, 0x73, 0x20, 0x26, 0x20, 0x6d, 0x61, 0x73, 0x6b, 0x29
        /*0010*/ 	.byte	0x20, 0x3d, 0x3d, 0x20, 0x30, 0x00
	.type		$str$25,@object
	.size		$str$25,(__unnamed_1 - $str$25)
$str$25:
        /*0016*/ 	.byte	0x2f, 0x74, 0x6d, 0x70, 0x2f, 0x63, 0x75, 0x74, 0x6c, 0x61, 0x73, 0x73, 0x5f, 0x73, 0x77, 0x65
        /*0026*/ 	.byte	0x65, 0x70, 0x5f, 0x73, 0x72, 0x63, 0x2f, 0x69, 0x6e, 0x63, 0x6c, 0x75, 0x64, 0x65, 0x2f, 0x63
        /*0036*/ 	.byte	0x75, 0x74, 0x65, 0x2f, 0x70, 0x6f, 0x69, 0x6e, 0x74, 0x65, 0x72, 0x5f, 0x66, 0x6c, 0x61, 0x67
        /*0046*/ 	.byte	0x67, 0x65, 0x64, 0x2e, 0x68, 0x70, 0x70, 0x00
	.type		__unnamed_1,@object
	.size		__unnamed_1,(.L_0 - __unnamed_1)
__unnamed_1:
        /* <DEDUP_REMOVED lines=28> */
        /*020e*/ 	.byte	0x3e, 0x3e, 0x3e, 0x3e, 0x3e, 0x5d, 0x00
.L_0:


//--------------------- .nv.shared._ZN7cutlass13device_kernelINS_4gemm6kernel13GemmUniversalINS1_17GroupProblemShapeIN4cute5tupleIJiiiEEEEENS1_10collective13CollectiveMmaINS1_39MainloopSm90ArrayTmaGmmaWarpSpecializedILi2ENS6_IJNS5_1CILi1EEESD_SD_EEENS1_40KernelPtrArrayTmaWarpSpecializedPingpongEEENS6_IJNSC_ILi256EEENSC_ILi128EEESI_EEENS_10bfloat16_tEPNS6_IJlSD_NSC_ILi0EEEEEESK_SN_NS5_8TiledMMAINS5_8MMA_AtomIJNS5_4SM904GMMA28MMA_64x128x16_F32BF16BF16_SSILNSR_5MajorE0ELST_0ELNSR_7ScaleInE1ELSU_1EEEEEENS5_6LayoutISE_NS6_IJSL_SL_SL_EEEEENS6_IJNS5_10UnderscoreES10_S10_EEEEENS5_13SM90_TMA_LOADENS5_14ComposedLayoutINS5_7SwizzleILi3ELi4ELi3EEENS5_18smem_ptr_flag_bitsILi16EEENSX_INS6_IJNSC_ILi8EEENSC_ILi64EEEEEENS6_IJS1A_SD_EEEEEEEvNS5_8identityES13_S1E_vS1F_EENS_8epilogue10collective18CollectiveEpilogueINS1H_30Sm90PtrArrayTmaWarpSpecializedILi4ELi2ELi16ELb1ELb0ELi2EEEJSJ_NS6_IJS1A_NSC_ILi32EEEEEENS_6half_tEPNS6_IJSD_lSL_EEES1O_S1Q_NS1H_6fusion15FusionCallbacksIS1L_NS1R_17LinearCombinationIS1O_fS1O_fLNS_15FloatRoundStyleE2EEESJ_S1N_JEEES13_NS14_IS16_S18_NSX_INS6_IJS1A_S19_EEENS6_IJSD_S1A_EEEEEEENS5_17SM75_U16x8_LDSM_TENS5_14SM90_TMA_STOREES20_NS5_17SM90_U16x8_STSM_TENS5_9Copy_AtomIJNS5_17SM90_U32x4_STSM_NES1O_EEEvEEEvvEEEEvNT_6ParamsE --------------------------
	.section	.nv.shared._ZN7cutlass13device_kernelINS_4gemm6kernel13GemmUniversalINS1_17GroupProblemShapeIN4cute5tupleIJiiiEEEEENS1_10collective13CollectiveMmaINS1_39MainloopSm90ArrayTmaGmmaWarpSpecializedILi2ENS6_IJNS5_1CILi1EEESD_SD_EEENS1_40KernelPtrArrayTmaWarpSpecializedPingpongEEENS6_IJNSC_ILi256EEENSC_ILi128EEESI_EEENS_10bfloat16_tEPNS6_IJlSD_NSC_ILi0EEEEEESK_SN_NS5_8TiledMMAINS5_8MMA_AtomIJNS5_4SM904GMMA28MMA_64x128x16_F32BF16BF16_SSILNSR_5MajorE0ELST_0ELNSR_7ScaleInE1ELSU_1EEEEEENS5_6LayoutISE_NS6_IJSL_SL_SL_EEEEENS6_IJNS5_10UnderscoreES10_S10_EEEEENS5_13SM90_TMA_LOADENS5_14ComposedLayoutINS5_7SwizzleILi3ELi4ELi3EEENS5_18smem_ptr_flag_bitsILi16EEENSX_INS6_IJNSC_ILi8EEENSC_ILi64EEEEEENS6_IJS1A_SD_EEEEEEEvNS5_8identityES13_S1E_vS1F_EENS_8epilogue10collective18CollectiveEpilogueINS1H_30Sm90PtrArrayTmaWarpSpecializedILi4ELi2ELi16ELb1ELb0ELi2EEEJSJ_NS6_IJS1A_NSC_ILi32EEEEEENS_6half_tEPNS6_IJSD_lSL_EEES1O_S1Q_NS1H_6fusion15FusionCallbacksIS1L_NS1R_17LinearCombinationIS1O_fS1O_fLNS_15FloatRoundStyleE2EEESJ_S1N_JEEES13_NS14_IS16_S18_NSX_INS6_IJS1A_S19_EEENS6_IJSD_S1A_EEEEEEENS5_17SM75_U16x8_LDSM_TENS5_14SM90_TMA_STOREES20_NS5_17SM90_U16x8_STSM_TENS5_9Copy_AtomIJNS5_17SM90_U32x4_STSM_NES1O_EEEvEEEvvEEEEvNT_6ParamsE,"aw",@nobits
	.sectionflags	@""
	.align	16
	.zero		1024


//--------------------- .nv.shared.reserved.0     --------------------------
	.section	.nv.shared.reserved.0,"aw",@nobits
	.weak		__nv_reservedSMEM_offset_0_alias
	.size		__nv_reservedSMEM_offset_0_alias, 0, 0
	.other		__nv_reservedSMEM_offset_0_alias,@"STO_CUDA_RESERVED_SHARED STV_DEFAULT"
__nv_reservedSMEM_offset_0_alias:
	.zero		0


//--------------------- .nv.global                --------------------------
	.section	.nv.global,"aw",@nobits
.nv.global:
	.type		_ZN39_INTERNAL_f8c615b0_4_k_cu_541d23c3_28194cute1_E,@object
	.size		_ZN39_INTERNAL_f8c615b0_4_k_cu_541d23c3_28194cute1_E,(_ZN39_INTERNAL_f8c615b0_4_k_cu_541d23c3_28194cuda3std3__45__cpo6cbeginE - _ZN39_INTERNAL_f8c615b0_4_k_cu_541d23c3_28194cute1_E)
_ZN39_INTERNAL_f8c615b0_4_k_cu_541d23c3_28194cute1_E:
	.zero		1
	.type		_ZN39_INTERNAL_f8c615b0_4_k_cu_541d23c3_28194cuda3std3__45__cpo6cbeginE,@object
	.size		_ZN39_INTERNAL_f8c615b0_4_k_cu_541d23c3_28194cuda3std3__45__cpo6cbeginE,(_ZN39_INTERNAL_f8c615b0_4_k_cu_541d23c3_28194cuda3std3__48in_placeE - _ZN39_INTERNAL_f8c615b0_4_k_cu_541d23c3_28194cuda3std3__45__cpo6cbeginE)
_ZN39_INTERNAL_f8c615b0_4_k_cu_541d23c3_28194cuda3std3__45__cpo6cbeginE:
	.zero		1
	.type		_ZN39_INTERNAL_f8c615b0_4_k_cu_541d23c3_28194cuda3std3__48in_placeE,@object
	.size		_ZN39_INTERNAL_f8c615b0_4_k_cu_541d23c3_28194cuda3std3__48in_placeE,(_ZN39_INTERNAL_f8c615b0_4_k_cu_541d23c3_28194cuda3std6ranges3__45__cpo9iter_moveE - _ZN39_INTERNAL_f8c615b0_4_k_cu_541d23c3_28194cuda3std3__48in_placeE)
_ZN39_INTERNAL_f8c615b0_4_k_cu_541d23c3_28194cuda3std3__48in_placeE:
	.zero		1
	.type		_ZN39_INTERNAL_f8c615b0_4_k_cu_541d23c3_28194cuda3std6ranges3__45__cpo9iter_moveE,@object
	.size		_ZN39_INTERNAL_f8c615b0_4_k_cu_541d23c3_28194cuda3std6ranges3__45__cpo9iter_moveE,(_ZN39_INTERNAL_f8c615b0_4_k_cu_541d23c3_28194cuda3std3__45__cpo5beginE - _ZN39_INTERNAL_f8c615b0_4_k_cu_541d23c3_28194cuda3std6ranges3__45__cpo9iter_moveE)
_ZN39_INTERNAL_f8c615b0_4_k_cu_541d23c3_28194cuda3std6ranges3__45__cpo9iter_moveE:
	.zero		1
	.type		_ZN39_INTERNAL_f8c615b0_4_k_cu_541d23c3_28194cuda3std3__45__cpo5beginE,@object
	.size		_ZN39_INTERNAL_f8c615b0_4_k_cu_541d23c3_28194cuda3std3__45__cpo5beginE,(_ZN39_INTERNAL_f8c615b0_4_k_cu_541d23c3_28194cuda3std3__441_GLOBAL__N__f8c615b0_4_k_cu_541d23c3_28196ignoreE - _ZN39_INTERNAL_f8c615b0_4_k_cu_541d23c3_28194cuda3std3__45__cpo5beginE)
_ZN39_INTERNAL_f8c615b0_4_k_cu_541d23c3_28194cuda3std3__45__cpo5beginE:
	.zero		1
	.type		_ZN39_INTERNAL_f8c615b0_4_k_cu_541d23c3_28194cuda3std3__441_GLOBAL__N__f8c615b0_4_k_cu_541d23c3_28196ignoreE,@object
	.size		_ZN39_INTERNAL_f8c615b0_4_k_cu_541d23c3_28194cuda3std3__441_GLOBAL__N__f8c615b0_4_k_cu_541d23c3_28196ignoreE,(_ZN39_INTERNAL_f8c615b0_4_k_cu_541d23c3_28194cute7productE - _ZN39_INTERNAL_f8c615b0_4_k_cu_541d23c3_28194cuda3std3__441_GLOBAL__N__f8c615b0_4_k_cu_541d23c3_28196ignoreE)
_ZN39_INTERNAL_f8c615b0_4_k_cu_541d23c3_28194cuda3std3__441_GLOBAL__N__f8c615b0_4_k_cu_541d23c3_28196ignoreE:
	.zero		1
	.type		_ZN39_INTERNAL_f8c615b0_4_k_cu_541d23c3_28194cute7productE,@object
	.size		_ZN39_INTERNAL_f8c615b0_4_k_cu_541d23c3_28194cute7productE,(_ZN39_INTERNAL_f8c615b0_4_k_cu_541d23c3_28194cuda3std3__45__cpo3endE - _ZN39_INTERNAL_f8c615b0_4_k_cu_541d23c3_28194cute7productE)
_ZN39_INTERNAL_f8c615b0_4_k_cu_541d23c3_28194cute7productE:
	.zero		1
	.type		_ZN39_INTERNAL_f8c615b0_4_k_cu_541d23c3_28194cuda3std3__45__cpo3endE,@object
	.size		_ZN39_INTERNAL_f8c615b0_4_k_cu_541d23c3_28194cuda3std3__45__cpo3endE,(_ZN39_INTERNAL_f8c615b0_4_k_cu_541d23c3_28194cuda3std3__419piecewise_constructE - _ZN39_INTERNAL_f8c615b0_4_k_cu_541d23c3_28194cuda3std3__45__cpo3endE)
_ZN39_INTERNAL_f8c615b0_4_k_cu_541d23c3_28194cuda3std3__45__cpo3endE:
	.zero		1
	.type		_ZN39_INTERNAL_f8c615b0_4_k_cu_541d23c3_28194cuda3std3__419piecewise_constructE,@object
	.size		_ZN39_INTERNAL_f8c615b0_4_k_cu_541d23c3_28194cuda3std3__419piecewise_constructE,(_ZN39_INTERNAL_f8c615b0_4_k_cu_541d23c3_28194cuda3std3__45__cpo4cendE - _ZN39_INTERNAL_f8c615b0_4_k_cu_541d23c3_28194cuda3std3__419piecewise_constructE)
_ZN39_INTERNAL_f8c615b0_4_k_cu_541d23c3_28194cuda3std3__419piecewise_constructE:
	.zero		1
	.type		_ZN39_INTERNAL_f8c615b0_4_k_cu_541d23c3_28194cuda3std3__45__cpo4cendE,@object
	.size		_ZN39_INTERNAL_f8c615b0_4_k_cu_541d23c3_28194cuda3std3__45__cpo4cendE,(_ZN39_INTERNAL_f8c615b0_4_k_cu_541d23c3_28194cuda3std6ranges3__45__cpo4swapE - _ZN39_INTERNAL_f8c615b0_4_k_cu_541d23c3_28194cuda3std3__45__cpo4cendE)
_ZN39_INTERNAL_f8c615b0_4_k_cu_541d23c3_28194cuda3std3__45__cpo4cendE:
	.zero		1
	.type		_ZN39_INTERNAL_f8c615b0_4_k_cu_541d23c3_28194cuda3std6ranges3__45__cpo4swapE,@object
	.size		_ZN39_INTERNAL_f8c615b0_4_k_cu_541d23c3_28194cuda3std6ranges3__45__cpo4swapE,(.L_8 - _ZN39_INTERNAL_f8c615b0_4_k_cu_541d23c3_28194cuda3std6ranges3__45__cpo4swapE)
_ZN39_INTERNAL_f8c615b0_4_k_cu_541d23c3_28194cuda3std6ranges3__45__cpo4swapE:
	.zero		1
.L_8:


//--------------------- .nv.constant0._ZN7cutlass13device_kernelINS_4gemm6kernel13GemmUniversalINS1_17GroupProblemShapeIN4cute5tupleIJiiiEEEEENS1_10collective13CollectiveMmaINS1_39MainloopSm90ArrayTmaGmmaWarpSpecializedILi2ENS6_IJNS5_1CILi1EEESD_SD_EEENS1_40KernelPtrArrayTmaWarpSpecializedPingpongEEENS6_IJNSC_ILi256EEENSC_ILi128EEESI_EEENS_10bfloat16_tEPNS6_IJlSD_NSC_ILi0EEEEEESK_SN_NS5_8TiledMMAINS5_8MMA_AtomIJNS5_4SM904GMMA28MMA_64x128x16_F32BF16BF16_SSILNSR_5MajorE0ELST_0ELNSR_7ScaleInE1ELSU_1EEEEEENS5_6LayoutISE_NS6_IJSL_SL_SL_EEEEENS6_IJNS5_10UnderscoreES10_S10_EEEEENS5_13SM90_TMA_LOADENS5_14ComposedLayoutINS5_7SwizzleILi3ELi4ELi3EEENS5_18smem_ptr_flag_bitsILi16EEENSX_INS6_IJNSC_ILi8EEENSC_ILi64EEEEEENS6_IJS1A_SD_EEEEEEEvNS5_8identityES13_S1E_vS1F_EENS_8epilogue10collective18CollectiveEpilogueINS1H_30Sm90PtrArrayTmaWarpSpecializedILi4ELi2ELi16ELb1ELb0ELi2EEEJSJ_NS6_IJS1A_NSC_ILi32EEEEEENS_6half_tEPNS6_IJSD_lSL_EEES1O_S1Q_NS1H_6fusion15FusionCallbacksIS1L_NS1R_17LinearCombinationIS1O_fS1O_fLNS_15FloatRoundStyleE2EEESJ_S1N_JEEES13_NS14_IS16_S18_NSX_INS6_IJS1A_S19_EEENS6_IJSD_S1A_EEEEEEENS5_17SM75_U16x8_LDSM_TENS5_14SM90_TMA_STOREES20_NS5_17SM90_U16x8_STSM_TENS5_9Copy_AtomIJNS5_17SM90_U32x4_STSM_NES1O_EEEvEEEvvEEEEvNT_6ParamsE --------------------------
	.section	.nv.constant0._ZN7cutlass13device_kernelINS_4gemm6kernel13GemmUniversalINS1_17GroupProblemShapeIN4cute5tupleIJiiiEEEEENS1_10collective13CollectiveMmaINS1_39MainloopSm90ArrayTmaGmmaWarpSpecializedILi2ENS6_IJNS5_1CILi1EEESD_SD_EEENS1_40KernelPtrArrayTmaWarpSpecializedPingpongEEENS6_IJNSC_ILi256EEENSC_ILi128EEESI_EEENS_10bfloat16_tEPNS6_IJlSD_NSC_ILi0EEEEEESK_SN_NS5_8TiledMMAINS5_8MMA_AtomIJNS5_4SM904GMMA28MMA_64x128x16_F32BF16BF16_SSILNSR_5MajorE0ELST_0ELNSR_7ScaleInE1ELSU_1EEEEEENS5_6LayoutISE_NS6_IJSL_SL_SL_EEEEENS6_IJNS5_10UnderscoreES10_S10_EEEEENS5_13SM90_TMA_LOADENS5_14ComposedLayoutINS5_7SwizzleILi3ELi4ELi3EEENS5_18smem_ptr_flag_bitsILi16EEENSX_INS6_IJNSC_ILi8EEENSC_ILi64EEEEEENS6_IJS1A_SD_EEEEEEEvNS5_8identityES13_S1E_vS1F_EENS_8epilogue10collective18CollectiveEpilogueINS1H_30Sm90PtrArrayTmaWarpSpecializedILi4ELi2ELi16ELb1ELb0ELi2EEEJSJ_NS6_IJS1A_NSC_ILi32EEEEEENS_6half_tEPNS6_IJSD_lSL_EEES1O_S1Q_NS1H_6fusion15FusionCallbacksIS1L_NS1R_17LinearCombinationIS1O_fS1O_fLNS_15FloatRoundStyleE2EEESJ_S1N_JEEES13_NS14_IS16_S18_NSX_INS6_IJS1A_S19_EEENS6_IJSD_S1A_EEEEEEENS5_17SM75_U16x8_LDSM_TENS5_14SM90_TMA_STOREES20_NS5_17SM90_U16x8_STSM_TENS5_9Copy_AtomIJNS5_17SM90_U32x4_STSM_NES1O_EEEvEEEvvEEEEvNT_6ParamsE,"a",@progbits
	.sectionflags	@""
	.align	4
.nv.constant0._ZN7cutlass13device_kernelINS_4gemm6kernel13GemmUniversalINS1_17GroupProblemShapeIN4cute5tupleIJiiiEEEEENS1_10collective13CollectiveMmaINS1_39MainloopSm90ArrayTmaGmmaWarpSpecializedILi2ENS6_IJNS5_1CILi1EEESD_SD_EEENS1_40KernelPtrArrayTmaWarpSpecializedPingpongEEENS6_IJNSC_ILi256EEENSC_ILi128EEESI_EEENS_10bfloat16_tEPNS6_IJlSD_NSC_ILi0EEEEEESK_SN_NS5_8TiledMMAINS5_8MMA_AtomIJNS5_4SM904GMMA28MMA_64x128x16_F32BF16BF16_SSILNSR_5MajorE0ELST_0ELNSR_7ScaleInE1ELSU_1EEEEEENS5_6LayoutISE_NS6_IJSL_SL_SL_EEEEENS6_IJNS5_10UnderscoreES10_S10_EEEEENS5_13SM90_TMA_LOADENS5_14ComposedLayoutINS5_7SwizzleILi3ELi4ELi3EEENS5_18smem_ptr_flag_bitsILi16EEENSX_INS6_IJNSC_ILi8EEENSC_ILi64EEEEEENS6_IJS1A_SD_EEEEEEEvNS5_8identityES13_S1E_vS1F_EENS_8epilogue10collective18CollectiveEpilogueINS1H_30Sm90PtrArrayTmaWarpSpecializedILi4ELi2ELi16ELb1ELb0ELi2EEEJSJ_NS6_IJS1A_NSC_ILi32EEEEEENS_6half_tEPNS6_IJSD_lSL_EEES1O_S1Q_NS1H_6fusion15FusionCallbacksIS1L_NS1R_17LinearCombinationIS1O_fS1O_fLNS_15FloatRoundStyleE2EEESJ_S1N_JEEES13_NS14_IS16_S18_NSX_INS6_IJS1A_S19_EEENS6_IJSD_S1A_EEEEEEENS5_17SM75_U16x8_LDSM_TENS5_14SM90_TMA_STOREES20_NS5_17SM90_U16x8_STSM_TENS5_9Copy_AtomIJNS5_17SM90_U32x4_STSM_NES1O_EEEvEEEvvEEEEvNT_6ParamsE:
	.zero		2432


//--------------------- SYMBOLS --------------------------

	.type		.nv.reservedSmem.offset0,@object
	.size		.nv.reservedSmem.offset0,0x4
	.type		__assertfail,@function
